// auto-generated by cutlass_sweep.gemm — config: {"arch": "sm_90", "cluster_m": 1, "cluster_n": 1, "dtype": "fp16", "dtype_b": "fp16", "layout": "nt", "stages": 0, "tile_k": 64, "tile_m": 512, "tile_n": 160}
#include "cutlass/cutlass.h"
#include "cutlass/gemm/collective/collective_builder.hpp"
#include "cutlass/gemm/device/gemm_universal_adapter.h"
#include "cutlass/gemm/kernel/gemm_universal.hpp"
#include "cutlass/epilogue/collective/collective_builder.hpp"

using ElemA = cutlass::half_t;
using ElemB = cutlass::half_t;
using ElemCD = cutlass::half_t;
using Acc  = float;
using TileShape    = cute::Shape<cute::_512, cute::_160, cute::_64>;
using ClusterShape = cute::Shape<cute::_1, cute::_1, cute::_1>;

using CollectiveEpilogue = typename cutlass::epilogue::collective::CollectiveBuilder<
    cutlass::arch::Sm90, cutlass::arch::OpClassTensorOp,
    TileShape, ClusterShape,
    cutlass::epilogue::collective::EpilogueTileAuto,
    Acc, Acc,
    ElemCD, cutlass::layout::RowMajor, 128 / cutlass::sizeof_bits<ElemCD>::value,
    ElemCD, cutlass::layout::RowMajor, 128 / cutlass::sizeof_bits<ElemCD>::value,
    cutlass::epilogue::collective::EpilogueScheduleAuto
  >::CollectiveOp;

using CollectiveMainloop = typename cutlass::gemm::collective::CollectiveBuilder<
    cutlass::arch::Sm90, cutlass::arch::OpClassTensorOp,
    ElemA, cutlass::layout::RowMajor, 128 / cutlass::sizeof_bits<ElemA>::value,
    ElemB, cutlass::layout::ColumnMajor, 128 / cutlass::sizeof_bits<ElemB>::value,
    Acc,
    TileShape, ClusterShape,
    cutlass::gemm::collective::StageCountAutoCarveout<static_cast<int>(sizeof(typename CollectiveEpilogue::SharedStorage))>,
    cutlass::gemm::collective::KernelScheduleAuto
  >::CollectiveOp;

using GemmKernel = cutlass::gemm::kernel::GemmUniversal<
    cute::Shape<int,int,int,int>,
    CollectiveMainloop,
    CollectiveEpilogue
>;
using Gemm = cutlass::gemm::device::GemmUniversalAdapter<GemmKernel>;

// Force the device kernel symbol into the cubin without needing a host main.
auto* _anchor = &cutlass::device_kernel<GemmKernel>;


// ===== COMPILED SASS (sm_90a) =====

	.target	sm_90a

	.elftype	@"ET_EXEC"


//--------------------- .note.nv.tkinfo           --------------------------
	.section	.note.nv.tkinfo,"",@"SHT_NOTE"
	.sectionflags	@"SHF_NOTE_NV_TKINFO"
	.tkinfo
        /*0018*/ 	.word	0x00000002
        /*0030*/ 	.string	""
        /*0030*/ 	.string	"ptxas"
        /*0030*/ 	.string	"Cuda compilation tools, release 13.0, V13.0.88"
        /*0030*/ 	.string	"Build cuda_13.0.r13.0/compiler.36424714_0"
        /*0030*/ 	.string	"-arch sm_90a -m 64 "



//--------------------- .note.nv.cuinfo           --------------------------
	.section	.note.nv.cuinfo,"",@"SHT_NOTE"
	.sectionflags	@"SHF_NOTE_NV_CUINFO"
        /*0018*/ 	.short	0x0002
        /*001a*/ 	.short	0x005a
        /*001c*/ 	.short	0x0082
	.zero		2


//--------------------- .nv.info                  --------------------------
	.section	.nv.info,"",@"SHT_CUDA_INFO"
	.align	4


	//----- nvinfo : EIATTR_REGCOUNT
	.align		4
        /*0000*/ 	.byte	0x04, 0x2f
        /*0002*/ 	.short	(.L_15 - .L_14)
	.align		4
.L_14:
        /*0004*/ 	.word	index@(_ZN7cutlass13device_kernelINS_4gemm6kernel13GemmUniversalIN4cute5tupleIJiiiiEEENS1_10collective13CollectiveMmaINS1_34MainloopSm90TmaGmmaWarpSpecializedILi2ENS5_IJNS4_1CILi1EEESB_SB_EEENS1_35KernelTmaWarpSpecializedCooperativeEEENS5_IJNSA_ILi512EEENSA_ILi160EEENSA_ILi64EEEEEENS_6half_tENS5_IJlSB_lEEESJ_SK_NS4_8TiledMMAINS4_8MMA_AtomIJNS4_4SM904GMMA25MMA_64x32x16_F32F16F16_SSILNSO_5MajorE0ELSQ_0ELNSO_7ScaleInE1ELSR_1EEEEEENS4_6LayoutINS5_IJNSA_ILi2EEESB_SB_EEENS5_IJSB_NSA_ILi0EEESX_EEEEENS5_IJNS4_10UnderscoreES10_S10_EEEEENS4_13SM90_TMA_LOADENS4_14ComposedLayoutINS4_7SwizzleILi3ELi4ELi3EEENS4_18smem_ptr_flag_bitsILi16EEENSU_INS5_IJNSA_ILi8EEESH_EEENS5_IJSH_SB_EEEEEEEvNS4_8identityES13_S1D_vS1E_EENS_8epilogue10collective6detail29Sm90TmaWarpSpecializedAdapterINS1H_15DefaultEpilogueISJ_SK_SK_NS1G_6thread17LinearCombinationISJ_Li1EffLNS1L_9ScaleType4KindE0ELNS_15FloatRoundStyleE2ESJ_EENS1_15EpilogueDefaultEEEEEvvEEEEvNT_6ParamsE)
        /*0008*/ 	.word	0x000000a8


	//----- nvinfo : EIATTR_FRAME_SIZE
	.align		4
.L_15:
        /*000c*/ 	.byte	0x04, 0x11
        /*000e*/ 	.short	(.L_17 - .L_16)
	.align		4
.L_16:
        /*0010*/ 	.word	index@(_ZN7cutlass13device_kernelINS_4gemm6kernel13GemmUniversalIN4cute5tupleIJiiiiEEENS1_10collective13CollectiveMmaINS1_34MainloopSm90TmaGmmaWarpSpecializedILi2ENS5_IJNS4_1CILi1EEESB_SB_EEENS1_35KernelTmaWarpSpecializedCooperativeEEENS5_IJNSA_ILi512EEENSA_ILi160EEENSA_ILi64EEEEEENS_6half_tENS5_IJlSB_lEEESJ_SK_NS4_8TiledMMAINS4_8MMA_AtomIJNS4_4SM904GMMA25MMA_64x32x16_F32F16F16_SSILNSO_5MajorE0ELSQ_0ELNSO_7ScaleInE1ELSR_1EEEEEENS4_6LayoutINS5_IJNSA_ILi2EEESB_SB_EEENS5_IJSB_NSA_ILi0EEESX_EEEEENS5_IJNS4_10UnderscoreES10_S10_EEEEENS4_13SM90_TMA_LOADENS4_14ComposedLayoutINS4_7SwizzleILi3ELi4ELi3EEENS4_18smem_ptr_flag_bitsILi16EEENSU_INS5_IJNSA_ILi8EEESH_EEENS5_IJSH_SB_EEEEEEEvNS4_8identityES13_S1D_vS1E_EENS_8epilogue10collective6detail29Sm90TmaWarpSpecializedAdapterINS1H_15DefaultEpilogueISJ_SK_SK_NS1G_6thread17LinearCombinationISJ_Li1EffLNS1L_9ScaleType4KindE0ELNS_15FloatRoundStyleE2ESJ_EENS1_15EpilogueDefaultEEEEEvvEEEEvNT_6ParamsE)
        /*0014*/ 	.word	0x000006a8


	//----- nvinfo : EIATTR_MIN_STACK_SIZE
	.align		4
.L_17:
        /*0018*/ 	.byte	0x04, 0x12
        /*001a*/ 	.short	(.L_19 - .L_18)
	.align		4
.L_18:
        /*001c*/ 	.word	index@(_ZN7cutlass13device_kernelINS_4gemm6kernel13GemmUniversalIN4cute5tupleIJiiiiEEENS1_10collective13CollectiveMmaINS1_34MainloopSm90TmaGmmaWarpSpecializedILi2ENS5_IJNS4_1CILi1EEESB_SB_EEENS1_35KernelTmaWarpSpecializedCooperativeEEENS5_IJNSA_ILi512EEENSA_ILi160EEENSA_ILi64EEEEEENS_6half_tENS5_IJlSB_lEEESJ_SK_NS4_8TiledMMAINS4_8MMA_AtomIJNS4_4SM904GMMA25MMA_64x32x16_F32F16F16_SSILNSO_5MajorE0ELSQ_0ELNSO_7ScaleInE1ELSR_1EEEEEENS4_6LayoutINS5_IJNSA_ILi2EEESB_SB_EEENS5_IJSB_NSA_ILi0EEESX_EEEEENS5_IJNS4_10UnderscoreES10_S10_EEEEENS4_13SM90_TMA_LOADENS4_14ComposedLayoutINS4_7SwizzleILi3ELi4ELi3EEENS4_18smem_ptr_flag_bitsILi16EEENSU_INS5_IJNSA_ILi8EEESH_EEENS5_IJSH_SB_EEEEEEEvNS4_8identityES13_S1D_vS1E_EENS_8epilogue10collective6detail29Sm90TmaWarpSpecializedAdapterINS1H_15DefaultEpilogueISJ_SK_SK_NS1G_6thread17LinearCombinationISJ_Li1EffLNS1L_9ScaleType4KindE0ELNS_15FloatRoundStyleE2ESJ_EENS1_15EpilogueDefaultEEEEEvvEEEEvNT_6ParamsE)
        /*0020*/ 	.word	0x000006a8
.L_19:


//--------------------- .nv.compat                --------------------------
	.section	.nv.compat,"",@"SHT_CUDA_COMPAT_INFO"
	.align	4
        /*0000*/ 	.byte	0x02, 0x09, 0x01, 0x00, 0x02, 0x02, 0x04, 0x00, 0x02, 0x05, 0x05, 0x00, 0x03, 0x07, 0x01, 0x01
        /*0010*/ 	.byte	0x02, 0x03, 0x01, 0x00, 0x02, 0x06, 0x01, 0x00, 0x04, 0x0b, 0x08, 0x00, 0x00, 0x00, 0x00, 0x00
        /*0020*/ 	.byte	0x00, 0x00, 0x00, 0x00


//--------------------- .nv.info._ZN7cutlass13device_kernelINS_4gemm6kernel13GemmUniversalIN4cute5tupleIJiiiiEEENS1_10collective13CollectiveMmaINS1_34MainloopSm90TmaGmmaWarpSpecializedILi2ENS5_IJNS4_1CILi1EEESB_SB_EEENS1_35KernelTmaWarpSpecializedCooperativeEEENS5_IJNSA_ILi512EEENSA_ILi160EEENSA_ILi64EEEEEENS_6half_tENS5_IJlSB_lEEESJ_SK_NS4_8TiledMMAINS4_8MMA_AtomIJNS4_4SM904GMMA25MMA_64x32x16_F32F16F16_SSILNSO_5MajorE0ELSQ_0ELNSO_7ScaleInE1ELSR_1EEEEEENS4_6LayoutINS5_IJNSA_ILi2EEESB_SB_EEENS5_IJSB_NSA_ILi0EEESX_EEEEENS5_IJNS4_10UnderscoreES10_S10_EEEEENS4_13SM90_TMA_LOADENS4_14ComposedLayoutINS4_7SwizzleILi3ELi4ELi3EEENS4_18smem_ptr_flag_bitsILi16EEENSU_INS5_IJNSA_ILi8EEESH_EEENS5_IJSH_SB_EEEEEEEvNS4_8identityES13_S1D_vS1E_EENS_8epilogue10collective6detail29Sm90TmaWarpSpecializedAdapterINS1H_15DefaultEpilogueISJ_SK_SK_NS1G_6thread17LinearCombinationISJ_Li1EffLNS1L_9ScaleType4KindE0ELNS_15FloatRoundStyleE2ESJ_EENS1_15EpilogueDefaultEEEEEvvEEEEvNT_6ParamsE --------------------------
	.section	.nv.info._ZN7cutlass13device_kernelINS_4gemm6kernel13GemmUniversalIN4cute5tupleIJiiiiEEENS1_10collective13CollectiveMmaINS1_34MainloopSm90TmaGmmaWarpSpecializedILi2ENS5_IJNS4_1CILi1EEESB_SB_EEENS1_35KernelTmaWarpSpecializedCooperativeEEENS5_IJNSA_ILi512EEENSA_ILi160EEENSA_ILi64EEEEEENS_6half_tENS5_IJlSB_lEEESJ_SK_NS4_8TiledMMAINS4_8MMA_AtomIJNS4_4SM904GMMA25MMA_64x32x16_F32F16F16_SSILNSO_5MajorE0ELSQ_0ELNSO_7ScaleInE1ELSR_1EEEEEENS4_6LayoutINS5_IJNSA_ILi2EEESB_SB_EEENS5_IJSB_NSA_ILi0EEESX_EEEEENS5_IJNS4_10UnderscoreES10_S10_EEEEENS4_13SM90_TMA_LOADENS4_14ComposedLayoutINS4_7SwizzleILi3ELi4ELi3EEENS4_18smem_ptr_flag_bitsILi16EEENSU_INS5_IJNSA_ILi8EEESH_EEENS5_IJSH_SB_EEEEEEEvNS4_8identityES13_S1D_vS1E_EENS_8epilogue10collective6detail29Sm90TmaWarpSpecializedAdapterINS1H_15DefaultEpilogueISJ_SK_SK_NS1G_6thread17LinearCombinationISJ_Li1EffLNS1L_9ScaleType4KindE0ELNS_15FloatRoundStyleE2ESJ_EENS1_15EpilogueDefaultEEEEEvvEEEEvNT_6ParamsE,"",@"SHT_CUDA_INFO"
	.sectionflags	@""
	.align	4


	//----- nvinfo : EIATTR_CUDA_API_VERSION
	.align		4
        /*0000*/ 	.byte	0x04, 0x37
        /*0002*/ 	.short	(.L_21 - .L_20)
.L_20:
        /*0004*/ 	.word	0x00000082


	//----- nvinfo : EIATTR_KPARAM_INFO
	.align		4
.L_21:
        /*0008*/ 	.byte	0x04, 0x17
        /*000a*/ 	.short	(.L_23 - .L_22)
.L_22:
        /*000c*/ 	.word	0x00000000
        /*0010*/ 	.short	0x0000
        /*0012*/ 	.short	0x0070
        /*0014*/ 	.byte	0x00, 0xf0, 0x01, 0x10


	//----- nvinfo : EIATTR_SPARSE_MMA_MASK
	.align		4
.L_23:
        /*0018*/ 	.byte	0x03, 0x50
        /*001a*/ 	.short	0x0000


	//----- nvinfo : EIATTR_MAXREG_COUNT
	.align		4
        /*001c*/ 	.byte	0x03, 0x1b
        /*001e*/ 	.short	0x00a8


	//----- nvinfo : EIATTR_NUM_BARRIERS
	.align		4
        /*0020*/ 	.byte	0x02, 0x4c
        /*0022*/ 	.byte	0x01
	.zero		1


	//----- nvinfo : EIATTR_EXTERNS
	.align		4
        /*0024*/ 	.byte	0x04, 0x0f
        /*0026*/ 	.short	(.L_25 - .L_24)


	//   ....[0]....
	.align		4
.L_24:
        /*0028*/ 	.word	index@(__assertfail)


	//----- nvinfo : EIATTR_ANNOTATIONS
	.align		4
.L_25:
        /*002c*/ 	.byte	0x04, 0x55
        /*002e*/ 	.short	(.L_27 - .L_26)


	//   ....[0]....
.L_26:
        /*0030*/ 	.word	0x00000001
        /*0034*/ 	.byte	0x50, 0x06, 0x00, 0x00, 0x01, 0x00, 0x00, 0x00, 0x70, 0x06, 0x00, 0x00, 0x01, 0x00, 0x00, 0x00
        /* <DEDUP_REMOVED lines=1607> */
        /*64b4*/ 	.byte	0xe0, 0xb6, 0x02, 0x00


	//----- nvinfo : EIATTR_MERCURY_ISA_VERSION
	.align		4
.L_27:
        /*64b8*/ 	.byte	0x03, 0x5f
        /*64ba*/ 	.short	0x0101


	//----- nvinfo : EIATTR_INT_WARP_WIDE_INSTR_OFFSETS
	.align		4
        /*64bc*/ 	.byte	0x04, 0x31
        /*64be*/ 	.short	(.L_29 - .L_28)


	//   ....[0]....
.L_28:
        /*64c0*/ 	.word	0x000004c0


	//   ....[1]....
        /*64c4*/ 	.word	0x000004d0


	//   ....[2]....
        /*64c8*/ 	.word	0x00000560


	//----- nvinfo : EIATTR_COOP_GROUP_MASK_REGIDS
	.align		4
.L_29:
        /*64cc*/ 	.byte	0x04, 0x29
        /*64ce*/ 	.short	(.L_31 - .L_30)


	//   ....[0]....
.L_30:
        /*64d0*/ 	.word	0xffffffff


	//   ....[1]....
        /*64d4*/ 	.word	0xffffffff


	//   ....[2]....
        /*64d8*/ 	.word	0xffffffff


	//   ....[3]....
        /*64dc*/ 	.word	0xffffffff


	//   ....[4]....
        /*64e0*/ 	.word	0xffffffff


	//----- nvinfo : EIATTR_COOP_GROUP_INSTR_OFFSETS
	.align		4
.L_31:
        /*64e4*/ 	.byte	0x04, 0x28
        /*64e6*/ 	.short	(.L_33 - .L_32)


	//   ....[0]....
.L_32:
        /*64e8*/ 	.word	0x00000070


	//   ....[1]....
        /*64ec*/ 	.word	0x00000080


	//   ....[2]....
        /*64f0*/ 	.word	0x000001a0


	//   ....[3]....
        /*64f4*/ 	.word	0x00000370


	//   ....[4]....
        /*64f8*/ 	.word	0x00001130


	//----- nvinfo : EIATTR_REG_RECONFIG
	.align		4
.L_33:
        /*64fc*/ 	.byte	0x01, 0x54
	.zero		2


	//----- nvinfo : EIATTR_SYSCALL_OFFSETS
	.align		4
        /*6500*/ 	.byte	0x04, 0x46
        /*6502*/ 	.short	(.L_35 - .L_34)


	//   ....[0]....
.L_34:
        /*6504*/ 	.word	0x000012e0


	//----- nvinfo : EIATTR_MBARRIER_INSTR_OFFSETS
	.align		4
.L_35:
        /*6508*/ 	.byte	0x04, 0x39
        /*650a*/ 	.short	(.L_37 - .L_36)


	//   ....[0]....
.L_36:
        /*650c*/ 	.word	0x00000320
        /*6510*/ 	.word	0x000000ff
        /*6514*/ 	.word	0x00000000
        /*6518*/ 	.short	0x0100
        /*651a*/ 	.byte	0x08
	.zero		1


	//   ....[1]....
        /*651c*/ 	.word	0x00000330
        /*6520*/ 	.word	0x000000ff
        /*6524*/ 	.word	0x00000010
        /*6528*/ 	.short	0x0100
        /*652a*/ 	.byte	0x08
	.zero		1


	//   ....[2]....
        /*652c*/ 	.word	0x00000340
        /*6530*/ 	.word	0x000000ff
        /*6534*/ 	.word	0x00000008
        /*6538*/ 	.short	0x0100
        /*653a*/ 	.byte	0x08
	.zero		1


	//   ....[3]....
        /*653c*/ 	.word	0x00000350
        /*6540*/ 	.word	0x000000ff
        /*6544*/ 	.word	0x00000018
        /*6548*/ 	.short	0x0100
        /*654a*/ 	.byte	0x08
	.zero		1


	//   ....[4]....
        /*654c*/ 	.word	0x000005e0
        /*6550*/ 	.word	0x000000ff
        /*6554*/ 	.word	0x00000030
        /*6558*/ 	.short	0x0100
        /*655a*/ 	.byte	0x10
	.zero		1


	//   ....[5]....
        /*655c*/ 	.word	0x00000680
        /*6560*/ 	.word	0x000000ff
        /*6564*/ 	.word	0x00000038
        /*6568*/ 	.short	0x0100
        /*656a*/ 	.byte	0x10
	.zero		1


	//   ....[6]....
        /*656c*/ 	.word	0x00001380
        /*6570*/ 	.word	0x00000003
        /*6574*/ 	.word	0x00000000
        /*6578*/ 	.short	0x010a
        /*657a*/ 	.byte	0x3f
	.zero		1


	//   ....[7]....
        /*657c*/ 	.word	0x000013c0
        /*6580*/ 	.word	0x00000003
        /*6584*/ 	.word	0x00000000
        /*6588*/ 	.short	0x010a
        /*658a*/ 	.byte	0x3f
	.zero		1


	//   ....[8]....
        /*658c*/ 	.word	0x000074b0
        /*6590*/ 	.word	0x000000ff
        /*6594*/ 	.word	0x00000000
        /*6598*/ 	.short	0x010a
        /*659a*/ 	.byte	0x04
	.zero		1


	//   ....[9]....
        /*659c*/ 	.word	0x000074f0
        /*65a0*/ 	.word	0x000000ff
        /*65a4*/ 	.word	0x00000000
        /*65a8*/ 	.short	0x010a
        /*65aa*/ 	.byte	0x04
	.zero		1


	//   ....[10]....
        /*65ac*/ 	.word	0x0000d570
        /*65b0*/ 	.word	0x000000ff
        /*65b4*/ 	.word	0x00000000
        /*65b8*/ 	.short	0x0101
        /*65ba*/ 	.byte	0x04
	.zero		1


	//   ....[11]....
        /*65bc*/ 	.word	0x0000d740
        /*65c0*/ 	.word	0x000000ff
        /*65c4*/ 	.word	0x00000000
        /*65c8*/ 	.short	0x0101
        /*65ca*/ 	.byte	0x04
	.zero		1


	//   ....[12]....
        /*65cc*/ 	.word	0x0002b270
        /*65d0*/ 	.word	0x0000000f
        /*65d4*/ 	.word	0x00000010
        /*65d8*/ 	.short	0x010a
        /*65da*/ 	.byte	0x3f
	.zero		1


	//   ....[13]....
        /*65dc*/ 	.word	0x0002b650
        /*65e0*/ 	.word	0x00000002
        /*65e4*/ 	.word	0x00000038
        /*65e8*/ 	.short	0x0101
        /*65ea*/ 	.byte	0x3f
	.zero		1


	//   ....[14]....
        /*65ec*/ 	.word	0x0002bdf0
        /*65f0*/ 	.word	0x00000005
        /*65f4*/ 	.word	0x00000000
        /*65f8*/ 	.short	0x010a
        /*65fa*/ 	.byte	0x3f
	.zero		1


	//   ....[15]....
        /*65fc*/ 	.word	0x0002be80
        /*6600*/ 	.word	0x00000003
        /*6604*/ 	.word	0x00000000
        /*6608*/ 	.short	0x010a
        /*660a*/ 	.byte	0x3f
	.zero		1


	//   ....[16]....
        /*660c*/ 	.word	0x0002bee0
        /*6610*/ 	.word	0x00000003
        /*6614*/ 	.word	0x00000000
        /*6618*/ 	.short	0x010a
        /*661a*/ 	.byte	0x3f
	.zero		1


	//   ....[17]....
        /*661c*/ 	.word	0x0002bf40
        /*6620*/ 	.word	0x00000004
        /*6624*/ 	.word	0x00000000
        /*6628*/ 	.short	0x010a
        /*662a*/ 	.byte	0x3f
	.zero		1


	//   ....[18]....
        /*662c*/ 	.word	0x0002c010
        /*6630*/ 	.word	0x0000000f
        /*6634*/ 	.word	0x00000010
        /*6638*/ 	.short	0x010a
        /*663a*/ 	.byte	0x3f
	.zero		1


	//   ....[19]....
        /*663c*/ 	.word	0x0002c0e0
        /*6640*/ 	.word	0x00000005
        /*6644*/ 	.word	0x00000000
        /*6648*/ 	.short	0x010a
        /*664a*/ 	.byte	0x3f
	.zero		1


	//----- nvinfo : EIATTR_NUM_MBARRIERS
	.align		4
.L_37:
        /*664c*/ 	.byte	0x03, 0x38
        /*664e*/ 	.short	0x0006


	//----- nvinfo : EIATTR_EXIT_INSTR_OFFSETS
	.align		4
        /*6650*/ 	.byte	0x04, 0x1c
        /*6652*/ 	.short	(.L_39 - .L_38)


	//   ....[0]....
.L_38:
        /*6654*/ 	.word	0x000006e0


	//   ....[1]....
        /*6658*/ 	.word	0x00001050


	//   ....[2]....
        /*665c*/ 	.word	0x0002a7f0


	//   ....[3]....
        /*6660*/ 	.word	0x0002af00


	//   ....[4]....
        /*6664*/ 	.word	0x0002bed0


	//----- nvinfo : EIATTR_MAX_THREADS
	.align		4
.L_39:
        /*6668*/ 	.byte	0x04, 0x05
        /*666a*/ 	.short	(.L_41 - .L_40)
.L_40:
        /*666c*/ 	.word	0x00000180
        /*6670*/ 	.word	0x00000001
        /*6674*/ 	.word	0x00000001


	//----- nvinfo : EIATTR_CRS_STACK_SIZE
	.align		4
.L_41:
        /*6678*/ 	.byte	0x04, 0x1e
        /*667a*/ 	.short	(.L_43 - .L_42)
.L_42:
        /*667c*/ 	.word	0x00000000


	//----- nvinfo : EIATTR_CBANK_PARAM_SIZE
	.align		4
.L_43:
        /*6680*/ 	.byte	0x03, 0x19
        /*6682*/ 	.short	0x0470


	//----- nvinfo : EIATTR_PARAM_CBANK
	.align		4
        /*6684*/ 	.byte	0x04, 0x0a
        /*6686*/ 	.short	(.L_45 - .L_44)
	.align		4
.L_44:
        /*6688*/ 	.word	index@(.nv.constant0._ZN7cutlass13device_kernelINS_4gemm6kernel13GemmUniversalIN4cute5tupleIJiiiiEEENS1_10collective13CollectiveMmaINS1_34MainloopSm90TmaGmmaWarpSpecializedILi2ENS5_IJNS4_1CILi1EEESB_SB_EEENS1_35KernelTmaWarpSpecializedCooperativeEEENS5_IJNSA_ILi512EEENSA_ILi160EEENSA_ILi64EEEEEENS_6half_tENS5_IJlSB_lEEESJ_SK_NS4_8TiledMMAINS4_8MMA_AtomIJNS4_4SM904GMMA25MMA_64x32x16_F32F16F16_SSILNSO_5MajorE0ELSQ_0ELNSO_7ScaleInE1ELSR_1EEEEEENS4_6LayoutINS5_IJNSA_ILi2EEESB_SB_EEENS5_IJSB_NSA_ILi0EEESX_EEEEENS5_IJNS4_10UnderscoreES10_S10_EEEEENS4_13SM90_TMA_LOADENS4_14ComposedLayoutINS4_7SwizzleILi3ELi4ELi3EEENS4_18smem_ptr_flag_bitsILi16EEENSU_INS5_IJNSA_ILi8EEESH_EEENS5_IJSH_SB_EEEEEEEvNS4_8identityES13_S1D_vS1E_EENS_8epilogue10collective6detail29Sm90TmaWarpSpecializedAdapterINS1H_15DefaultEpilogueISJ_SK_SK_NS1G_6thread17LinearCombinationISJ_Li1EffLNS1L_9ScaleType4KindE0ELNS_15FloatRoundStyleE2ESJ_EENS1_15EpilogueDefaultEEEEEvvEEEEvNT_6ParamsE)
        /*668c*/ 	.short	0x0210
        /*668e*/ 	.short	0x0470


	//----- nvinfo : EIATTR_SW_WAR
	.align		4
.L_45:
        /*6690*/ 	.byte	0x04, 0x36
        /*6692*/ 	.short	(.L_47 - .L_46)
.L_46:
        /*6694*/ 	.word	0x00000008
.L_47:


//--------------------- .nv.callgraph             --------------------------
	.section	.nv.callgraph,"",@"SHT_CUDA_CALLGRAPH"
	.align	4
	.sectionentsize	8
	.align		4
        /*0000*/ 	.word	0x00000000
	.align		4
        /*0004*/ 	.word	0xffffffff
	.align		4
        /*0008*/ 	.word	index@(_ZN7cutlass13device_kernelINS_4gemm6kernel13GemmUniversalIN4cute5tupleIJiiiiEEENS1_10collective13CollectiveMmaINS1_34MainloopSm90TmaGmmaWarpSpecializedILi2ENS5_IJNS4_1CILi1EEESB_SB_EEENS1_35KernelTmaWarpSpecializedCooperativeEEENS5_IJNSA_ILi512EEENSA_ILi160EEENSA_ILi64EEEEEENS_6half_tENS5_IJlSB_lEEESJ_SK_NS4_8TiledMMAINS4_8MMA_AtomIJNS4_4SM904GMMA25MMA_64x32x16_F32F16F16_SSILNSO_5MajorE0ELSQ_0ELNSO_7ScaleInE1ELSR_1EEEEEENS4_6LayoutINS5_IJNSA_ILi2EEESB_SB_EEENS5_IJSB_NSA_ILi0EEESX_EEEEENS5_IJNS4_10UnderscoreES10_S10_EEEEENS4_13SM90_TMA_LOADENS4_14ComposedLayoutINS4_7SwizzleILi3ELi4ELi3EEENS4_18smem_ptr_flag_bitsILi16EEENSU_INS5_IJNSA_ILi8EEESH_EEENS5_IJSH_SB_EEEEEEEvNS4_8identityES13_S1D_vS1E_EENS_8epilogue10collective6detail29Sm90TmaWarpSpecializedAdapterINS1H_15DefaultEpilogueISJ_SK_SK_NS1G_6thread17LinearCombinationISJ_Li1EffLNS1L_9ScaleType4KindE0ELNS_15FloatRoundStyleE2ESJ_EENS1_15EpilogueDefaultEEEEEvvEEEEvNT_6ParamsE)
	.align		4
        /*000c*/ 	.word	index@(__assertfail)
	.align		4
        /*0010*/ 	.word	0x00000000
	.align		4
        /*0014*/ 	.word	0xfffffffe
	.align		4
        /*0018*/ 	.word	0x00000000
	.align		4
        /*001c*/ 	.word	0xfffffffd
	.align		4
        /*0020*/ 	.word	0x00000000
	.align		4
        /*0024*/ 	.word	0xfffffffc


//--------------------- .nv.constant4             --------------------------
	.section	.nv.constant4,"a",@progbits
	.align	8
	.align		8
.nv.constant4:
        /*0000*/ 	.dword	__assertfail
	.align		8
        /*0008*/ 	.dword	__unnamed_1
	.align		8
        /*0010*/ 	.dword	_ZN39_INTERNAL_d470a77f_4_k_cu_4d38b355_33014cuda3std3__45__cpo5beginE
	.align		8
        /*0018*/ 	.dword	_ZN39_INTERNAL_d470a77f_4_k_cu_4d38b355_33014cuda3std3__45__cpo3endE
	.align		8
        /*0020*/ 	.dword	_ZN39_INTERNAL_d470a77f_4_k_cu_4d38b355_33014cuda3std3__45__cpo6cbeginE
	.align		8
        /*0028*/ 	.dword	_ZN39_INTERNAL_d470a77f_4_k_cu_4d38b355_33014cuda3std3__45__cpo4cendE
	.align		8
        /*0030*/ 	.dword	_ZN39_INTERNAL_d470a77f_4_k_cu_4d38b355_33014cuda3std3__441_GLOBAL__N__d470a77f_4_k_cu_4d38b355_33016ignoreE
	.align		8
        /*0038*/ 	.dword	_ZN39_INTERNAL_d470a77f_4_k_cu_4d38b355_33014cuda3std3__419piecewise_constructE
	.align		8
        /*0040*/ 	.dword	_ZN39_INTERNAL_d470a77f_4_k_cu_4d38b355_33014cuda3std3__48in_placeE
	.align		8
        /*0048*/ 	.dword	_ZN39_INTERNAL_d470a77f_4_k_cu_4d38b355_33014cuda3std6ranges3__45__cpo4swapE
	.align		8
        /*0050*/ 	.dword	_ZN39_INTERNAL_d470a77f_4_k_cu_4d38b355_33014cuda3std6ranges3__45__cpo9iter_moveE
	.align		8
        /*0058*/ 	.dword	_ZN39_INTERNAL_d470a77f_4_k_cu_4d38b355_33014cute7productE
	.align		8
        /*0060*/ 	.dword	_ZN39_INTERNAL_d470a77f_4_k_cu_4d38b355_33014cute1_E
	.align		8
        /*0068*/ 	.dword	$str$22
	.align		8
        /*0070*/ 	.dword	$str$23


//--------------------- .text._ZN7cutlass13device_kernelINS_4gemm6kernel13GemmUniversalIN4cute5tupleIJiiiiEEENS1_10collective13CollectiveMmaINS1_34MainloopSm90TmaGmmaWarpSpecializedILi2ENS5_IJNS4_1CILi1EEESB_SB_EEENS1_35KernelTmaWarpSpecializedCooperativeEEENS5_IJNSA_ILi512EEENSA_ILi160EEENSA_ILi64EEEEEENS_6half_tENS5_IJlSB_lEEESJ_SK_NS4_8TiledMMAINS4_8MMA_AtomIJNS4_4SM904GMMA25MMA_64x32x16_F32F16F16_SSILNSO_5MajorE0ELSQ_0ELNSO_7ScaleInE1ELSR_1EEEEEENS4_6LayoutINS5_IJNSA_ILi2EEESB_SB_EEENS5_IJSB_NSA_ILi0EEESX_EEEEENS5_IJNS4_10UnderscoreES10_S10_EEEEENS4_13SM90_TMA_LOADENS4_14ComposedLayoutINS4_7SwizzleILi3ELi4ELi3EEENS4_18smem_ptr_flag_bitsILi16EEENSU_INS5_IJNSA_ILi8EEESH_EEENS5_IJSH_SB_EEEEEEEvNS4_8identityES13_S1D_vS1E_EENS_8epilogue10collective6detail29Sm90TmaWarpSpecializedAdapterINS1H_15DefaultEpilogueISJ_SK_SK_NS1G_6thread17LinearCombinationISJ_Li1EffLNS1L_9ScaleType4KindE0ELNS_15FloatRoundStyleE2ESJ_EENS1_15EpilogueDefaultEEEEEvvEEEEvNT_6ParamsE --------------------------
	.section	.text._ZN7cutlass13device_kernelINS_4gemm6kernel13GemmUniversalIN4cute5tupleIJiiiiEEENS1_10collective13CollectiveMmaINS1_34MainloopSm90TmaGmmaWarpSpecializedILi2ENS5_IJNS4_1CILi1EEESB_SB_EEENS1_35KernelTmaWarpSpecializedCooperativeEEENS5_IJNSA_ILi512EEENSA_ILi160EEENSA_ILi64EEEEEENS_6half_tENS5_IJlSB_lEEESJ_SK_NS4_8TiledMMAINS4_8MMA_AtomIJNS4_4SM904GMMA25MMA_64x32x16_F32F16F16_SSILNSO_5MajorE0ELSQ_0ELNSO_7ScaleInE1ELSR_1EEEEEENS4_6LayoutINS5_IJNSA_ILi2EEESB_SB_EEENS5_IJSB_NSA_ILi0EEESX_EEEEENS5_IJNS4_10UnderscoreES10_S10_EEEEENS4_13SM90_TMA_LOADENS4_14ComposedLayoutINS4_7SwizzleILi3ELi4ELi3EEENS4_18smem_ptr_flag_bitsILi16EEENSU_INS5_IJNSA_ILi8EEESH_EEENS5_IJSH_SB_EEEEEEEvNS4_8identityES13_S1D_vS1E_EENS_8epilogue10collective6detail29Sm90TmaWarpSpecializedAdapterINS1H_15DefaultEpilogueISJ_SK_SK_NS1G_6thread17LinearCombinationISJ_Li1EffLNS1L_9ScaleType4KindE0ELNS_15FloatRoundStyleE2ESJ_EENS1_15EpilogueDefaultEEEEEvvEEEEvNT_6ParamsE,"ax",@progbits
	.align	128
.text._ZN7cutlass13device_kernelINS_4gemm6kernel13GemmUniversalIN4cute5tupleIJiiiiEEENS1_10collective13CollectiveMmaINS1_34MainloopSm90TmaGmmaWarpSpecializedILi2ENS5_IJNS4_1CILi1EEESB_SB_EEENS1_35KernelTmaWarpSpecializedCooperativeEEENS5_IJNSA_ILi512EEENSA_ILi160EEENSA_ILi64EEEEEENS_6half_tENS5_IJlSB_lEEESJ_SK_NS4_8TiledMMAINS4_8MMA_AtomIJNS4_4SM904GMMA25MMA_64x32x16_F32F16F16_SSILNSO_5MajorE0ELSQ_0ELNSO_7ScaleInE1ELSR_1EEEEEENS4_6LayoutINS5_IJNSA_ILi2EEESB_SB_EEENS5_IJSB_NSA_ILi0EEESX_EEEEENS5_IJNS4_10UnderscoreES10_S10_EEEEENS4_13SM90_TMA_LOADENS4_14ComposedLayoutINS4_7SwizzleILi3ELi4ELi3EEENS4_18smem_ptr_flag_bitsILi16EEENSU_INS5_IJNSA_ILi8EEESH_EEENS5_IJSH_SB_EEEEEEEvNS4_8identityES13_S1D_vS1E_EENS_8epilogue10collective6detail29Sm90TmaWarpSpecializedAdapterINS1H_15DefaultEpilogueISJ_SK_SK_NS1G_6thread17LinearCombinationISJ_Li1EffLNS1L_9ScaleType4KindE0ELNS_15FloatRoundStyleE2ESJ_EENS1_15EpilogueDefaultEEEEEvvEEEEvNT_6ParamsE:
        .type           _ZN7cutlass13device_kernelINS_4gemm6kernel13GemmUniversalIN4cute5tupleIJiiiiEEENS1_10collective13CollectiveMmaINS1_34MainloopSm90TmaGmmaWarpSpecializedILi2ENS5_IJNS4_1CILi1EEESB_SB_EEENS1_35KernelTmaWarpSpecializedCooperativeEEENS5_IJNSA_ILi512EEENSA_ILi160EEENSA_ILi64EEEEEENS_6half_tENS5_IJlSB_lEEESJ_SK_NS4_8TiledMMAINS4_8MMA_AtomIJNS4_4SM904GMMA25MMA_64x32x16_F32F16F16_SSILNSO_5MajorE0ELSQ_0ELNSO_7ScaleInE1ELSR_1EEEEEENS4_6LayoutINS5_IJNSA_ILi2EEESB_SB_EEENS5_IJSB_NSA_ILi0EEESX_EEEEENS5_IJNS4_10UnderscoreES10_S10_EEEEENS4_13SM90_TMA_LOADENS4_14ComposedLayoutINS4_7SwizzleILi3ELi4ELi3EEENS4_18smem_ptr_flag_bitsILi16EEENSU_INS5_IJNSA_ILi8EEESH_EEENS5_IJSH_SB_EEEEEEEvNS4_8identityES13_S1D_vS1E_EENS_8epilogue10collective6detail29Sm90TmaWarpSpecializedAdapterINS1H_15DefaultEpilogueISJ_SK_SK_NS1G_6thread17LinearCombinationISJ_Li1EffLNS1L_9ScaleType4KindE0ELNS_15FloatRoundStyleE2ESJ_EENS1_15EpilogueDefaultEEEEEvvEEEEvNT_6ParamsE,@function
        .size           _ZN7cutlass13device_kernelINS_4gemm6kernel13GemmUniversalIN4cute5tupleIJiiiiEEENS1_10collective13CollectiveMmaINS1_34MainloopSm90TmaGmmaWarpSpecializedILi2ENS5_IJNS4_1CILi1EEESB_SB_EEENS1_35KernelTmaWarpSpecializedCooperativeEEENS5_IJNSA_ILi512EEENSA_ILi160EEENSA_ILi64EEEEEENS_6half_tENS5_IJlSB_lEEESJ_SK_NS4_8TiledMMAINS4_8MMA_AtomIJNS4_4SM904GMMA25MMA_64x32x16_F32F16F16_SSILNSO_5MajorE0ELSQ_0ELNSO_7ScaleInE1ELSR_1EEEEEENS4_6LayoutINS5_IJNSA_ILi2EEESB_SB_EEENS5_IJSB_NSA_ILi0EEESX_EEEEENS5_IJNS4_10UnderscoreES10_S10_EEEEENS4_13SM90_TMA_LOADENS4_14ComposedLayoutINS4_7SwizzleILi3ELi4ELi3EEENS4_18smem_ptr_flag_bitsILi16EEENSU_INS5_IJNSA_ILi8EEESH_EEENS5_IJSH_SB_EEEEEEEvNS4_8identityES13_S1D_vS1E_EENS_8epilogue10collective6detail29Sm90TmaWarpSpecializedAdapterINS1H_15DefaultEpilogueISJ_SK_SK_NS1G_6thread17LinearCombinationISJ_Li1EffLNS1L_9ScaleType4KindE0ELNS_15FloatRoundStyleE2ESJ_EENS1_15EpilogueDefaultEEEEEvvEEEEvNT_6ParamsE,(.L_x_696 - _ZN7cutlass13device_kernelINS_4gemm6kernel13GemmUniversalIN4cute5tupleIJiiiiEEENS1_10collective13CollectiveMmaINS1_34MainloopSm90TmaGmmaWarpSpecializedILi2ENS5_IJNS4_1CILi1EEESB_SB_EEENS1_35KernelTmaWarpSpecializedCooperativeEEENS5_IJNSA_ILi512EEENSA_ILi160EEENSA_ILi64EEEEEENS_6half_tENS5_IJlSB_lEEESJ_SK_NS4_8TiledMMAINS4_8MMA_AtomIJNS4_4SM904GMMA25MMA_64x32x16_F32F16F16_SSILNSO_5MajorE0ELSQ_0ELNSO_7ScaleInE1ELSR_1EEEEEENS4_6LayoutINS5_IJNSA_ILi2EEESB_SB_EEENS5_IJSB_NSA_ILi0EEESX_EEEEENS5_IJNS4_10UnderscoreES10_S10_EEEEENS4_13SM90_TMA_LOADENS4_14ComposedLayoutINS4_7SwizzleILi3ELi4ELi3EEENS4_18smem_ptr_flag_bitsILi16EEENSU_INS5_IJNSA_ILi8EEESH_EEENS5_IJSH_SB_EEEEEEEvNS4_8identityES13_S1D_vS1E_EENS_8epilogue10collective6detail29Sm90TmaWarpSpecializedAdapterINS1H_15DefaultEpilogueISJ_SK_SK_NS1G_6thread17LinearCombinationISJ_Li1EffLNS1L_9ScaleType4KindE0ELNS_15FloatRoundStyleE2ESJ_EENS1_15EpilogueDefaultEEEEEvvEEEEvNT_6ParamsE)
        .other          _ZN7cutlass13device_kernelINS_4gemm6kernel13GemmUniversalIN4cute5tupleIJiiiiEEENS1_10collective13CollectiveMmaINS1_34MainloopSm90TmaGmmaWarpSpecializedILi2ENS5_IJNS4_1CILi1EEESB_SB_EEENS1_35KernelTmaWarpSpecializedCooperativeEEENS5_IJNSA_ILi512EEENSA_ILi160EEENSA_ILi64EEEEEENS_6half_tENS5_IJlSB_lEEESJ_SK_NS4_8TiledMMAINS4_8MMA_AtomIJNS4_4SM904GMMA25MMA_64x32x16_F32F16F16_SSILNSO_5MajorE0ELSQ_0ELNSO_7ScaleInE1ELSR_1EEEEEENS4_6LayoutINS5_IJNSA_ILi2EEESB_SB_EEENS5_IJSB_NSA_ILi0EEESX_EEEEENS5_IJNS4_10UnderscoreES10_S10_EEEEENS4_13SM90_TMA_LOADENS4_14ComposedLayoutINS4_7SwizzleILi3ELi4ELi3EEENS4_18smem_ptr_flag_bitsILi16EEENSU_INS5_IJNSA_ILi8EEESH_EEENS5_IJSH_SB_EEEEEEEvNS4_8identityES13_S1D_vS1E_EENS_8epilogue10collective6detail29Sm90TmaWarpSpecializedAdapterINS1H_15DefaultEpilogueISJ_SK_SK_NS1G_6thread17LinearCombinationISJ_Li1EffLNS1L_9ScaleType4KindE0ELNS_15FloatRoundStyleE2ESJ_EENS1_15EpilogueDefaultEEEEEvvEEEEvNT_6ParamsE,@"STO_CUDA_ENTRY STV_DEFAULT"
_ZN7cutlass13device_kernelINS_4gemm6kernel13GemmUniversalIN4cute5tupleIJiiiiEEENS1_10collective13CollectiveMmaINS1_34MainloopSm90TmaGmmaWarpSpecializedILi2ENS5_IJNS4_1CILi1EEESB_SB_EEENS1_35KernelTmaWarpSpecializedCooperativeEEENS5_IJNSA_ILi512EEENSA_ILi160EEENSA_ILi64EEEEEENS_6half_tENS5_IJlSB_lEEESJ_SK_NS4_8TiledMMAINS4_8MMA_AtomIJNS4_4SM904GMMA25MMA_64x32x16_F32F16F16_SSILNSO_5MajorE0ELSQ_0ELNSO_7ScaleInE1ELSR_1EEEEEENS4_6LayoutINS5_IJNSA_ILi2EEESB_SB_EEENS5_IJSB_NSA_ILi0EEESX_EEEEENS5_IJNS4_10UnderscoreES10_S10_EEEEENS4_13SM90_TMA_LOADENS4_14ComposedLayoutINS4_7SwizzleILi3ELi4ELi3EEENS4_18smem_ptr_flag_bitsILi16EEENSU_INS5_IJNSA_ILi8EEESH_EEENS5_IJSH_SB_EEEEEEEvNS4_8identityES13_S1D_vS1E_EENS_8epilogue10collective6detail29Sm90TmaWarpSpecializedAdapterINS1H_15DefaultEpilogueISJ_SK_SK_NS1G_6thread17LinearCombinationISJ_Li1EffLNS1L_9ScaleType4KindE0ELNS_15FloatRoundStyleE2ESJ_EENS1_15EpilogueDefaultEEEEEvvEEEEvNT_6ParamsE:
[----:B------:R-:W0:Y:S02]  /*0000*/  LDC R1, c[0x0][0x28] ;  /* 0x00000a00ff017b82 */ /* 0x000e240000000800 */
[----:B0-----:R-:W-:Y:S01]  /*0010*/  VIADD R1, R1, 0xfffff958 ;  /* 0xfffff95801017836 */ /* 0x001fe20000000000 */
[----:B------:R-:W0:Y:S01]  /*0020*/  S2R R2, SR_TID.X ;  /* 0x0000000000027919 */ /* 0x000e220000002100 */
[----:B------:R-:W-:Y:S01]  /*0030*/  ELECT P0, URZ, PT ;  /* 0x00000000003f782f */ /* 0x000fe20003800000 */
[----:B------:R-:W-:Y:S01]  /*0040*/  BSSY B0, `(.L_x_0) ;  /* 0x0000015000007945 */ /* 0x000fe20003800000 */
[--C-:B0-----:R-:W-:Y:S02]  /*0050*/  SHF.R.U32.HI R0, RZ, 0x5, R2.reuse ;  /* 0x00000005ff007819 */ /* 0x101fe40000011602 */
[----:B------:R-:W-:-:S03]  /*0060*/  SHF.R.U32.HI R2, RZ, 0x7, R2 ;  /* 0x00000007ff027819 */ /* 0x000fc60000011602 */
[----:B------:R-:W0:Y:S04]  /*0070*/  SHFL.IDX PT, R3, R0, RZ, 0x1f ;  /* 0x00001fff00037589 */ /* 0x000e2800000e0000 */
[----:B------:R-:W1:Y:S01]  /*0080*/  SHFL.IDX PT, R2, R2, RZ, 0x1f ;  /* 0x00001fff02027589 */ /* 0x000e6200000e0000 */
[----:B0-----:R-:W-:Y:S02]  /*0090*/  R2UR UR10, R3 ;  /* 0x00000000030a72ca */ /* 0x001fe400000e0000 */
[----:B-1----:R-:W-:-:S11]  /*00a0*/  R2UR UR5, R2 ;  /* 0x00000000020572ca */ /* 0x002fd600000e0000 */
[----:B------:R-:W-:Y:S02]  /*00b0*/  USHF.R.S32.HI UR4, URZ, 0x1f, UR10 ;  /* 0x0000001f3f047899 */ /* 0x000fe4000801140a */
[----:B------:R-:W-:Y:S02]  /*00c0*/  ISETP.NE.OR P0, PT, RZ, UR10, !P0 ;  /* 0x0000000aff007c0c */ /* 0x000fe4000c705670 */
[----:B------:R-:W-:-:S04]  /*00d0*/  ULEA.HI UR4, UR4, UR10, URZ, 0x2 ;  /* 0x0000000a04047291 */ /* 0x000fc8000f8f103f */
[----:B------:R-:W-:-:S04]  /*00e0*/  ULOP3.LUT UR4, UR4, 0xfffffffc, URZ, 0xc0, !UPT ;  /* 0xfffffffc04047892 */ /* 0x000fc8000f8ec03f */
[----:B------:R-:W-:-:S03]  /*00f0*/  UIADD3 UR10, UR10, -UR4, URZ ;  /* 0x800000040a0a7290 */ /* 0x000fc6000fffe03f */
[----:B------:R-:W-:Y:S09]  /*0100*/  @P0 BRA `(.L_x_1) ;  /* 0x0000000000200947 */ /* 0x000ff20003800000 */
[----:B------:R-:W-:Y:S02]  /*0110*/  ULDC.64 UR6, c[0x0][0x198] ;  /* 0x0000660000067ab9 */ /* 0x000fe40000000a00 */
[----:B------:R-:W-:Y:S02]  /*0120*/  UIADD3 UR8, UP0, UR6, 0xf0, URZ ;  /* 0x000000f006087890 */ /* 0x000fe4000ff1e03f */
[----:B------:R-:W-:Y:S02]  /*0130*/  UIADD3 UR6, UP1, UR6, 0x1f0, URZ ;  /* 0x000001f006067890 */ /* 0x000fe4000ff3e03f */
[----:B------:R-:W-:Y:S02]  /*0140*/  UIADD3.X UR9, URZ, UR7, URZ, UP0, !UPT ;  /* 0x000000073f097290 */ /* 0x000fe400087fe43f */
[----:B------:R-:W-:-:S07]  /*0150*/  UIADD3.X UR7, URZ, UR7, URZ, UP1, !UPT ;  /* 0x000000073f077290 */ /* 0x000fce0008ffe43f */
[----:B------:R0:W-:Y:S02]  /*0160*/  UTMACCTL.PF [UR8] ;  /* 0x00000000080079b9 */ /* 0x0001e40008040000 */
[----:B------:R0:W-:Y:S02]  /*0170*/  UTMACCTL.PF [UR6] ;  /* 0x00000000060079b9 */ /* 0x0001e40008040000 */
[----:B0-----:R-:W-:Y:S01]  /*0180*/  NOP ;  /* 0x0000000000007918 */ /* 0x001fe20000000000 */
.L_x_1:
[----:B------:R-:W-:Y:S05]  /*0190*/  BSYNC B0 ;  /* 0x0000000000007941 */ /* 0x000fea0003800000 */
.L_x_0:
[----:B------:R-:W0:Y:S01]  /*01a0*/  SHFL.IDX PT, R2, R0, RZ, 0x1f ;  /* 0x00001fff00027589 */ /* 0x000e2200000e0000 */
[----:B------:R-:W-:Y:S01]  /*01b0*/  UISETP.NE.AND UP0, UPT, UR10, 0x3, UPT ;  /* 0x000000030a00788c */ /* 0x000fe2000bf05270 */
[----:B------:R-:W-:Y:S01]  /*01c0*/  ISETP.NE.AND P1, PT, RZ, UR5, PT ;  /* 0x00000005ff007c0c */ /* 0x000fe2000bf25270 */
[----:B------:R-:W-:Y:S02]  /*01d0*/  UIADD3 UR18, UR5, -0x1, URZ ;  /* 0xffffffff05127890 */ /* 0x000fe4000fffe03f */
[----:B------:R-:W-:Y:S02]  /*01e0*/  UISETP.EQ.OR UP0, UPT, UR10, URZ, !UP0 ;  /* 0x0000003f0a00728c */ /* 0x000fe4000c702670 */
[----:B------:R-:W-:Y:S02]  /*01f0*/  UISETP.GE.U32.AND UP1, UPT, UR18, 0x2, UPT ;  /* 0x000000021200788c */ /* 0x000fe4000bf26070 */
[----:B------:R-:W-:-:S04]  /*0200*/  UISETP.EQ.AND UP0, UPT, UR5, URZ, UP0 ;  /* 0x0000003f0500728c */ /* 0x000fc80008702270 */
[----:B------:R-:W-:-:S04]  /*0210*/  USEL UR38, URZ, 0x1, !UP0 ;  /* 0x000000013f267887 */ /* 0x000fc8000c000000 */
[----:B------:R-:W-:Y:S01]  /*0220*/  USEL UR38, UR38, 0x2, UP1 ;  /* 0x0000000226267887 */ /* 0x000fe20008800000 */
[----:B0-----:R-:W-:-:S13]  /*0230*/  ISETP.NE.AND P0, PT, R2, RZ, PT ;  /* 0x000000ff0200720c */ /* 0x001fda0003f05270 */
[----:B------:R-:W-:Y:S05]  /*0240*/  @P0 BRA `(.L_x_2) ;  /* 0x0000000000480947 */ /* 0x000fea0003800000 */
[----:B------:R-:W0:Y:S01]  /*0250*/  S2UR UR8, SR_CgaCtaId ;  /* 0x00000000000879c3 */ /* 0x000e220000008800 */
[----:B------:R-:W-:Y:S01]  /*0260*/  UMOV UR4, 0x400 ;  /* 0x0000040000047882 */ /* 0x000fe20000000000 */
[----:B------:R-:W-:Y:S01]  /*0270*/  UMOV UR5, 0x1 ;  /* 0x0000000100057882 */ /* 0x000fe20000000000 */
[----:B------:R-:W-:Y:S01]  /*0280*/  UMOV UR6, 0x100 ;  /* 0x0000010000067882 */ /* 0x000fe20000000000 */
[----:B------:R-:W-:Y:S01]  /*0290*/  ELECT P0, URZ, PT ;  /* 0x00000000003f782f */ /* 0x000fe20003800000 */
[----:B------:R-:W-:-:S04]  /*02a0*/  UIADD3 UR6, -UR6, 0x100000, URZ ;  /* 0x0010000006067890 */ /* 0x000fc8000fffe13f */
[----:B------:R-:W-:Y:S02]  /*02b0*/  USHF.L.U32 UR7, UR6, 0xb, URZ ;  /* 0x0000000b06077899 */ /* 0x000fe4000800063f */
[----:B------:R-:W-:Y:S02]  /*02c0*/  USHF.L.U32 UR6, UR6, 0x1, URZ ;  /* 0x0000000106067899 */ /* 0x000fe4000800063f */
[----:B0-----:R-:W-:Y:S02]  /*02d0*/  ULEA UR8, UR8, UR4, 0x18 ;  /* 0x0000000408087291 */ /* 0x001fe4000f8ec03f */
[----:B------:R-:W-:-:S04]  /*02e0*/  UIADD3 UR4, -UR5, 0x100000, URZ ;  /* 0x0010000005047890 */ /* 0x000fc8000fffe13f */
[----:B------:R-:W-:Y:S02]  /*02f0*/  USHF.L.U32 UR5, UR4, 0xb, URZ ;  /* 0x0000000b04057899 */ /* 0x000fe4000800063f */
[----:B------:R-:W-:Y:S01]  /*0300*/  USHF.L.U32 UR4, UR4, 0x1, URZ ;  /* 0x0000000104047899 */ /* 0x000fe2000800063f */
[----:B------:R-:W0:Y:S11]  /*0310*/  FENCE.VIEW.ASYNC.S ;  /* 0x00000000000073c6 */ /* 0x000e360000000000 */
[----:B0-----:R0:W1:Y:S01]  /*0320*/  SYNCS.EXCH.64 URZ, [UR8], UR4 ;  /* 0x00000004083f75b2 */ /* 0x0010620008000100 */
[----:B------:R0:W2:Y:S01]  /*0330*/  SYNCS.EXCH.64 URZ, [UR8+0x10], UR6 ;  /* 0x00001006083f75b2 */ /* 0x0000a20008000100 */
[----:B------:R0:W3:Y:S01]  /*0340*/  SYNCS.EXCH.64 URZ, [UR8+0x8], UR4 ;  /* 0x00000804083f75b2 */ /* 0x0000e20008000100 */
[----:B------:R0:W4:Y:S01]  /*0350*/  SYNCS.EXCH.64 URZ, [UR8+0x18], UR6 ;  /* 0x00001806083f75b2 */ /* 0x0001220008000100 */
[----:B------:R-:W-:Y:S01]  /*0360*/  NOP ;  /* 0x0000000000007918 */ /* 0x000fe20000000000 */
.L_x_2:
[----:B------:R-:W5:Y:S01]  /*0370*/  SHFL.IDX PT, R0, R0, RZ, 0x1f ;  /* 0x00001fff00007589 */ /* 0x000f6200000e0000 */
[----:B------:R-:W-:Y:S01]  /*0380*/  ELECT P0, URZ, PT ;  /* 0x00000000003f782f */ /* 0x000fe20003800000 */
[----:B------:R-:W1:Y:S01]  /*0390*/  S2UR UR17, SR_CTAID.Y ;  /* 0x00000000001179c3 */ /* 0x000e620000002600 */
[----:B0-----:R-:W-:Y:S01]  /*03a0*/  ULDC UR5, c[0x0][0x65c] ;  /* 0x0001970000057ab9 */ /* 0x001fe20000000800 */
[----:B------:R-:W-:Y:S01]  /*03b0*/  UMOV UR12, 0x20 ;  /* 0x00000020000c7882 */ /* 0x000fe20000000000 */
[----:B------:R-:W-:Y:S01]  /*03c0*/  UISETP.NE.AND UP2, UPT, UR5, 0x1, UPT ;  /* 0x000000010500788c */ /* 0x000fe2000bf45270 */
[----:B------:R-:W-:Y:S01]  /*03d0*/  NOP ;  /* 0x0000000000007918 */ /* 0x000fe20000000000 */
[----:B------:R-:W-:Y:S02]  /*03e0*/  NOP ;  /* 0x0000000000007918 */ /* 0x000fe40000000000 */
[----:B------:R-:W-:Y:S01]  /*03f0*/  UP2UR UR39, UPR, URZ, 0x4 ;  /* 0x000000043f277883 */ /* 0x000fe20008000000 */
[----:B------:R-:W0:Y:S01]  /*0400*/  S2UR UR4, SR_CTAID.X ;  /* 0x00000000000479c3 */ /* 0x000e220000002500 */
[----:B------:R-:W-:-:S02]  /*0410*/  PLOP3.LUT P2, PT, PT, PT, UP2, 0x80, 0x0 ;  /* 0x000000000000781c */ /* 0x000fc40003f4f028 */
[----:B------:R-:W-:Y:S02]  /*0420*/  PLOP3.LUT P4, PT, PT, PT, UP2, 0x80, 0x0 ;  /* 0x000000000000781c */ /* 0x000fe40003f8f028 */
[----:B------:R-:W-:Y:S01]  /*0430*/  PLOP3.LUT P3, PT, PT, PT, UP2, 0x80, 0x0 ;  /* 0x000000000000781c */ /* 0x000fe20003f6f028 */
[----:B------:R-:W-:Y:S01]  /*0440*/  @UP2 ULDC UR14, c[0x0][0x10] ;  /* 0x00000400000e2ab9 */ /* 0x000fe20000000800 */
[----:B------:R-:W-:Y:S01]  /*0450*/  @UP2 UMOV UR9, URZ ;  /* 0x0000003f00092c82 */ /* 0x000fe20008000000 */
[----:B------:R-:W-:Y:S01]  /*0460*/  @!UP2 ULDC UR11, c[0x0][0xc] ;  /* 0x00000300000baab9 */ /* 0x000fe20000000800 */
[----:B-----5:R-:W-:Y:S01]  /*0470*/  ISETP.NE.OR P0, PT, R0, RZ, !P0 ;  /* 0x000000ff0000720c */ /* 0x020fe20004705670 */
[----:B-1----:R-:W-:Y:S02]  /*0480*/  @UP2 UMOV UR7, UR17 ;  /* 0x0000001100072c82 */ /* 0x002fe40008000000 */
[----:B------:R-:W-:Y:S01]  /*0490*/  @UP2 UMOV UR8, UR7 ;  /* 0x0000000700082c82 */ /* 0x000fe20008000000 */
[----:B------:R-:W-:Y:S01]  /*04a0*/  @!UP2 UMOV UR7, UR17 ;  /* 0x000000110007ac82 */ /* 0x000fe20008000000 */
[----:B0-----:R-:W-:-:S08]  /*04b0*/  @UP2 UIMAD.WIDE.U32 UR14, UR4, UR14, UR8 ;  /* 0x0000000e040e22a5 */ /* 0x001fd0000f8e0008 */
[----:B------:R-:W-:Y:S01]  /*04c0*/  VOTEU.ALL UP0, P0 ;  /* 0x00000000003f7886 */ /* 0x000fe20000000000 */
[----:B------:R-:W-:Y:S01]  /*04d0*/  VOTEU.ALL UP1, P0 ;  /* 0x00000000003f7886 */ /* 0x000fe20000020000 */
[----:B------:R-:W-:-:S03]  /*04e0*/  IMAD.U32 R2, RZ, RZ, UR14 ;  /* 0x0000000eff027e24 */ /* 0x000fc6000f8e00ff */
[----:B------:R-:W0:Y:S01]  /*04f0*/  @!UP0 S2UR UR6, SR_CgaCtaId ;  /* 0x00000000000689c3 */ /* 0x000e220000008800 */
[----:B------:R-:W-:Y:S01]  /*0500*/  @!UP0 UMOV UR5, 0x400 ;  /* 0x0000040000058882 */ /* 0x000fe20000000000 */
[----:B------:R-:W-:-:S04]  /*0510*/  @!UP0 UIADD3 UR12, -UR12, 0x100000, URZ ;  /* 0x001000000c0c8890 */ /* 0x000fc8000fffe13f */
[----:B------:R-:W-:Y:S02]  /*0520*/  @!UP0 USHF.L.U32 UR13, UR12, 0xb, URZ ;  /* 0x0000000b0c0d8899 */ /* 0x000fe4000800063f */
[----:B------:R-:W-:Y:S01]  /*0530*/  @!UP0 USHF.L.U32 UR12, UR12, 0x1, URZ ;  /* 0x000000010c0c8899 */ /* 0x000fe2000800063f */
[----:B------:R-:W-:Y:S01]  /*0540*/  IMAD.U32 R3, RZ, RZ, UR15 ;  /* 0x0000000fff037e24 */ /* 0x000fe2000f8e00ff */
[----:B0-----:R-:W-:Y:S01]  /*0550*/  @!UP0 ULEA UR16, UR6, UR5, 0x18 ;  /* 0x0000000506108291 */ /* 0x001fe2000f8ec03f */
[----:B------:R-:W-:Y:S01]  /*0560*/  VOTEU.ALL UP0, P0 ;  /* 0x00000000003f7886 */ /* 0x000fe20000000000 */
[----:B------:R-:W-:Y:S01]  /*0570*/  PLOP3.LUT P0, PT, PT, PT, UP2, 0x80, 0x0 ;  /* 0x000000000000781c */ /* 0x000fe20003f0f028 */
[----:B------:R-:W-:Y:S01]  /*0580*/  UMOV UR5, URZ ;  /* 0x0000003f00057c82 */ /* 0x000fe20008000000 */
[----:B------:R-:W-:Y:S01]  /*0590*/  @UP2 UMOV UR6, URZ ;  /* 0x0000003f00062c82 */ /* 0x000fe20008000000 */
[----:B------:R-:W-:Y:S02]  /*05a0*/  @!UP2 UIMAD.WIDE.U32 UR8, UR11, UR7, UR4 ;  /* 0x000000070b08a2a5 */ /* 0x000fe4000f8e0004 */
[----:B------:R-:W-:-:S04]  /*05b0*/  @UP2 UIADD3 UR6, UR15, UR6, URZ ;  /* 0x000000060f062290 */ /* 0x000fc8000fffe03f */
[----:B------:R-:W-:Y:S01]  /*05c0*/  IMAD.U32 R5, RZ, RZ, UR9 ;  /* 0x00000009ff057e24 */ /* 0x000fe2000f8e00ff */
[----:B------:R-:W0:Y:S02]  /*05d0*/  FENCE.VIEW.ASYNC.S ;  /* 0x00000000000073c6 */ /* 0x000e240000000000 */
[----:B0-----:R0:W2:Y:S01]  /*05e0*/  @!UP0 SYNCS.EXCH.64 URZ, [UR16+0x30], UR12 ;  /* 0x0000300c103f85b2 */ /* 0x0010a20008000100 */
[----:B------:R-:W-:Y:S02]  /*05f0*/  @P2 IMAD.U32 R6, RZ, RZ, UR6 ;  /* 0x00000006ff062e24 */ /* 0x000fe4000f8e00ff */
[----:B------:R-:W-:Y:S01]  /*0600*/  @P0 IMAD.MOV.U32 R7, RZ, RZ, R2 ;  /* 0x000000ffff070224 */ /* 0x000fe200078e0002 */
[----:B------:R-:W-:Y:S01]  /*0610*/  MOV R2, UR8 ;  /* 0x0000000800027c02 */ /* 0x000fe20008000f00 */
[----:B------:R-:W-:Y:S02]  /*0620*/  @!P4 IMAD.MOV.U32 R6, RZ, RZ, R5 ;  /* 0x000000ffff06c224 */ /* 0x000fe400078e0005 */
[----:B------:R-:W-:-:S02]  /*0630*/  IMAD.U32 R3, RZ, RZ, UR9 ;  /* 0x00000009ff037e24 */ /* 0x000fc4000f8e00ff */
[----:B------:R-:W-:Y:S01]  /*0640*/  @!P3 IMAD.MOV.U32 R7, RZ, RZ, R2 ;  /* 0x000000ffff07b224 */ /* 0x000fe200078e0002 */
[----:B------:R0:W-:Y:S01]  /*0650*/  STL [R1+0x1e0], R6 ;  /* 0x0001e00601007387 */ /* 0x0001e20000100800 */
[----:B------:R-:W-:-:S03]  /*0660*/  IMAD.U32 R4, RZ, RZ, UR8 ;  /* 0x00000008ff047e24 */ /* 0x000fc6000f8e00ff */
[----:B------:R0:W-:Y:S01]  /*0670*/  STL [R1+0x1e4], R7 ;  /* 0x0001e40701007387 */ /* 0x0001e20000100800 */
[----:B------:R0:W2:Y:S01]  /*0680*/  @!UP1 SYNCS.EXCH.64 URZ, [UR16+0x38], UR12 ;  /* 0x0000380c103f95b2 */ /* 0x0000a20008000100 */
[----:B------:R-:W-:Y:S01]  /*0690*/  NOP ;  /* 0x0000000000007918 */ /* 0x000fe20000000000 */
[----:B--234-:R-:W-:Y:S06]  /*06a0*/  BAR.SYNC.DEFER_BLOCKING 0x0 ;  /* 0x0000000000007b1d */ /* 0x01cfec0000010000 */
[----:B------:R-:W-:Y:S05]  /*06b0*/  @!P1 BRA `(.L_x_3) ;  /* 0x000002a000509947 */ /* 0x000fea0003800000 */
[----:B------:R-:W-:-:S06]  /*06c0*/  UISETP.GT.U32.AND UP0, UPT, UR18, 0x1, UPT ;  /* 0x000000011200788c */ /* 0x000fcc000bf04070 */
[----:B------:R-:W-:-:S13]  /*06d0*/  PLOP3.LUT P0, PT, PT, PT, UP0, 0x80, 0x0 ;  /* 0x000000000000781c */ /* 0x000fda0003f0f008 */
[----:B0-----:R-:W-:Y:S05]  /*06e0*/  @P0 EXIT ;  /* 0x000000000000094d */ /* 0x001fea0003800000 */
[----:B------:R-:W-:Y:S01]  /*06f0*/  ULDC.64 UR8, c[0x0][0x650] ;  /* 0x0001940000087ab9 */ /* 0x000fe20000000a00 */
[----:B------:R-:W-:Y:S01]  /*0700*/  UMOV UR44, 0xffffffff ;  /* 0xffffffff002c7882 */ /* 0x000fe20000000000 */
[----:B------:R-:W-:Y:S01]  /*0710*/  ISETP.GE.U32.AND P0, PT, R7, UR8, PT ;  /* 0x0000000807007c0c */ /* 0x000fe2000bf06070 */
[----:B------:R-:W-:Y:S01]  /*0720*/  UMOV UR43, 0xffffffff ;  /* 0xffffffff002b7882 */ /* 0x000fe20000000000 */
[----:B------:R-:W-:Y:S01]  /*0730*/  UMOV UR40, 0xffffffff ;  /* 0xffffffff00287882 */ /* 0x000fe20000000000 */
[----:B------:R-:W-:Y:S02]  /*0740*/  PRMT R0, RZ, 0x7610, R0 ;  /* 0x00007610ff007816 */ /* 0x000fe40000000000 */
[----:B------:R-:W-:-:S13]  /*0750*/  ISETP.GE.U32.AND.EX P0, PT, R6, UR9, PT, P0 ;  /* 0x0000000906007c0c */ /* 0x000fda000bf06100 */
[----:B------:R-:W-:Y:S05]  /*0760*/  @P0 BRA `(.L_x_4) ;  /* 0x0000000400800947 */ /* 0x000fea0003800000 */
[----:B------:R-:W-:Y:S01]  /*0770*/  I2FP.F32.U32 R0, UR4 ;  /* 0x0000000400007c45 */ /* 0x000fe20008201000 */
[----:B------:R-:W-:Y:S01]  /*0780*/  ULDC.64 UR16, c[0x0][0x628] ;  /* 0x00018a0000107ab9 */ /* 0x000fe20000000a00 */
[----:B------:R-:W-:Y:S01]  /*0790*/  ULDC UR6, c[0x0][0x150] ;  /* 0x0000540000067ab9 */ /* 0x000fe20000000800 */
[----:B------:R-:W-:Y:S01]  /*07a0*/  ISETP.NE.U32.AND P0, PT, RZ, UR16, PT ;  /* 0x00000010ff007c0c */ /* 0x000fe2000bf05070 */
[----:B------:R-:W-:Y:S01]  /*07b0*/  ULDC UR15, c[0x0][0x630] ;  /* 0x00018c00000f7ab9 */ /* 0x000fe20000000800 */
[----:B------:R-:W-:Y:S01]  /*07c0*/  FMUL R0, R0, UR6 ;  /* 0x0000000600007c20 */ /* 0x000fe20008400000 */
[----:B------:R-:W-:Y:S01]  /*07d0*/  R2UR UR18, R7 ;  /* 0x00000000071272ca */ /* 0x000fe200000e0000 */
[----:B------:R-:W-:Y:S01]  /*07e0*/  ULDC UR20, c[0x0][0x154] ;  /* 0x0000550000147ab9 */ /* 0x000fe20000000800 */
[----:B------:R-:W-:Y:S01]  /*07f0*/  ISETP.NE.AND.EX P0, PT, RZ, UR17, PT, P0 ;  /* 0x00000011ff007c0c */ /* 0x000fe2000bf05300 */
[----:B------:R0:W1:Y:S01]  /*0800*/  F2I.U32.TRUNC.NTZ R2, R0 ;  /* 0x0000000000027305 */ /* 0x000062000020f000 */
[----:B------:R-:W-:-:S02]  /*0810*/  R2UR UR19, R6 ;  /* 0x00000000061372ca */ /* 0x000fc400000e0000 */
[----:B------:R-:W-:Y:S02]  /*0820*/  R2UR UR8, R7 ;  /* 0x00000000070872ca */ /* 0x000fe400000e0000 */
[----:B------:R-:W-:-:S07]  /*0830*/  R2UR UR9, R6 ;  /* 0x00000000060972ca */ /* 0x000fce00000e0000 */
[----:B0-----:R-:W-:Y:S08]  /*0840*/  @!P0 BRA `(.L_x_5) ;  /* 0x0000000000308947 */ /* 0x001ff00003800000 */
[----:B------:R-:W-:Y:S01]  /*0850*/  R2UR UR8, R7 ;  /* 0x00000000070872ca */ /* 0x000fe200000e0000 */
[----:B------:R-:W-:Y:S01]  /*0860*/  ULDC UR6, c[0x0][0x634] ;  /* 0x00018d0000067ab9 */ /* 0x000fe20000000800 */
[----:B------:R-:W-:-:S11]  /*0870*/  R2UR UR14, R6 ;  /* 0x00000000060e72ca */ /* 0x000fd600000e0000 */
[----:B------:R-:W-:-:S04]  /*0880*/  UIADD3 UR6, UP0, UR8, UR6, URZ ;  /* 0x0000000608067290 */ /* 0x000fc8000ff1e03f */
[----:B------:R-:W-:-:S04]  /*0890*/  UIADD3.X UR14, URZ, UR14, URZ, UP0, !UPT ;  /* 0x0000000e3f0e7290 */ /* 0x000fc800087fe43f */
[----:B------:R-:W-:-:S04]  /*08a0*/  UIMAD.WIDE.U32 UR8, UR14, UR16, URZ ;  /* 0x000000100e0872a5 */ /* 0x000fc8000f8e003f */
[----:B------:R-:W-:Y:S02]  /*08b0*/  UIMAD.WIDE.U32 UR10, UP0, UR6, UR17, UR8 ;  /* 0x00000011060a72a5 */ /* 0x000fe4000f800008 */
[----:B------:R-:W-:Y:S02]  /*08c0*/  UIMAD.WIDE.U32 UR8, UR6, UR16, URZ ;  /* 0x00000010060872a5 */ /* 0x000fe4000f8e003f */
[----:B------:R-:W-:Y:S02]  /*08d0*/  UIADD3.X UR13, URZ, URZ, URZ, UP0, !UPT ;  /* 0x0000003f3f0d7290 */ /* 0x000fe400087fe43f */
[----:B------:R-:W-:Y:S01]  /*08e0*/  UIADD3 URZ, UP0, UR9, UR10, URZ ;  /* 0x0000000a093f7290 */ /* 0x000fe2000ff1e03f */
[----:B------:R-:W-:-:S03]  /*08f0*/  UMOV UR12, UR11 ;  /* 0x0000000b000c7c82 */ /* 0x000fc60008000000 */
[----:B------:R-:W-:-:S12]  /*0900*/  UIMAD.WIDE.U32.X UR8, UR14, UR17, UR12, UP0 ;  /* 0x000000110e0872a5 */ /* 0x000fd800080e040c */
.L_x_5:
[----:B------:R-:W-:Y:S01]  /*0910*/  USHF.R.U64 UR40, UR8, UR15, UR9 ;  /* 0x0000000f08287299 */ /* 0x000fe20008001209 */
[----:B------:R-:W-:Y:S01]  /*0920*/  I2FP.F32.U32 R0, UR7 ;  /* 0x0000000700007c45 */ /* 0x000fe20008201000 */
[----:B------:R-:W-:Y:S01]  /*0930*/  USHF.R.U32.HI UR5, URZ, UR15, UR9 ;  /* 0x0000000f3f057299 */ /* 0x000fe20008011609 */
[----:B-1----:R-:W-:Y:S01]  /*0940*/  R2UR UR12, R2 ;  /* 0x00000000020c72ca */ /* 0x002fe200000e0000 */
[----:B------:R-:W-:Y:S02]  /*0950*/  UIADD3 UR6, UP0, URZ, -UR40, URZ ;  /* 0x800000283f067290 */ /* 0x000fe4000ff1e03f */
[----:B------:R-:W-:Y:S01]  /*0960*/  FMUL R0, R0, UR20 ;  /* 0x0000001400007c20 */ /* 0x000fe20008400000 */
[----:B------:R-:W-:Y:S01]  /*0970*/  ULDC.64 UR8, c[0x0][0x620] ;  /* 0x0001880000087ab9 */ /* 0x000fe20000000a00 */
[----:B------:R-:W-:Y:S01]  /*0980*/  UIADD3.X UR5, URZ, ~UR5, URZ, UP0, !UPT ;  /* 0x800000053f057290 */ /* 0x000fe200087fe43f */
[----:B------:R-:W-:Y:S01]  /*0990*/  UMOV UR10, UR18 ;  /* 0x00000012000a7c82 */ /* 0x000fe20008000000 */
[----:B------:R-:W-:-:S02]  /*09a0*/  UMOV UR11, UR19 ;  /* 0x00000013000b7c82 */ /* 0x000fc40008000000 */
[----:B------:R-:W-:Y:S01]  /*09b0*/  UIMAD UR5, UR5, UR8, URZ ;  /* 0x00000008050572a4 */ /* 0x000fe2000f8e023f */
[----:B------:R-:W0:Y:S01]  /*09c0*/  F2I.U32.TRUNC.NTZ R0, R0 ;  /* 0x0000000000007305 */ /* 0x000e22000020f000 */
[----:B------:R-:W-:Y:S02]  /*09d0*/  UIMAD.WIDE.U32 UR10, UR6, UR8, UR10 ;  /* 0x00000008060a72a5 */ /* 0x000fe4000f8e000a */
[----:B------:R-:W-:Y:S01]  /*09e0*/  UIMAD UR6, UR6, UR9, UR5 ;  /* 0x00000009060672a4 */ /* 0x000fe2000f8e0205 */
[----:B------:R-:W-:Y:S01]  /*09f0*/  ULDC UR21, c[0x0][0x658] ;  /* 0x0001960000157ab9 */ /* 0x000fe20000000800 */
[----:B------:R-:W-:Y:S02]  /*0a00*/  UMOV UR19, 0xffffffff ;  /* 0xffffffff00137882 */ /* 0x000fe40000000000 */
[----:B------:R-:W-:Y:S01]  /*0a10*/  UIADD3 UR6, UR11, UR6, URZ ;  /* 0x000000060b067290 */ /* 0x000fe2000fffe03f */
[----:B------:R-:W-:Y:S01]  /*0a20*/  ULDC UR15, c[0x0][0x618] ;  /* 0x00018600000f7ab9 */ /* 0x000fe20000000800 */
[----:B------:R-:W-:Y:S01]  /*0a30*/  ULDC.64 UR8, c[0x0][0x640] ;  /* 0x0001900000087ab9 */ /* 0x000fe20000000a00 */
[----:B------:R-:W-:Y:S01]  /*0a40*/  USHF.L.U32 UR11, UR19, UR21, URZ ;  /* 0x00000015130b7299 */ /* 0x000fe2000800063f */
[----:B------:R-:W-:Y:S01]  /*0a50*/  ISETP.NE.U32.AND P0, PT, RZ, UR8, PT ;  /* 0x00000008ff007c0c */ /* 0x000fe2000bf05070 */
[----:B------:R-:W-:-:S02]  /*0a60*/  USHF.R.U64 UR19, UR10, UR15, UR6 ;  /* 0x0000000f0a137299 */ /* 0x000fc40008001206 */
[----:B------:R-:W-:Y:S01]  /*0a70*/  USHF.R.U32.HI UR10, URZ, UR15, UR6 ;  /* 0x0000000f3f0a7299 */ /* 0x000fe20008011606 */
[----:B0-----:R-:W-:Y:S01]  /*0a80*/  R2UR UR14, R0 ;  /* 0x00000000000e72ca */ /* 0x001fe200000e0000 */
[----:B------:R-:W-:Y:S01]  /*0a90*/  ULDC UR17, c[0x0][0x608] ;  /* 0x0001820000117ab9 */ /* 0x000fe20000000800 */
[----:B------:R-:W-:Y:S01]  /*0aa0*/  ISETP.NE.AND.EX P0, PT, RZ, UR9, PT, P0 ;  /* 0x00000009ff007c0c */ /* 0x000fe2000bf05300 */
[----:B------:R-:W-:Y:S02]  /*0ab0*/  USHF.R.U64 UR23, UR19, UR17, UR10 ;  /* 0x0000001113177299 */ /* 0x000fe4000800120a */
[----:B------:R-:W-:Y:S01]  /*0ac0*/  USHF.R.U32.HI UR10, URZ, UR17, UR10 ;  /* 0x000000113f0a7299 */ /* 0x000fe2000801160a */
[----:B------:R-:W-:Y:S01]  /*0ad0*/  UMOV UR16, 0x1 ;  /* 0x0000000100107882 */ /* 0x000fe20000000000 */
[----:B------:R-:W-:Y:S02]  /*0ae0*/  UIADD3 UR12, -UR12, URZ, URZ ;  /* 0x0000003f0c0c7290 */ /* 0x000fe4000fffe13f */
[----:B------:R-:W-:-:S02]  /*0af0*/  USHF.R.U64 UR24, UR23, UR21, UR10 ;  /* 0x0000001517187299 */ /* 0x000fc4000800120a */
[----:B------:R-:W-:Y:S01]  /*0b00*/  USHF.L.U32 UR6, UR16, UR21, URZ ;  /* 0x0000001510067299 */ /* 0x000fe2000800063f */
[----:B------:R-:W-:Y:S01]  /*0b10*/  ULDC UR13, c[0x0][0x144] ;  /* 0x00005100000d7ab9 */ /* 0x000fe20000000800 */
[----:B------:R-:W-:Y:S01]  /*0b20*/  ULDC UR5, c[0x0][0x600] ;  /* 0x0001800000057ab9 */ /* 0x000fe20000000800 */
[----:B------:R-:W-:Y:S02]  /*0b30*/  ULOP3.LUT UR16, URZ, UR11, URZ, 0x33, !UPT ;  /* 0x0000000b3f107292 */ /* 0x000fe4000f8e333f */
[----:B------:R-:W-:Y:S02]  /*0b40*/  USHF.R.U32.HI UR11, URZ, UR21, UR10 ;  /* 0x000000153f0b7299 */ /* 0x000fe4000801160a */
[----:B------:R-:W-:Y:S02]  /*0b50*/  UIADD3 UR18, UR5, -0x1, URZ ;  /* 0xffffffff05127890 */ /* 0x000fe4000fffe03f */
[----:B------:R-:W-:Y:S02]  /*0b60*/  UIADD3 UR20, -UR14, URZ, URZ ;  /* 0x0000003f0e147290 */ /* 0x000fe4000fffe13f */
[----:B------:R-:W-:Y:S01]  /*0b70*/  UIMAD UR4, UR13, UR12, UR4 ;  /* 0x0000000c0d0472a4 */ /* 0x000fe2000f8e0204 */
[----:B------:R-:W-:Y:S01]  /*0b80*/  ULDC UR25, c[0x0][0x148] ;  /* 0x0000520000197ab9 */ /* 0x000fe20000000800 */
[----:B------:R-:W-:Y:S01]  /*0b90*/  ULDC UR21, c[0x0][0x648] ;  /* 0x0001920000157ab9 */ /* 0x000fe20000000800 */
[----:B------:R-:W-:Y:S01]  /*0ba0*/  ULDC UR22, c[0x0][0x638] ;  /* 0x00018e0000167ab9 */ /* 0x000fe20000000800 */
[----:B------:R-:W-:Y:S01]  /*0bb0*/  UMOV UR10, UR24 ;  /* 0x00000018000a7c82 */ /* 0x000fe20008000000 */
[----:B------:R-:W-:Y:S07]  /*0bc0*/  @!P0 BRA `(.L_x_6) ;  /* 0x0000000000308947 */ /* 0x000fee0003800000 */
[----:B------:R-:W-:Y:S02]  /*0bd0*/  ULDC UR14, c[0x0][0x64c] ;  /* 0x00019300000e7ab9 */ /* 0x000fe40000000800 */
        /* <DEDUP_REMOVED lines=8> */
[----:B------:R-:W-:-:S07]  /*0c60*/  UIMAD.WIDE.U32.X UR8, UR17, UR9, UR14, UP0 ;  /* 0x00000009110872a5 */ /* 0x000fce00080e040e */
[----:B------:R-:W-:Y:S01]  /*0c70*/  UMOV UR10, UR8 ;  /* 0x00000008000a7c82 */ /* 0x000fe20008000000 */
[----:B------:R-:W-:-:S05]  /*0c80*/  UMOV UR11, UR9 ;  /* 0x00000009000b7c82 */ /* 0x000fca0008000000 */
.L_x_6:
[----:B------:R-:W-:Y:S01]  /*0c90*/  UISETP.NE.AND UP0, UPT, UR39, URZ, UPT ;  /* 0x0000003f2700728c */ /* 0x000fe2000bf05270 */
[----:B------:R-:W-:Y:S01]  /*0ca0*/  MOV R0, 0x1 ;  /* 0x0000000100007802 */ /* 0x000fe20000000f00 */
[----:B------:R-:W-:Y:S02]  /*0cb0*/  USHF.R.U64 UR8, UR10, UR21, UR11 ;  /* 0x000000150a087299 */ /* 0x000fe4000800120b */
[----:B------:R-:W-:Y:S02]  /*0cc0*/  ULOP3.LUT UR16, UR23, UR16, URZ, 0xc0, !UPT ;  /* 0x0000001017107292 */ /* 0x000fe4000f8ec03f */
[----:B------:R-:W-:Y:S02]  /*0cd0*/  ULOP3.LUT UR18, UR19, UR18, URZ, 0xc0, !UPT ;  /* 0x0000001213127292 */ /* 0x000fe4000f8ec03f */
[----:B------:R-:W-:-:S03]  /*0ce0*/  UIMAD UR16, UR6, UR8, UR16 ;  /* 0x00000008061072a4 */ /* 0x000fc6000f8e0210 */
[----:B------:R-:W-:Y:S02]  /*0cf0*/  @UP0 UIMAD UR4, UR25, UR20, UR7 ;  /* 0x00000014190402a4 */ /* 0x000fe4000f8e0207 */
[----:B------:R-:W-:-:S04]  /*0d00*/  UIADD3 UR7, -UR8, URZ, URZ ;  /* 0x0000003f08077290 */ /* 0x000fc8000fffe13f */
[----:B------:R-:W-:-:S03]  /*0d10*/  UIMAD UR6, UR7, UR22, UR24 ;  /* 0x00000016070672a4 */ /* 0x000fc6000f8e0218 */
[----:B------:R-:W-:Y:S01]  /*0d20*/  ULDC UR7, c[0x0][0x610] ;  /* 0x0001840000077ab9 */ /* 0x000fe20000000800 */
[----:B------:R-:W-:Y:S02]  /*0d30*/  UIMAD UR6, UR6, UR5, UR18 ;  /* 0x00000005060672a4 */ /* 0x000fe4000f8e0212 */
[----:B------:R-:W-:-:S04]  /*0d40*/  UIMAD UR4, UR16, UR7, UR4 ;  /* 0x00000007100472a4 */ /* 0x000fc8000f8e0204 */
[----:B------:R-:W-:Y:S02]  /*0d50*/  USEL UR43, UR6, UR4, !UP0 ;  /* 0x00000004062b7287 */ /* 0x000fe4000c000000 */
[----:B------:R-:W-:-:S12]  /*0d60*/  USEL UR44, UR4, UR6, !UP0 ;  /* 0x00000006042c7287 */ /* 0x000fd8000c000000 */
.L_x_4:
[----:B------:R-:W-:-:S08]  /*0d70*/  NOP ;  /* 0x0000000000007918 */ /* 0x000fd00000000000 */
[----:B------:R-:W0:Y:S02]  /*0d80*/  USETMAXREG.TRY_ALLOC.CTAPOOL UP0, 0xf0 ;  /* 0x000000f0000079c8 */ /* 0x000e240008000600 */
[----:B0-----:R-:W-:-:S13]  /*0d90*/  PLOP3.LUT P0, PT, PT, PT, UP0, 0x80, 0x0 ;  /* 0x000000000000781c */ /* 0x001fda0003f0f008 */
[----:B------:R-:W-:Y:S05]  /*0da0*/  @!P0 BRA `(.L_x_4) ;  /* 0xfffffffc00f08947 */ /* 0x000fea000383ffff */
[----:B------:R-:W-:Y:S01]  /*0db0*/  ULDC.64 UR4, c[0x0][0x598] ;  /* 0x0001660000047ab9 */ /* 0x000fe20000000a00 */
[----:B------:R-:W-:Y:S01]  /*0dc0*/  ULDC.64 UR46, c[0x0][0x208] ;  /* 0x00008200002e7ab9 */ /* 0x000fe20000000a00 */
[----:B------:R-:W-:-:S04]  /*0dd0*/  ISETP.NE.U32.AND P0, PT, RZ, UR4, PT ;  /* 0x00000004ff007c0c */ /* 0x000fc8000bf05070 */
[----:B------:R-:W-:-:S13]  /*0de0*/  ISETP.NE.AND.EX P0, PT, RZ, UR5, PT, P0 ;  /* 0x00000005ff007c0c */ /* 0x000fda000bf05300 */
[----:B------:R-:W-:Y:S05]  /*0df0*/  @!P0 BRA `(.L_x_7) ;  /* 0x00000000001c8947 */ /* 0x000fea0003800000 */
[----:B------:R-:W0:Y:S02]  /*0e00*/  LDC.64 R2, c[0x0][0x598] ;  /* 0x00016600ff027b82 */ /* 0x000e240000000a00 */
[----:B0-----:R-:W2:Y:S02]  /*0e10*/  LDG.E.64 R2, desc[UR46][R2.64] ;  /* 0x0000002e02027981 */ /* 0x001ea4000c1e1b00 */
[----:B--2---:R-:W-:-:S04]  /*0e20*/  ISETP.NE.U32.AND P0, PT, R2, RZ, PT ;  /* 0x000000ff0200720c */ /* 0x004fc80003f05070 */
[----:B------:R-:W-:-:S13]  /*0e30*/  ISETP.NE.AND.EX P0, PT, R3, RZ, PT, P0 ;  /* 0x000000ff0300720c */ /* 0x000fda0003f05300 */
[----:B------:R-:W-:Y:S05]  /*0e40*/  @!P0 BRA `(.L_x_7) ;  /* 0x0000000000088947 */ /* 0x000fea0003800000 */
[----:B------:R0:W5:Y:S01]  /*0e50*/  LD.E R2, desc[UR46][R2.64] ;  /* 0x0000002e02027980 */ /* 0x000162000c101900 */
[----:B------:R-:W-:Y:S05]  /*0e60*/  BRA `(.L_x_8) ;  /* 0x0000000000247947 */ /* 0x000fea0003800000 */
.L_x_7:
[----:B------:R-:W-:Y:S02]  /*0e70*/  ULDC.64 UR4, c[0x0][0x588] ;  /* 0x0001620000047ab9 */ /* 0x000fe40000000a00 */
[----:B------:R-:W-:-:S04]  /*0e80*/  ISETP.NE.U32.AND P0, PT, RZ, UR4, PT ;  /* 0x00000004ff007c0c */ /* 0x000fc8000bf05070 */
[----:B------:R-:W-:-:S13]  /*0e90*/  ISETP.NE.AND.EX P0, PT, RZ, UR5, PT, P0 ;  /* 0x00000005ff007c0c */ /* 0x000fda000bf05300 */
[----:B------:R-:W-:Y:S05]  /*0ea0*/  @!P0 BRA `(.L_x_9) ;  /* 0x00000000000c8947 */ /* 0x000fea0003800000 */
[----:B------:R-:W0:Y:S02]  /*0eb0*/  LDC.64 R2, c[0x0][0x588] ;  /* 0x00016200ff027b82 */ /* 0x000e240000000a00 */
[----:B0-----:R1:W5:Y:S01]  /*0ec0*/  LDG.E R2, desc[UR46][R2.64] ;  /* 0x0000002e02027981 */ /* 0x001362000c1e1900 */
[----:B------:R-:W-:Y:S05]  /*0ed0*/  BRA `(.L_x_8) ;  /* 0x0000000000087947 */ /* 0x000fea0003800000 */
.L_x_9:
[----:B------:R-:W-:Y:S02]  /*0ee0*/  ULDC UR4, c[0x0][0x580] ;  /* 0x0001600000047ab9 */ /* 0x000fe40000000800 */
[----:B------:R-:W-:-:S07]  /*0ef0*/  IMAD.U32 R2, RZ, RZ, UR4 ;  /* 0x00000004ff027e24 */ /* 0x000fce000f8e00ff */
.L_x_8:
[----:B------:R-:W-:Y:S02]  /*0f00*/  ULDC.64 UR4, c[0x0][0x5a0] ;  /* 0x0001680000047ab9 */ /* 0x000fe40000000a00 */
[----:B------:R-:W-:-:S04]  /*0f10*/  ISETP.NE.U32.AND P0, PT, RZ, UR4, PT ;  /* 0x00000004ff007c0c */ /* 0x000fc8000bf05070 */
[----:B------:R-:W-:-:S13]  /*0f20*/  ISETP.NE.AND.EX P0, PT, RZ, UR5, PT, P0 ;  /* 0x00000005ff007c0c */ /* 0x000fda000bf05300 */
[----:B------:R-:W-:Y:S05]  /*0f30*/  @!P0 BRA `(.L_x_10) ;  /* 0x00000000001c8947 */ /* 0x000fea0003800000 */
[----:B------:R-:W2:Y:S02]  /*0f40*/  LDC.64 R4, c[0x0][0x5a0] ;  /* 0x00016800ff047b82 */ /* 0x000ea40000000a00 */
[----:B--2---:R-:W2:Y:S02]  /*0f50*/  LDG.E.64 R4, desc[UR46][R4.64] ;  /* 0x0000002e04047981 */ /* 0x004ea4000c1e1b00 */
[----:B--2---:R-:W-:-:S04]  /*0f60*/  ISETP.NE.U32.AND P0, PT, R4, RZ, PT ;  /* 0x000000ff0400720c */ /* 0x004fc80003f05070 */
[----:B------:R-:W-:-:S13]  /*0f70*/  ISETP.NE.AND.EX P0, PT, R5, RZ, PT, P0 ;  /* 0x000000ff0500720c */ /* 0x000fda0003f05300 */
[----:B------:R-:W-:Y:S05]  /*0f80*/  @!P0 BRA `(.L_x_10) ;  /* 0x0000000000088947 */ /* 0x000fea0003800000 */
[----:B------:R2:W5:Y:S01]  /*0f90*/  LD.E R16, desc[UR46][R4.64] ;  /* 0x0000002e04107980 */ /* 0x000562000c101900 */
[----:B------:R-:W-:Y:S05]  /*0fa0*/  BRA `(.L_x_11) ;  /* 0x0000000000247947 */ /* 0x000fea0003800000 */
.L_x_10:
[----:B------:R-:W-:Y:S02]  /*0fb0*/  ULDC.64 UR4, c[0x0][0x590] ;  /* 0x0001640000047ab9 */ /* 0x000fe40000000a00 */
[----:B------:R-:W-:-:S04]  /*0fc0*/  ISETP.NE.U32.AND P0, PT, RZ, UR4, PT ;  /* 0x00000004ff007c0c */ /* 0x000fc8000bf05070 */
[----:B------:R-:W-:-:S13]  /*0fd0*/  ISETP.NE.AND.EX P0, PT, RZ, UR5, PT, P0 ;  /* 0x00000005ff007c0c */ /* 0x000fda000bf05300 */
[----:B------:R-:W-:Y:S05]  /*0fe0*/  @!P0 BRA `(.L_x_12) ;  /* 0x00000000000c8947 */ /* 0x000fea0003800000 */
[----:B------:R-:W2:Y:S02]  /*0ff0*/  LDC.64 R16, c[0x0][0x590] ;  /* 0x00016400ff107b82 */ /* 0x000ea40000000a00 */
[----:B--2---:R3:W5:Y:S01]  /*1000*/  LDG.E R16, desc[UR46][R16.64] ;  /* 0x0000002e10107981 */ /* 0x004762000c1e1900 */
[----:B------:R-:W-:Y:S05]  /*1010*/  BRA `(.L_x_11) ;  /* 0x0000000000087947 */ /* 0x000fea0003800000 */
.L_x_12:
[----:B------:R-:W-:Y:S02]  /*1020*/  ULDC UR4, c[0x0][0x584] ;  /* 0x0001610000047ab9 */ /* 0x000fe40000000800 */
[----:B------:R-:W-:-:S07]  /*1030*/  IMAD.U32 R16, RZ, RZ, UR4 ;  /* 0x00000004ff107e24 */ /* 0x000fce000f8e00ff */
.L_x_11:
[----:B------:R-:W-:-:S13]  /*1040*/  LOP3.LUT P0, RZ, R0, 0xff, RZ, 0xc0, !PT ;  /* 0x000000ff00ff7812 */ /* 0x000fda000780c0ff */
[----:B------:R-:W-:Y:S05]  /*1050*/  @!P0 EXIT ;  /* 0x000000000000894d */ /* 0x000fea0003800000 */
[----:B------:R-:W-:Y:S01]  /*1060*/  ULDC UR4, c[0x0][0x28c] ;  /* 0x0000a30000047ab9 */ /* 0x000fe20000000800 */
[----:B------:R-:W-:Y:S01]  /*1070*/  UMOV UR36, URZ ;  /* 0x0000003f00247c82 */ /* 0x000fe20008000000 */
[----:B------:R-:W-:Y:S01]  /*1080*/  UIADD3 UR4, UR4, 0x3f, URZ ;  /* 0x0000003f04047890 */ /* 0x000fe2000fffe03f */
[----:B------:R-:W-:-:S03]  /*1090*/  UMOV UR37, URZ ;  /* 0x0000003f00257c82 */ /* 0x000fc60008000000 */
[----:B------:R-:W-:-:S04]  /*10a0*/  USHF.R.S32.HI UR5, URZ, 0x1f, UR4 ;  /* 0x0000001f3f057899 */ /* 0x000fc80008011404 */
[----:B------:R-:W-:-:S04]  /*10b0*/  ULEA.HI UR5, UR5, UR4, URZ, 0x6 ;  /* 0x0000000405057291 */ /* 0x000fc8000f8f303f */
[----:B------:R-:W-:-:S12]  /*10c0*/  USHF.R.S32.HI UR41, URZ, 0x6, UR5 ;  /* 0x000000063f297899 */ /* 0x000fd80008011405 */
.L_x_664:
[----:B------:R-:W4:Y:S01]  /*10d0*/  S2R R0, SR_TID.X ;  /* 0x0000000000007919 */ /* 0x000f220000002100 */
[----:B------:R-:W0:Y:S01]  /*10e0*/  S2UR UR6, SR_CgaCtaId ;  /* 0x00000000000679c3 */ /* 0x000e220000008800 */
[----:B------:R-:W-:Y:S02]  /*10f0*/  UMOV UR42, 0x400 ;  /* 0x00000400002a7882 */ /* 0x000fe40000000000 */
[----:B0-----:R-:W-:Y:S01]  /*1100*/  ULEA UR42, UR6, UR42, 0x18 ;  /* 0x0000002a062a7291 */ /* 0x001fe2000f8ec03f */
[----:B----4-:R-:W-:-:S04]  /*1110*/  LOP3.LUT R0, R0, 0x80, RZ, 0xc0, !PT ;  /* 0x0000008000007812 */ /* 0x010fc800078ec0ff */
[----:B------:R-:W-:-:S06]  /*1120*/  SHF.R.U32.HI R0, RZ, 0x7, R0 ;  /* 0x00000007ff007819 */ /* 0x000fcc0000011600 */
[----:B------:R-:W0:Y:S02]  /*1130*/  SHFL.IDX PT, R0, R0, RZ, 0x1f ;  /* 0x00001fff00007589 */ /* 0x000e2400000e0000 */
[----:B0-----:R-:W-:-:S13]  /*1140*/  R2UR UR4, R0 ;  /* 0x00000000000472ca */ /* 0x001fda00000e0000 */
[----:B------:R-:W-:-:S04]  /*1150*/  ULEA.HI UR5, UR4, UR4, URZ, 0x1 ;  /* 0x0000000404057291 */ /* 0x000fc8000f8f083f */
[----:B------:R-:W-:-:S04]  /*1160*/  ULOP3.LUT UR5, UR5, 0x7fffe, URZ, 0xc0, !UPT ;  /* 0x0007fffe05057892 */ /* 0x000fc8000f8ec03f */
[----:B------:R-:W-:-:S03]  /*1170*/  UIADD3 UR5, UR4, -UR5, URZ ;  /* 0x8000000504057290 */ /* 0x000fc6000fffe03f */
[----:B------:R-:W-:Y:S01]  /*1180*/  ULDC UR4, c[0x0][0x28c] ;  /* 0x0000a30000047ab9 */ /* 0x000fe20000000800 */
[----:B------:R-:W-:Y:S01]  /*1190*/  ULEA UR5, UR5, UR42, 0xd ;  /* 0x0000002a05057291 */ /* 0x000fe2000f8e683f */
[----:B------:R-:W-:-:S03]  /*11a0*/  ISETP.LT.AND P0, PT, RZ, UR4, PT ;  /* 0x00000004ff007c0c */ /* 0x000fc6000bf01270 */
[----:B------:R-:W-:-:S04]  /*11b0*/  UIADD3 UR5, UR5, 0x100, URZ ;  /* 0x0000010005057890 */ /* 0x000fc8000fffe03f */
[----:B------:R-:W-:-:S04]  /*11c0*/  USHF.R.U32.HI UR5, URZ, 0x4, UR5 ;  /* 0x000000043f057899 */ /* 0x000fc80008011605 */
[----:B------:R-:W-:Y:S02]  /*11d0*/  ULOP3.LUT UR45, UR5, 0x3fff, URZ, 0xc0, !UPT ;  /* 0x00003fff052d7892 */ /* 0x000fe4000f8ec03f */
[----:B-1-3-5:R-:W-:Y:S10]  /*11e0*/  @P0 BRA `(.L_x_13) ;  /* 0x0000000000400947 */ /* 0x02aff40003800000 */
[----:B------:R-:W-:Y:S01]  /*11f0*/  MOV R0, 0x0 ;  /* 0x0000000000007802 */ /* 0x000fe20000000f00 */
[----:B------:R-:W-:Y:S01]  /*1200*/  ULDC.64 UR4, c[0x4][0x68] ;  /* 0x01001a0000047ab9 */ /* 0x000fe20000000a00 */
[----:B------:R-:W-:Y:S01]  /*1210*/  ULDC.64 UR6, c[0x4][0x8] ;  /* 0x0100020000067ab9 */ /* 0x000fe20000000a00 */
[----:B--2---:R-:W-:Y:S01]  /*1220*/  IMAD.U32 R4, RZ, RZ, UR4 ;  /* 0x00000004ff047e24 */ /* 0x004fe2000f8e00ff */
[----:B------:R0:W2:Y:S01]  /*1230*/  LDC.64 R14, c[0x4][R0] ;  /* 0x01000000000e7b82 */ /* 0x0000a20000000a00 */
[----:B------:R-:W-:Y:S01]  /*1240*/  IMAD.U32 R5, RZ, RZ, UR5 ;  /* 0x00000005ff057e24 */ /* 0x000fe2000f8e00ff */
[----:B------:R-:W-:Y:S01]  /*1250*/  ULDC.64 UR4, c[0x4][0x70] ;  /* 0x01001c0000047ab9 */ /* 0x000fe20000000a00 */
[----:B------:R-:W-:Y:S01]  /*1260*/  IMAD.U32 R10, RZ, RZ, UR6 ;  /* 0x00000006ff0a7e24 */ /* 0x000fe2000f8e00ff */
[----:B------:R-:W-:Y:S01]  /*1270*/  MOV R7, UR5 ;  /* 0x0000000500077c02 */ /* 0x000fe20008000f00 */
[----:B------:R-:W-:Y:S02]  /*1280*/  IMAD.U32 R6, RZ, RZ, UR4 ;  /* 0x00000004ff067e24 */ /* 0x000fe4000f8e00ff */
[----:B------:R-:W-:-:S02]  /*1290*/  IMAD.U32 R11, RZ, RZ, UR7 ;  /* 0x00000007ff0b7e24 */ /* 0x000fc4000f8e00ff */
[----:B------:R-:W-:Y:S02]  /*12a0*/  IMAD.MOV.U32 R8, RZ, RZ, 0x1e1 ;  /* 0x000001e1ff087424 */ /* 0x000fe400078e00ff */
[----:B------:R-:W-:Y:S02]  /*12b0*/  IMAD.MOV.U32 R12, RZ, RZ, 0x1 ;  /* 0x00000001ff0c7424 */ /* 0x000fe400078e00ff */
[----:B0-----:R-:W-:-:S07]  /*12c0*/  IMAD.MOV.U32 R13, RZ, RZ, RZ ;  /* 0x000000ffff0d7224 */ /* 0x001fce00078e00ff */
[----:B------:R-:W-:-:S07]  /*12d0*/  LEPC R20, `(.L_x_13) ;  /* 0x000000001014794e */ /* 0x000fce0000000000 */
[----:B-123-5:R-:W-:Y:S05]  /*12e0*/  CALL.ABS.NOINC R14 ;  /* 0x000000000e007343 */ /* 0x02efea0003c00000 */
.L_x_13:
[----:B------:R-:W-:-:S06]  /*12f0*/  ULOP3.LUT UR4, UR38, 0x1, URZ, 0xfc, !UPT ;  /* 0x0000000126047892 */ /* 0x000fcc000f8efc3f */
[----:B------:R-:W-:-:S04]  /*1300*/  MOV R0, UR4 ;  /* 0x0000000400007c02 */ /* 0x000fc80008000f00 */
[----:B------:R-:W-:-:S13]  /*1310*/  ISETP.NE.AND P0, PT, R0, 0x3, PT ;  /* 0x000000030000780c */ /* 0x000fda0003f05270 */
[----:B------:R-:W-:Y:S05]  /*1320*/  @!P0 BRA `(.L_x_14) ;  /* 0x0000000000048947 */ /* 0x000fea0003800000 */
[----:B------:R-:W-:Y:S01]  /*1330*/  BPT.TRAP 0x1 ;  /* 0x000000040000795c */ /* 0x000fe20000300000 */
.L_x_14:
[----:B-1----:R-:W-:Y:S02]  /*1340*/  IMAD.U32 R3, RZ, RZ, UR37 ;  /* 0x00000025ff037e24 */ /* 0x002fe4000f8e00ff */
[----:B------:R-:W-:-:S03]  /*1350*/  IMAD.U32 R0, RZ, RZ, UR36 ;  /* 0x00000024ff007e24 */ /* 0x000fc6000f8e00ff */
[----:B------:R-:W-:Y:S02]  /*1360*/  LEA R3, R3, UR42, 0x3 ;  /* 0x0000002a03037c11 */ /* 0x000fe4000f8e18ff */
[----:B------:R-:W-:-:S04]  /*1370*/  SHF.L.U32 R0, R0, 0x1f, RZ ;  /* 0x0000001f00007819 */ /* 0x000fc800000006ff */
[----:B------:R0:W1:Y:S01]  /*1380*/  SYNCS.PHASECHK.TRANS64.TRYWAIT P1, [R3+URZ], R0 ;  /* 0x00000000030075a7 */ /* 0x000062000802017f */
[----:B------:R-:W-:Y:S05]  /*1390*/  @!P0 BRA `(.L_x_15) ;  /* 0x0000000000048947 */ /* 0x000fea0003800000 */
[----:B------:R-:W-:Y:S01]  /*13a0*/  BPT.TRAP 0x1 ;  /* 0x000000040000795c */ /* 0x000fe20000300000 */
.L_x_15:
[----:B-1----:R-:W-:Y:S05]  /*13b0*/  @P1 BRA `(.L_x_16) ;  /* 0x0000000000081947 */ /* 0x002fea0003800000 */
[----:B------:R-:W1:Y:S02]  /*13c0*/  SYNCS.PHASECHK.TRANS64.TRYWAIT P1, [R3+URZ], R0 ;  /* 0x00000000030075a7 */ /* 0x000e64000802017f */
[----:B-1----:R-:W-:Y:S05]  /*13d0*/  @!P1 BRA `(.L_x_17) ;  /* 0x000002a800c09947 */ /* 0x002fea0003800000 */
.L_x_16:
[----:B------:R-:W-:-:S04]  /*13e0*/  UISETP.LT.AND UP0, UPT, UR41, 0x1, UPT ;  /* 0x000000012900788c */ /* 0x000fc8000bf01270 */
[----:B------:R-:W-:-:S06]  /*13f0*/  USEL UR4, UR41, 0x1, UP0 ;  /* 0x0000000129047887 */ /* 0x000fcc0008000000 */
[----:B01----:R-:W-:Y:S01]  /*1400*/  IMAD.U32 R3, RZ, RZ, UR4 ;  /* 0x00000004ff037e24 */ /* 0x003fe2000f8e00ff */
[----:B------:R-:W-:Y:S05]  /*1410*/  WARPSYNC.ALL ;  /* 0x0000000000007948 */ /* 0x000fea0003800000 */
[----:B------:R-:W-:-:S04]  /*1420*/  IADD3 R3, -R3, UR41, RZ ;  /* 0x0000002903037c10 */ /* 0x000fc8000fffe1ff */
[----:B------:R-:W-:Y:S01]  /*1430*/  ISETP.GE.AND P1, PT, R3, 0x1, PT ;  /* 0x000000010300780c */ /* 0x000fe20003f26270 */
[----:B------:R-:W-:Y:S01]  /*1440*/  UIADD3 UR4, UR42, 0x20100, URZ ;  /* 0x000201002a047890 */ /* 0x000fe2000fffe03f */
[----:B------:R-:W-:Y:S01]  /*1450*/  WARPGROUP.ARRIVE ;  /* 0x00000000000079c5 */ /* 0x000fe20000000000 */
[----:B------:R-:W-:Y:S01]  /*1460*/  ULOP3.LUT UR32, UR45, 0x10000, URZ, 0xfc, !UPT ;  /* 0x000100002d207892 */ /* 0x000fe2000f8efc3f */
[----:B------:R-:W-:Y:S01]  /*1470*/  STL [R1+0x2f4], R17 ;  /* 0x0002f41101007387 */ /* 0x000fe20000100800 */
[----:B------:R-:W-:Y:S02]  /*1480*/  USHF.R.U32.HI UR4, URZ, 0x4, UR4 ;  /* 0x000000043f047899 */ /* 0x000fe40008011604 */
[----:B------:R-:W-:Y:S01]  /*1490*/  ULEA UR34, UR37, UR32, 0xc ;  /* 0x0000002025227291 */ /* 0x000fe2000f8e603f */
[----:B-----5:R-:W-:Y:S01]  /*14a0*/  STL [R1+0x2f0], R16 ;  /* 0x0002f01001007387 */ /* 0x020fe20000100800 */
[----:B------:R-:W-:Y:S01]  /*14b0*/  ULOP3.LUT UR4, UR4, 0x3fff, URZ, 0xc0, !UPT ;  /* 0x00003fff04047892 */ /* 0x000fe2000f8ec03f */
[----:B------:R-:W-:Y:S01]  /*14c0*/  UMOV UR5, 0x40000040 ;  /* 0x4000004000057882 */ /* 0x000fe20000000000 */
[----:B------:R-:W-:-:S02]  /*14d0*/  UMOV UR7, 0x40000040 ;  /* 0x4000004000077882 */ /* 0x000fc40000000000 */
[----:B------:R-:W-:Y:S01]  /*14e0*/  ULOP3.LUT UR33, UR4, 0x10000, URZ, 0xfc, !UPT ;  /* 0x0001000004217892 */ /* 0x000fe2000f8efc3f */
[----:B------:R-:W-:Y:S01]  /*14f0*/  STL [R1+0x2ec], R3 ;  /* 0x0002ec0301007387 */ /* 0x000fe20000100800 */
[----:B------:R-:W-:Y:S01]  /*1500*/  UMOV UR9, UR5 ;  /* 0x0000000500097c82 */ /* 0x000fe20008000000 */
[----:B------:R-:W-:Y:S01]  /*1510*/  UMOV UR4, UR34 ;  /* 0x0000002200047c82 */ /* 0x000fe20008000000 */
[----:B------:R-:W-:Y:S01]  /*1520*/  UIMAD UR35, UR37, 0x500, UR33 ;  /* 0x00000500252378a4 */ /* 0x000fe2000f8e0221 */
[----:B------:R-:W-:Y:S01]  /*1530*/  STL [R1+0x2e8], R2 ;  /* 0x0002e80201007387 */ /* 0x000fe20000100800 */
[----:B------:R-:W-:Y:S01]  /*1540*/  UMOV UR8, UR4 ;  /* 0x0000000400087c82 */ /* 0x000fe20008000000 */
[----:B------:R-:W-:Y:S01]  /*1550*/  UMOV UR11, 0x40000040 ;  /* 0x40000040000b7882 */ /* 0x000fe20000000000 */
[----:B------:R-:W-:Y:S02]  /*1560*/  UIADD3 UR10, UR35, 0x100, URZ ;  /* 0x00000100230a7890 */ /* 0x000fe4000fffe03f */
[----:B------:R-:W-:-:S02]  /*1570*/  UIADD3 UR22, UR35, 0x200, URZ ;  /* 0x0000020023167890 */ /* 0x000fc4000fffe03f */
[----:B------:R-:W-:Y:S01]  /*1580*/  UMOV UR6, UR35 ;  /* 0x0000002300067c82 */ /* 0x000fe20008000000 */
[----:B------:R-:W-:Y:S01]  /*1590*/  UMOV UR20, UR4 ;  /* 0x0000000400147c82 */ /* 0x000fe20008000000 */
[----:B------:R-:W-:Y:S01]  /*15a0*/  HGMMA.64x32x16.F32 R24, gdesc[UR4], RZ, !UPT, gsb0 ;  /* 0x00600000041879f0 */ /* 0x000fe2000c0008ff */
[----:B------:R-:W-:Y:S01]  /*15b0*/  UMOV UR21, UR5 ;  /* 0x0000000500157c82 */ /* 0x000fe20008000000 */
[----:B------:R-:W-:Y:S01]  /*15c0*/  UMOV UR23, 0x40000040 ;  /* 0x4000004000177882 */ /* 0x000fe20000000000 */
[----:B------:R-:W-:Y:S01]  /*15d0*/  UIADD3 UR18, UR35, 0x300, URZ ;  /* 0x0000030023127890 */ /* 0x000fe2000fffe03f */
[----:B------:R-:W-:Y:S01]  /*15e0*/  UMOV UR16, UR4 ;  /* 0x0000000400107c82 */ /* 0x000fe20008000000 */
[----:B------:R-:W-:Y:S01]  /*15f0*/  UMOV UR17, UR5 ;  /* 0x0000000500117c82 */ /* 0x000fe20008000000 */
[----:B------:R-:W-:Y:S01]  /*1600*/  UMOV UR19, 0x40000040 ;  /* 0x4000004000137882 */ /* 0x000fe20000000000 */
[----:B------:R-:W-:Y:S01]  /*1610*/  UIADD3 UR14, UR35, 0x400, URZ ;  /* 0x00000400230e7890 */ /* 0x000fe2000fffe03f */
[----:B------:R-:W-:Y:S01]  /*1620*/  UMOV UR12, UR4 ;  /* 0x00000004000c7c82 */ /* 0x000fe20008000000 */
[----:B------:R-:W-:Y:S01]  /*1630*/  UMOV UR13, UR5 ;  /* 0x00000005000d7c82 */ /* 0x000fe20008000000 */
[----:B------:R-:W-:Y:S01]  /*1640*/  UMOV UR15, 0x40000040 ;  /* 0x40000040000f7882 */ /* 0x000fe20000000000 */
[----:B------:R-:W-:Y:S01]  /*1650*/  UIADD3 UR24, UR34, 0x800, URZ ;  /* 0x0000080022187890 */ /* 0x000fe2000fffe03f */
[----:B------:R-:W-:Y:S01]  /*1660*/  UMOV UR25, 0x40000040 ;  /* 0x4000004000197882 */ /* 0x000fe20000000000 */
[----:B------:R-:W-:Y:S01]  /*1670*/  UMOV UR26, UR6 ;  /* 0x00000006001a7c82 */ /* 0x000fe20008000000 */
[----:B------:R-:W-:Y:S01]  /*1680*/  UMOV UR27, UR7 ;  /* 0x00000007001b7c82 */ /* 0x000fe20008000000 */
[----:B------:R-:W-:Y:S01]  /*1690*/  UMOV UR30, UR10 ;  /* 0x0000000a001e7c82 */ /* 0x000fe20008000000 */
[----:B------:R-:W-:Y:S01]  /*16a0*/  UMOV UR31, UR11 ;  /* 0x0000000b001f7c82 */ /* 0x000fe20008000000 */
[----:B------:R-:W-:-:S02]  /*16b0*/  WARPGROUP.DEPBAR.LE gsb0, 0x0 ;  /* 0x00008000000079c5 */ /* 0x000fc40000010000 */
[----:B------:R-:W-:Y:S01]  /*16c0*/  WARPGROUP.ARRIVE ;  /* 0x00000000000079c5 */ /* 0x000fe20000000000 */
[----:B------:R-:W-:Y:S01]  /*16d0*/  MOV R18, R36 ;  /* 0x0000002400127202 */ /* 0x000fe20000000f00 */
[----:B------:R-:W-:Y:S01]  /*16e0*/  IMAD.MOV.U32 R15, RZ, RZ, R37 ;  /* 0x000000ffff0f7224 */ /* 0x000fe200078e0025 */
[----:B------:R-:W-:Y:S01]  /*16f0*/  MOV R10, R30 ;  /* 0x0000001e000a7202 */ /* 0x000fe20000000f00 */
[----:B------:R-:W-:Y:S01]  /*1700*/  IMAD.MOV.U32 R14, RZ, RZ, R34 ;  /* 0x000000ffff0e7224 */ /* 0x000fe200078e0022 */
[----:B--2---:R-:W-:Y:S01]  /*1710*/  MOV R4, R25 ;  /* 0x0000001900047202 */ /* 0x004fe20000000f00 */
[----:B------:R-:W-:Y:S01]  /*1720*/  HGMMA.64x32x16.F32 R40, gdesc[UR8], RZ, !UPT, gsb0 ;  /* 0x00600000082879f0 */ /* 0x000fe2000c0008ff */
[----:B------:R-:W-:Y:S01]  /*1730*/  UIADD3 UR8, UR34, 0x400, URZ ;  /* 0x0000040022087890 */ /* 0x000fe2000fffe03f */
[----:B------:R-:W-:Y:S02]  /*1740*/  IMAD.MOV.U32 R13, RZ, RZ, R35 ;  /* 0x000000ffff0d7224 */ /* 0x000fe400078e0023 */
[----:B------:R-:W-:-:S02]  /*1750*/  IMAD.MOV.U32 R12, RZ, RZ, R32 ;  /* 0x000000ffff0c7224 */ /* 0x000fc400078e0020 */
[----:B------:R-:W-:Y:S02]  /*1760*/  IMAD.MOV.U32 R11, RZ, RZ, R33 ;  /* 0x000000ffff0b7224 */ /* 0x000fe400078e0021 */
[----:B------:R-:W-:Y:S02]  /*1770*/  IMAD.MOV.U32 R9, RZ, RZ, R31 ;  /* 0x000000ffff097224 */ /* 0x000fe400078e001f */
[----:B------:R-:W-:Y:S02]  /*1780*/  IMAD.MOV.U32 R8, RZ, RZ, R28 ;  /* 0x000000ffff087224 */ /* 0x000fe400078e001c */
[----:B------:R-:W-:Y:S02]  /*1790*/  IMAD.MOV.U32 R7, RZ, RZ, R29 ;  /* 0x000000ffff077224 */ /* 0x000fe400078e001d */
[----:B------:R-:W-:Y:S02]  /*17a0*/  IMAD.MOV.U32 R6, RZ, RZ, R26 ;  /* 0x000000ffff067224 */ /* 0x000fe400078e001a */
[----:B------:R-:W-:-:S02]  /*17b0*/  IMAD.MOV.U32 R5, RZ, RZ, R27 ;  /* 0x000000ffff057224 */ /* 0x000fc400078e001b */
[----:B------:R-:W-:Y:S02]  /*17c0*/  IMAD.MOV.U32 R0, RZ, RZ, R24 ;  /* 0x000000ffff007224 */ /* 0x000fe400078e0018 */
[----:B------:R-:W-:Y:S02]  /*17d0*/  IMAD.MOV.U32 R20, RZ, RZ, R38 ;  /* 0x000000ffff147224 */ /* 0x000fe400078e0026 */
[----:B------:R-:W-:Y:S01]  /*17e0*/  IMAD.MOV.U32 R19, RZ, RZ, R39 ;  /* 0x000000ffff137224 */ /* 0x000fe200078e0027 */
[----:B------:R-:W-:Y:S02]  /*17f0*/  WARPGROUP.DEPBAR.LE gsb0, 0x0 ;  /* 0x00008000000079c5 */ /* 0x000fe40000010000 */
[----:B------:R-:W-:Y:S01]  /*1800*/  WARPGROUP.ARRIVE ;  /* 0x00000000000079c5 */ /* 0x000fe20000000000 */
[----:B------:R-:W-:Y:S01]  /*1810*/  IMAD.MOV.U32 R37, RZ, RZ, R52 ;  /* 0x000000ffff257224 */ /* 0x000fe200078e0034 */
[----:B------:R-:W-:Y:S01]  /*1820*/  MOV R33, R48 ;  /* 0x0000003000217202 */ /* 0x000fe20000000f00 */
[----:B------:R-:W-:Y:S01]  /*1830*/  IMAD.MOV.U32 R36, RZ, RZ, R53 ;  /* 0x000000ffff247224 */ /* 0x000fe200078e0035 */
[----:B------:R-:W-:Y:S01]  /*1840*/  MOV R27, R42 ;  /* 0x0000002a001b7202 */ /* 0x000fe20000000f00 */
[----:B------:R-:W-:Y:S01]  /*1850*/  IMAD.MOV.U32 R35, RZ, RZ, R50 ;  /* 0x000000ffff237224 */ /* 0x000fe200078e0032 */
[----:B------:R-:W-:Y:S01]  /*1860*/  HGMMA.64x32x16.F32 R200, gdesc[UR20], RZ, !UPT, gsb0 ;  /* 0x0060000014c879f0 */ /* 0x000fe2000c0008ff */
[----:B------:R-:W-:Y:S01]  /*1870*/  IMAD.MOV.U32 R34, RZ, RZ, R51 ;  /* 0x000000ffff227224 */ /* 0x000fe200078e0033 */
[----:B------:R0:W-:Y:S01]  /*1880*/  STL.64 [R1+0xb8], R54 ;  /* 0x0000b83601007387 */ /* 0x0001e20000100a00 */
[----:B------:R-:W-:-:S02]  /*1890*/  IMAD.MOV.U32 R32, RZ, RZ, R49 ;  /* 0x000000ffff207224 */ /* 0x000fc400078e0031 */
[----:B------:R-:W-:Y:S02]  /*18a0*/  IMAD.MOV.U32 R31, RZ, RZ, R46 ;  /* 0x000000ffff1f7224 */ /* 0x000fe400078e002e */
[----:B------:R-:W-:Y:S02]  /*18b0*/  IMAD.MOV.U32 R30, RZ, RZ, R47 ;  /* 0x000000ffff1e7224 */ /* 0x000fe400078e002f */
[----:B------:R-:W-:Y:S02]  /*18c0*/  IMAD.MOV.U32 R29, RZ, RZ, R44 ;  /* 0x000000ffff1d7224 */ /* 0x000fe400078e002c */
[----:B------:R-:W-:Y:S02]  /*18d0*/  IMAD.MOV.U32 R28, RZ, RZ, R45 ;  /* 0x000000ffff1c7224 */ /* 0x000fe400078e002d */
[----:B------:R-:W-:Y:S02]  /*18e0*/  IMAD.MOV.U32 R26, RZ, RZ, R43 ;  /* 0x000000ffff1a7224 */ /* 0x000fe400078e002b */
[----:B------:R-:W-:-:S02]  /*18f0*/  IMAD.MOV.U32 R25, RZ, RZ, R41 ;  /* 0x000000ffff197224 */ /* 0x000fc400078e0029 */
[----:B------:R-:W-:Y:S01]  /*1900*/  IMAD.MOV.U32 R24, RZ, RZ, R40 ;  /* 0x000000ffff187224 */ /* 0x000fe200078e0028 */
[----:B------:R-:W-:Y:S02]  /*1910*/  WARPGROUP.DEPBAR.LE gsb0, 0x0 ;  /* 0x00008000000079c5 */ /* 0x000fe40000010000 */
[----:B------:R-:W-:Y:S01]  /*1920*/  WARPGROUP.ARRIVE ;  /* 0x00000000000079c5 */ /* 0x000fe20000000000 */
[----:B------:R-:W-:Y:S04]  /*1930*/  STL [R1+0x5a8], R200 ;  /* 0x0005a8c801007387 */ /* 0x000fe80000100800 */
[----:B------:R-:W-:Y:S01]  /*1940*/  STL [R1+0x5a4], R201 ;  /* 0x0005a4c901007387 */ /* 0x000fe20000100800 */
[----:B------:R-:W-:Y:S03]  /*1950*/  HGMMA.64x32x16.F32 R136, gdesc[UR16], RZ, !UPT, gsb0 ;  /* 0x00600000108879f0 */ /* 0x000fe6000c0008ff */
[----:B------:R-:W-:Y:S04]  /*1960*/  STL [R1+0x5a0], R202 ;  /* 0x0005a0ca01007387 */ /* 0x000fe80000100800 */
        /* <DEDUP_REMOVED lines=12> */
[----:B------:R-:W-:Y:S01]  /*1a30*/  STL [R1+0x56c], R215 ;  /* 0x00056cd701007387 */ /* 0x000fe20000100800 */
[----:B------:R-:W-:-:S02]  /*1a40*/  WARPGROUP.DEPBAR.LE gsb0, 0x0 ;  /* 0x00008000000079c5 */ /* 0x000fc40000010000 */
[----:B------:R-:W-:Y:S01]  /*1a50*/  WARPGROUP.ARRIVE ;  /* 0x00000000000079c5 */ /* 0x000fe20000000000 */
[----:B------:R-:W-:Y:S04]  /*1a60*/  STL [R1+0x5cc], R136 ;  /* 0x0005cc8801007387 */ /* 0x000fe80000100800 */
[----:B------:R-:W-:Y:S01]  /*1a70*/  STL [R1+0x5c8], R137 ;  /* 0x0005c88901007387 */ /* 0x000fe20000100800 */
[----:B------:R-:W-:Y:S01]  /*1a80*/  HGMMA.64x32x16.F32 R72, gdesc[UR12], RZ, !UPT, gsb0 ;  /* 0x006000000c4879f0 */ /* 0x000fe2000c0008ff */
[----:B------:R-:W-:Y:S01]  /*1a90*/  UMOV UR12, UR8 ;  /* 0x00000008000c7c82 */ /* 0x000fe20008000000 */
[----:B------:R-:W-:Y:S01]  /*1aa0*/  UMOV UR13, 0x40000040 ;  /* 0x40000040000d7882 */ /* 0x000fe20000000000 */
[----:B------:R-:W-:Y:S01]  /*1ab0*/  UMOV UR16, UR12 ;  /* 0x0000000c00107c82 */ /* 0x000fe20008000000 */
[----:B------:R-:W-:Y:S01]  /*1ac0*/  UMOV UR17, UR13 ;  /* 0x0000000d00117c82 */ /* 0x000fe20008000000 */
[----:B------:R-:W-:Y:S01]  /*1ad0*/  UMOV UR20, UR12 ;  /* 0x0000000c00147c82 */ /* 0x000fe20008000000 */
[----:B------:R-:W-:Y:S01]  /*1ae0*/  UMOV UR21, UR13 ;  /* 0x0000000d00157c82 */ /* 0x000fe20008000000 */
[----:B------:R-:W-:Y:S01]  /*1af0*/  UMOV UR8, UR12 ;  /* 0x0000000c00087c82 */ /* 0x000fe20008000000 */
[----:B------:R-:W-:Y:S01]  /*1b00*/  UMOV UR9, UR13 ;  /* 0x0000000d00097c82 */ /* 0x000fe20008000000 */
[----:B------:R-:W-:Y:S01]  /*1b10*/  STL [R1+0x5c4], R138 ;  /* 0x0005c48a01007387 */ /* 0x000fe20000100800 */
[----:B------:R-:W-:Y:S01]  /*1b20*/  UMOV UR4, UR12 ;  /* 0x0000000c00047c82 */ /* 0x000fe20008000000 */
[----:B------:R-:W-:-:S02]  /*1b30*/  UMOV UR5, UR13 ;  /* 0x0000000d00057c82 */ /* 0x000fc40008000000 */
        /* <DEDUP_REMOVED lines=17> */
[----:B------:R-:W-:Y:S02]  /*1c50*/  UMOV UR13, 0x40000040 ;  /* 0x40000040000d7882 */ /* 0x000fe40000000000 */
[----:B------:R-:W-:Y:S01]  /*1c60*/  STL [R1+0x5dc], R84 ;  /* 0x0005dc5401007387 */ /* 0x000fe20000100800 */
[----:B------:R-:W-:-:S03]  /*1c70*/  UMOV UR29, UR13 ;  /* 0x0000000d001d7c82 */ /* 0x000fc60008000000 */
[----:B------:R-:W-:Y:S04]  /*1c80*/  STL [R1+0x5d8], R85 ;  /* 0x0005d85501007387 */ /* 0x000fe80000100800 */
[----:B------:R-:W-:Y:S04]  /*1c90*/  STL [R1+0x5d4], R86 ;  /* 0x0005d45601007387 */ /* 0x000fe80000100800 */
[----:B------:R-:W-:Y:S01]  /*1ca0*/  STL [R1+0x5d0], R87 ;  /* 0x0005d05701007387 */ /* 0x000fe20000100800 */
[----:B------:R-:W-:Y:S02]  /*1cb0*/  WARPGROUP.DEPBAR.LE gsb0, 0x0 ;  /* 0x00008000000079c5 */ /* 0x000fe40000010000 */
[----:B------:R-:W-:-:S06]  /*1cc0*/  WARPGROUP.ARRIVE ;  /* 0x00000000000079c5 */ /* 0x000fcc0000000000 */
[----:B------:R-:W-:Y:S01]  /*1cd0*/  HGMMA.64x32x16.F32 R120, gdesc[UR16], RZ, !UPT, gsb0 ;  /* 0x00600000107879f0 */ /* 0x000fe2000c0008ff */
[----:B------:R-:W-:Y:S02]  /*1ce0*/  UIADD3 UR16, UR34, 0xc00, URZ ;  /* 0x00000c0022107890 */ /* 0x000fe4000fffe03f */
[----:B------:R-:W-:-:S05]  /*1cf0*/  UIADD3 UR17, UR34, 0x2, URZ ;  /* 0x0000000222117890 */ /* 0x000fca000fffe03f */
[----:B------:R-:W-:Y:S01]  /*1d00*/  UMOV UR12, UR16 ;  /* 0x00000010000c7c82 */ /* 0x000fe20008000000 */
[----:B------:R-:W-:Y:S01]  /*1d10*/  UMOV UR16, UR24 ;  /* 0x0000001800107c82 */ /* 0x000fe20008000000 */
[----:B------:R-:W-:Y:S01]  /*1d20*/  UMOV UR28, UR12 ;  /* 0x0000000c001c7c82 */ /* 0x000fe20008000000 */
[----:B------:R-:W-:Y:S02]  /*1d30*/  WARPGROUP.DEPBAR.LE gsb0, 0x0 ;  /* 0x00008000000079c5 */ /* 0x000fe40000010000 */
[----:B------:R-:W-:-:S06]  /*1d40*/  WARPGROUP.ARRIVE ;  /* 0x00000000000079c5 */ /* 0x000fcc0000000000 */
[----:B------:R-:W-:Y:S01]  /*1d50*/  HGMMA.64x32x16.F32 R184, gdesc[UR20], RZ, !UPT, gsb0 ;  /* 0x0060000014b879f0 */ /* 0x000fe2000c0008ff */
[----:B------:R-:W-:Y:S01]  /*1d60*/  UMOV UR20, UR24 ;  /* 0x0000001800147c82 */ /* 0x000fe20008000000 */
[----:B------:R-:W-:Y:S01]  /*1d70*/  UMOV UR21, UR25 ;  /* 0x0000001900157c82 */ /* 0x000fe20008000000 */
[----:B------:R-:W-:Y:S02]  /*1d80*/  WARPGROUP.DEPBAR.LE gsb0, 0x0 ;  /* 0x00008000000079c5 */ /* 0x000fe40000010000 */
[----:B0-----:R-:W-:-:S06]  /*1d90*/  WARPGROUP.ARRIVE ;  /* 0x00000000000079c5 */ /* 0x001fcc0000000000 */
[----:B------:R-:W-:Y:S01]  /*1da0*/  HGMMA.64x32x16.F32 R40, gdesc[UR8], RZ, !UPT, gsb0 ;  /* 0x00600000082879f0 */ /* 0x000fe2000c0008ff */
[----:B------:R-:W-:Y:S01]  /*1db0*/  UMOV UR8, UR24 ;  /* 0x0000001800087c82 */ /* 0x000fe20008000000 */
[----:B------:R-:W-:Y:S01]  /*1dc0*/  UMOV UR9, UR25 ;  /* 0x0000001900097c82 */ /* 0x000fe20008000000 */
[----:B------:R-:W-:Y:S02]  /*1dd0*/  WARPGROUP.DEPBAR.LE gsb0, 0x0 ;  /* 0x00008000000079c5 */ /* 0x000fe40000010000 */
[----:B------:R-:W-:Y:S04]  /*1de0*/  STL.64 [R1+0x40], R40 ;  /* 0x0000402801007387 */ /* 0x000fe80000100a00 */
[----:B------:R-:W-:Y:S04]  /*1df0*/  STL.64 [R1+0x48], R42 ;  /* 0x0000482a01007387 */ /* 0x000fe80000100a00 */
[----:B------:R-:W-:Y:S04]  /*1e00*/  STL.64 [R1+0x50], R44 ;  /* 0x0000502c01007387 */ /* 0x000fe80000100a00 */
[----:B------:R-:W-:Y:S04]  /*1e10*/  STL.64 [R1+0x58], R46 ;  /* 0x0000582e01007387 */ /* 0x000fe80000100a00 */
[----:B------:R-:W-:Y:S04]  /*1e20*/  STL.64 [R1+0x60], R48 ;  /* 0x0000603001007387 */ /* 0x000fe80000100a00 */
[----:B------:R-:W-:Y:S04]  /*1e30*/  STL.64 [R1+0x68], R50 ;  /* 0x0000683201007387 */ /* 0x000fe80000100a00 */
[----:B------:R-:W-:Y:S04]  /*1e40*/  STL.64 [R1+0x70], R52 ;  /* 0x0000703401007387 */ /* 0x000fe80000100a00 */
[----:B------:R0:W-:Y:S02]  /*1e50*/  STL.64 [R1+0x78], R54 ;  /* 0x0000783601007387 */ /* 0x0001e40000100a00 */
[----:B0-----:R-:W-:-:S06]  /*1e60*/  WARPGROUP.ARRIVE ;  /* 0x00000000000079c5 */ /* 0x001fcc0000000000 */
[----:B------:R-:W-:Y:S01]  /*1e70*/  HGMMA.64x32x16.F32 R40, gdesc[UR4], RZ, !UPT, gsb0 ;  /* 0x00600000042879f0 */ /* 0x000fe2000c0008ff */
[----:B------:R-:W-:Y:S01]  /*1e80*/  UMOV UR4, UR17 ;  /* 0x0000001100047c82 */ /* 0x000fe20008000000 */
[----:B------:R-:W-:Y:S01]  /*1e90*/  UMOV UR17, UR25 ;  /* 0x0000001900117c82 */ /* 0x000fe20008000000 */
[----:B------:R-:W-:Y:S01]  /*1ea0*/  UMOV UR5, 0x40000040 ;  /* 0x4000004000057882 */ /* 0x000fe20000000000 */
[----:B------:R-:W-:Y:S02]  /*1eb0*/  WARPGROUP.DEPBAR.LE gsb0, 0x0 ;  /* 0x00008000000079c5 */ /* 0x000fe40000010000 */
[----:B------:R-:W-:Y:S01]  /*1ec0*/  IMAD.MOV.U32 R83, RZ, RZ, R41 ;  /* 0x000000ffff537224 */ /* 0x000fe200078e0029 */
[----:B------:R-:W-:Y:S01]  /*1ed0*/  MOV R85, R43 ;  /* 0x0000002b00557202 */ /* 0x000fe20000000f00 */
[----:B------:R-:W-:Y:S01]  /*1ee0*/  IMAD.MOV.U32 R84, RZ, RZ, R42 ;  /* 0x000000ffff547224 */ /* 0x000fe200078e002a */
[----:B------:R-:W-:Y:S01]  /*1ef0*/  MOV R232, R48 ;  /* 0x0000003000e87202 */ /* 0x000fe20000000f00 */
[----:B------:R-:W-:Y:S01]  /*1f00*/  IMAD.MOV.U32 R86, RZ, RZ, R44 ;  /* 0x000000ffff567224 */ /* 0x000fe200078e002c */
[----:B------:R-:W-:Y:S01]  /*1f10*/  MOV R3, R54 ;  /* 0x0000003600037202 */ /* 0x000fe20000000f00 */
[----:B------:R-:W-:-:S02]  /*1f20*/  IMAD.MOV.U32 R87, RZ, RZ, R40 ;  /* 0x000000ffff577224 */ /* 0x000fc400078e0028 */
[----:B------:R-:W-:Y:S02]  /*1f30*/  IMAD.MOV.U32 R235, RZ, RZ, R45 ;  /* 0x000000ffffeb7224 */ /* 0x000fe400078e002d */
[----:B------:R-:W-:Y:S02]  /*1f40*/  IMAD.MOV.U32 R234, RZ, RZ, R46 ;  /* 0x000000ffffea7224 */ /* 0x000fe400078e002e */
[----:B------:R-:W-:Y:S02]  /*1f50*/  IMAD.MOV.U32 R233, RZ, RZ, R47 ;  /* 0x000000ffffe97224 */ /* 0x000fe400078e002f */
[----:B------:R-:W-:Y:S02]  /*1f60*/  IMAD.MOV.U32 R23, RZ, RZ, R49 ;  /* 0x000000ffff177224 */ /* 0x000fe400078e0031 */
[----:B------:R-:W-:Y:S02]  /*1f70*/  IMAD.MOV.U32 R22, RZ, RZ, R50 ;  /* 0x000000ffff167224 */ /* 0x000fe400078e0032 */
[----:B------:R-:W-:-:S02]  /*1f80*/  IMAD.MOV.U32 R21, RZ, RZ, R51 ;  /* 0x000000ffff157224 */ /* 0x000fc400078e0033 */
[----:B---3--:R-:W-:Y:S02]  /*1f90*/  IMAD.MOV.U32 R17, RZ, RZ, R52 ;  /* 0x000000ffff117224 */ /* 0x008fe400078e0034 */
[----:B------:R-:W-:Y:S02]  /*1fa0*/  IMAD.MOV.U32 R16, RZ, RZ, R53 ;  /* 0x000000ffff107224 */ /* 0x000fe400078e0035 */
[----:B------:R-:W-:Y:S02]  /*1fb0*/  IMAD.MOV.U32 R2, RZ, RZ, R55 ;  /* 0x000000ffff027224 */ /* 0x000fe400078e0037 */
[----:B------:R-:W-:-:S06]  /*1fc0*/  WARPGROUP.ARRIVE ;  /* 0x00000000000079c5 */ /* 0x000fcc0000000000 */
[----:B------:R-:W-:Y:S01]  /*1fd0*/  HGMMA.64x32x16.F32 R40, gdesc[UR24], RZ, !UPT, gsb0 ;  /* 0x00600000182879f0 */ /* 0x000fe2000c0008ff */
[----:B------:R-:W-:Y:S01]  /*1fe0*/  UMOV UR26, UR14 ;  /* 0x0000000e001a7c82 */ /* 0x000fe20008000000 */
[----:B------:R-:W-:Y:S01]  /*1ff0*/  UMOV UR27, UR15 ;  /* 0x0000000f001b7c82 */ /* 0x000fe20008000000 */
[----:B------:R-:W-:Y:S02]  /*2000*/  WARPGROUP.DEPBAR.LE gsb0, 0x0 ;  /* 0x00008000000079c5 */ /* 0x000fe40000010000 */
[----:B------:R-:W-:Y:S01]  /*2010*/  IMAD.MOV.U32 R202, RZ, RZ, R40 ;  /* 0x000000ffffca7224 */ /* 0x000fe200078e0028 */
[----:B------:R-:W-:Y:S01]  /*2020*/  MOV R206, R44 ;  /* 0x0000002c00ce7202 */ /* 0x000fe20000000f00 */
[----:B------:R-:W-:Y:S01]  /*2030*/  IMAD.MOV.U32 R203, RZ, RZ, R41 ;  /* 0x000000ffffcb7224 */ /* 0x000fe200078e0029 */
[----:B------:R-:W-:Y:S01]  /*2040*/  MOV R212, R50 ;  /* 0x0000003200d47202 */ /* 0x000fe20000000f00 */
        /* <DEDUP_REMOVED lines=10> */
[----:B------:R-:W-:Y:S02]  /*20f0*/  IMAD.MOV.U32 R145, RZ, RZ, R54 ;  /* 0x000000ffff917224 */ /* 0x000fe400078e0036 */
[----:B------:R-:W-:Y:S02]  /*2100*/  IMAD.MOV.U32 R146, RZ, RZ, R55 ;  /* 0x000000ffff927224 */ /* 0x000fe400078e0037 */
[----:B------:R-:W-:-:S06]  /*2110*/  WARPGROUP.ARRIVE ;  /* 0x00000000000079c5 */ /* 0x000fcc0000000000 */
[----:B------:R-:W-:Y:S01]  /*2120*/  HGMMA.64x32x16.F32 R40, gdesc[UR8], RZ, !UPT, gsb0 ;  /* 0x00600000082879f0 */ /* 0x000fe2000c0008ff */
[----:B------:R-:W-:Y:S01]  /*2130*/  UMOV UR8, UR4 ;  /* 0x0000000400087c82 */ /* 0x000fe20008000000 */
[----:B------:R-:W-:Y:S01]  /*2140*/  UMOV UR9, UR5 ;  /* 0x0000000500097c82 */ /* 0x000fe20008000000 */
[----:B------:R-:W-:Y:S02]  /*2150*/  WARPGROUP.DEPBAR.LE gsb0, 0x0 ;  /* 0x00008000000079c5 */ /* 0x000fe40000010000 */
[----:B------:R-:W-:Y:S01]  /*2160*/  WARPGROUP.ARRIVE ;  /* 0x00000000000079c5 */ /* 0x000fe20000000000 */
[----:B------:R-:W-:Y:S01]  /*2170*/  MOV R136, R45 ;  /* 0x0000002d00887202 */ /* 0x000fe20000000f00 */
[----:B------:R-:W-:Y:S01]  /*2180*/  IMAD.MOV.U32 R137, RZ, RZ, R46 ;  /* 0x000000ffff897224 */ /* 0x000fe200078e002e */
[----:B------:R-:W-:Y:S01]  /*2190*/  MOV R142, R51 ;  /* 0x00000033008e7202 */ /* 0x000fe20000000f00 */
[----:B------:R-:W-:Y:S01]  /*21a0*/  IMAD.MOV.U32 R138, RZ, RZ, R47 ;  /* 0x000000ffff8a7224 */ /* 0x000fe200078e002f */
[----:B------:R-:W-:Y:S01]  /*21b0*/  MOV R148, R41 ;  /* 0x0000002900947202 */ /* 0x000fe20000000f00 */
[----:B------:R-:W-:Y:S01]  /*21c0*/  HGMMA.64x32x16.F32 R168, gdesc[UR20], RZ, !UPT, gsb0 ;  /* 0x0060000014a879f0 */ /* 0x000fe2000c0008ff */
[----:B------:R-:W-:Y:S01]  /*21d0*/  IMAD.MOV.U32 R139, RZ, RZ, R48 ;  /* 0x000000ffff8b7224 */ /* 0x000fe200078e0030 */
[----:B------:R-:W-:Y:S01]  /*21e0*/  UMOV UR20, UR12 ;  /* 0x0000000c00147c82 */ /* 0x000fe20008000000 */
[----:B------:R-:W-:Y:S01]  /*21f0*/  IMAD.MOV.U32 R140, RZ, RZ, R49 ;  /* 0x000000ffff8c7224 */ /* 0x000fe200078e0031 */
[----:B------:R-:W-:Y:S01]  /*2200*/  UMOV UR21, UR13 ;  /* 0x0000000d00157c82 */ /* 0x000fe20008000000 */
        /* <DEDUP_REMOVED lines=8> */
[----:B------:R-:W-:Y:S01]  /*2290*/  IMAD.MOV.U32 R151, RZ, RZ, R44 ;  /* 0x000000ffff977224 */ /* 0x000fe200078e002c */
[----:B------:R-:W-:Y:S02]  /*22a0*/  WARPGROUP.DEPBAR.LE gsb0, 0x0 ;  /* 0x00008000000079c5 */ /* 0x000fe40000010000 */
[----:B------:R-:W-:Y:S01]  /*22b0*/  WARPGROUP.ARRIVE ;  /* 0x00000000000079c5 */ /* 0x000fe20000000000 */
[----:B------:R0:W-:Y:S04]  /*22c0*/  STL.64 [R1+0x4c8], R182 ;  /* 0x0004c8b601007387 */ /* 0x0001e80000100a00 */
[----:B------:R1:W-:Y:S01]  /*22d0*/  STL.64 [R1+0x4c0], R180 ;  /* 0x0004c0b401007387 */ /* 0x0003e20000100a00 */
[----:B------:R-:W-:Y:S01]  /*22e0*/  HGMMA.64x32x16.F32 R104, gdesc[UR16], RZ, !UPT, gsb0 ;  /* 0x00600000106879f0 */ /* 0x000fe2000c0008ff */
[----:B------:R-:W-:Y:S01]  /*22f0*/  UMOV UR16, UR12 ;  /* 0x0000000c00107c82 */ /* 0x000fe20008000000 */
[----:B------:R-:W-:Y:S01]  /*2300*/  UMOV UR17, UR13 ;  /* 0x0000000d00117c82 */ /* 0x000fe20008000000 */
[----:B------:R2:W-:Y:S04]  /*2310*/  STL.64 [R1+0x4b8], R178 ;  /* 0x0004b8b201007387 */ /* 0x0005e80000100a00 */
[----:B------:R3:W-:Y:S01]  /*2320*/  STL.64 [R1+0x4b0], R176 ;  /* 0x0004b0b001007387 */ /* 0x0007e20000100a00 */
[----:B0-----:R-:W-:-:S02]  /*2330*/  IMAD.MOV.U32 R182, RZ, RZ, R37 ;  /* 0x000000ffffb67224 */ /* 0x001fc400078e0025 */
[----:B------:R-:W-:Y:S01]  /*2340*/  IMAD.MOV.U32 R183, RZ, RZ, R36 ;  /* 0x000000ffffb77224 */ /* 0x000fe200078e0024 */
[----:B------:R0:W-:Y:S01]  /*2350*/  STL.64 [R1+0x4a8], R174 ;  /* 0x0004a8ae01007387 */ /* 0x0001e20000100a00 */
[----:B-1----:R-:W-:Y:S01]  /*2360*/  MOV R180, R35 ;  /* 0x0000002300b47202 */ /* 0x002fe20000000f00 */
[----:B------:R-:W-:Y:S02]  /*2370*/  IMAD.MOV.U32 R181, RZ, RZ, R34 ;  /* 0x000000ffffb57224 */ /* 0x000fe400078e0022 */
[----:B------:R1:W-:Y:S01]  /*2380*/  STL.64 [R1+0x4a0], R172 ;  /* 0x0004a0ac01007387 */ /* 0x0003e20000100a00 */
[----:B--2---:R-:W-:Y:S02]  /*2390*/  IMAD.MOV.U32 R178, RZ, RZ, R33 ;  /* 0x000000ffffb27224 */ /* 0x004fe400078e0021 */
[----:B------:R-:W-:Y:S01]  /*23a0*/  IMAD.MOV.U32 R179, RZ, RZ, R32 ;  /* 0x000000ffffb37224 */ /* 0x000fe200078e0020 */
[----:B------:R2:W-:Y:S01]  /*23b0*/  STL.64 [R1+0x498], R170 ;  /* 0x000498aa01007387 */ /* 0x0005e20000100a00 */
[----:B---3--:R-:W-:-:S02]  /*23c0*/  IMAD.MOV.U32 R176, RZ, RZ, R31 ;  /* 0x000000ffffb07224 */ /* 0x008fc400078e001f */
[----:B------:R-:W-:Y:S01]  /*23d0*/  IMAD.MOV.U32 R177, RZ, RZ, R30 ;  /* 0x000000ffffb17224 */ /* 0x000fe200078e001e */
[----:B0-----:R-:W-:Y:S01]  /*23e0*/  MOV R174, R29 ;  /* 0x0000001d00ae7202 */ /* 0x001fe20000000f00 */
[----:B------:R-:W-:Y:S01]  /*23f0*/  IMAD.MOV.U32 R175, RZ, RZ, R28 ;  /* 0x000000ffffaf7224 */ /* 0x000fe200078e001c */
[----:B------:R0:W-:Y:S01]  /*2400*/  STL.64 [R1+0x490], R168 ;  /* 0x000490a801007387 */ /* 0x0001e20000100a00 */
[----:B-1----:R-:W-:Y:S02]  /*2410*/  IMAD.MOV.U32 R172, RZ, RZ, R27 ;  /* 0x000000ffffac7224 */ /* 0x002fe400078e001b */
[----:B------:R-:W-:Y:S02]  /*2420*/  IMAD.MOV.U32 R173, RZ, RZ, R26 ;  /* 0x000000ffffad7224 */ /* 0x000fe400078e001a */
[----:B--2---:R-:W-:Y:S02]  /*2430*/  IMAD.MOV.U32 R171, RZ, RZ, R25 ;  /* 0x000000ffffab7224 */ /* 0x004fe400078e0019 */
[----:B------:R-:W-:Y:S01]  /*2440*/  IMAD.MOV.U32 R170, RZ, RZ, R24 ;  /* 0x000000ffffaa7224 */ /* 0x000fe200078e0018 */
[----:B0-----:R-:W-:Y:S01]  /*2450*/  MOV R168, R20 ;  /* 0x0000001400a87202 */ /* 0x001fe20000000f00 */
[----:B------:R-:W-:Y:S01]  /*2460*/  IMAD.MOV.U32 R169, RZ, RZ, R19 ;  /* 0x000000ffffa97224 */ /* 0x000fe200078e0013 */
[----:B------:R-:W-:-:S02]  /*2470*/  WARPGROUP.DEPBAR.LE gsb0, 0x0 ;  /* 0x00008000000079c5 */ /* 0x000fc40000010000 */
[----:B------:R-:W-:Y:S01]  /*2480*/  WARPGROUP.ARRIVE ;  /* 0x00000000000079c5 */ /* 0x000fe20000000000 */
[----:B------:R0:W-:Y:S04]  /*2490*/  STL.64 [R1+0x508], R118 ;  /* 0x0005087601007387 */ /* 0x0001e80000100a00 */
[----:B------:R1:W-:Y:S01]  /*24a0*/  STL.64 [R1+0x500], R116 ;  /* 0x0005007401007387 */ /* 0x0003e20000100a00 */
[----:B------:R-:W-:Y:S01]  /*24b0*/  HGMMA.64x32x16.F32 R40, gdesc[UR24], RZ, !UPT, gsb0 ;  /* 0x00600000182879f0 */ /* 0x000fe2000c0008ff */
[----:B------:R-:W-:Y:S02]  /*24c0*/  UIADD3 UR26, UR35, 0x2, URZ ;  /* 0x00000002231a7890 */ /* 0x000fe4000fffe03f */
[----:B------:R2:W-:Y:S01]  /*24d0*/  STL.64 [R1+0x4f8], R114 ;  /* 0x0004f87201007387 */ /* 0x0005e20000100a00 */
[----:B------:R-:W-:Y:S01]  /*24e0*/  UMOV UR11, 0x40000040 ;  /* 0x40000040000b7882 */ /* 0x000fe20000000000 */
[----:B------:R-:W-:Y:S01]  /*24f0*/  UMOV UR24, UR4 ;  /* 0x0000000400187c82 */ /* 0x000fe20008000000 */
[----:B------:R-:W-:Y:S01]  /*2500*/  UMOV UR25, UR5 ;  /* 0x0000000500197c82 */ /* 0x000fe20008000000 */
[----:B------:R3:W-:Y:S01]  /*2510*/  STL.64 [R1+0x4f0], R112 ;  /* 0x0004f07001007387 */ /* 0x0007e20000100a00 */
[----:B0-----:R-:W-:-:S02]  /*2520*/  IMAD.MOV.U32 R118, RZ, RZ, R18 ;  /* 0x000000ffff767224 */ /* 0x001fc400078e0012 */
[----:B------:R-:W-:Y:S01]  /*2530*/  IMAD.MOV.U32 R119, RZ, RZ, R15 ;  /* 0x000000ffff777224 */ /* 0x000fe200078e000f */
[----:B------:R0:W-:Y:S01]  /*2540*/  STL.64 [R1+0x4e8], R110 ;  /* 0x0004e86e01007387 */ /* 0x0001e20000100a00 */
[----:B-1----:R-:W-:Y:S02]  /*2550*/  IMAD.MOV.U32 R116, RZ, RZ, R14 ;  /* 0x000000ffff747224 */ /* 0x002fe400078e000e */
[----:B------:R-:W-:Y:S01]  /*2560*/  IMAD.MOV.U32 R117, RZ, RZ, R13 ;  /* 0x000000ffff757224 */ /* 0x000fe200078e000d */
[----:B------:R1:W-:Y:S01]  /*2570*/  STL.64 [R1+0x4e0], R108 ;  /* 0x0004e06c01007387 */ /* 0x0003e20000100a00 */
[----:B--2---:R-:W-:Y:S01]  /*2580*/  MOV R114, R12 ;  /* 0x0000000c00727202 */ /* 0x004fe20000000f00 */
[----:B------:R-:W-:Y:S02]  /*2590*/  IMAD.MOV.U32 R115, RZ, RZ, R11 ;  /* 0x000000ffff737224 */ /* 0x000fe400078e000b */
[----:B------:R2:W-:Y:S01]  /*25a0*/  STL.64 [R1+0x4d8], R106 ;  /* 0x0004d86a01007387 */ /* 0x0005e20000100a00 */
[----:B---3--:R-:W-:-:S02]  /*25b0*/  IMAD.MOV.U32 R112, RZ, RZ, R10 ;  /* 0x000000ffff707224 */ /* 0x008fc400078e000a */
[----:B------:R-:W-:Y:S01]  /*25c0*/  IMAD.MOV.U32 R113, RZ, RZ, R9 ;  /* 0x000000ffff717224 */ /* 0x000fe200078e0009 */
[----:B------:R-:W-:Y:S01]  /*25d0*/  STL.64 [R1+0x4d0], R104 ;  /* 0x0004d06801007387 */ /* 0x000fe20000100a00 */
[----:B0-----:R-:W-:Y:S02]  /*25e0*/  IMAD.MOV.U32 R110, RZ, RZ, R8 ;  /* 0x000000ffff6e7224 */ /* 0x001fe400078e0008 */
[----:B------:R-:W-:Y:S01]  /*25f0*/  IMAD.MOV.U32 R111, RZ, RZ, R7 ;  /* 0x000000ffff6f7224 */ /* 0x000fe200078e0007 */
[----:B-1----:R-:W-:Y:S01]  /*2600*/  MOV R108, R6 ;  /* 0x00000006006c7202 */ /* 0x002fe20000000f00 */
[----:B------:R-:W-:Y:S02]  /*2610*/  IMAD.MOV.U32 R109, RZ, RZ, R5 ;  /* 0x000000ffff6d7224 */ /* 0x000fe400078e0005 */
[----:B--2---:R-:W-:Y:S02]  /*2620*/  IMAD.MOV.U32 R107, RZ, RZ, R4 ;  /* 0x000000ffff6b7224 */ /* 0x004fe400078e0004 */
[----:B------:R-:W-:Y:S01]  /*2630*/  IMAD.MOV.U32 R106, RZ, RZ, R0 ;  /* 0x000000ffff6a7224 */ /* 0x000fe200078e0000 */
[----:B------:R-:W-:-:S02]  /*2640*/  WARPGROUP.DEPBAR.LE gsb0, 0x0 ;  /* 0x00008000000079c5 */ /* 0x000fc40000010000 */
[----:B------:R-:W-:Y:S01]  /*2650*/  WARPGROUP.ARRIVE ;  /* 0x00000000000079c5 */ /* 0x000fe20000000000 */
[----:B------:R-:W-:Y:S04]  /*2660*/  STL.64 [R1+0x548], R54 ;  /* 0x0005483601007387 */ /* 0x000fe80000100a00 */
[----:B------:R-:W-:Y:S01]  /*2670*/  STL.64 [R1+0x540], R52 ;  /* 0x0005403401007387 */ /* 0x000fe20000100a00 */
[----:B------:R-:W-:Y:S01]  /*2680*/  HGMMA.64x32x16.F32 R24, gdesc[UR12], RZ, !UPT, gsb0 ;  /* 0x006000000c1879f0 */ /* 0x000fe2000c0008ff */
[----:B------:R-:W-:Y:S01]  /*2690*/  UMOV UR14, UR18 ;  /* 0x00000012000e7c82 */ /* 0x000fe20008000000 */
[----:B------:R-:W-:Y:S01]  /*26a0*/  UMOV UR15, UR19 ;  /* 0x00000013000f7c82 */ /* 0x000fe20008000000 */
[----:B------:R-:W-:Y:S01]  /*26b0*/  STL.64 [R1+0x538], R50 ;  /* 0x0005383201007387 */ /* 0x000fe20000100a00 */
[----:B------:R-:W-:Y:S01]  /*26c0*/  UMOV UR18, UR6 ;  /* 0x0000000600127c82 */ /* 0x000fe20008000000 */
[----:B------:R-:W-:Y:S01]  /*26d0*/  UMOV UR19, UR7 ;  /* 0x0000000700137c82 */ /* 0x000fe20008000000 */
[----:B------:R-:W-:Y:S01]  /*26e0*/  UMOV UR6, UR26 ;  /* 0x0000001a00067c82 */ /* 0x000fe20008000000 */
[----:B------:R-:W-:Y:S01]  /*26f0*/  STL.64 [R1+0x530], R48 ;  /* 0x0005303001007387 */ /* 0x000fe20000100a00 */
[----:B------:R-:W-:-:S03]  /*2700*/  UMOV UR7, 0x40000040 ;  /* 0x4000004000077882 */ /* 0x000fc60000000000 */
[----:B------:R-:W-:Y:S04]  /*2710*/  STL.64 [R1+0x528], R46 ;  /* 0x0005282e01007387 */ /* 0x000fe80000100a00 */
[----:B------:R-:W-:Y:S04]  /*2720*/  STL.64 [R1+0x520], R44 ;  /* 0x0005202c01007387 */ /* 0x000fe80000100a00 */
[----:B------:R-:W-:Y:S04]  /*2730*/  STL.64 [R1+0x518], R42 ;  /* 0x0005182a01007387 */ /* 0x000fe80000100a00 */
[----:B------:R0:W-:Y:S01]  /*2740*/  STL.64 [R1+0x510], R40 ;  /* 0x0005102801007387 */ /* 0x0001e20000100a00 */
[----:B------:R-:W-:-:S02]  /*2750*/  WARPGROUP.DEPBAR.LE gsb0, 0x0 ;  /* 0x00008000000079c5 */ /* 0x000fc40000010000 */
[----:B------:R-:W-:-:S06]  /*2760*/  WARPGROUP.ARRIVE ;  /* 0x00000000000079c5 */ /* 0x000fcc0000000000 */
[----:B------:R-:W-:Y:S01]  /*2770*/  HGMMA.64x32x16.F32 R88, gdesc[UR12], RZ, !UPT, gsb0 ;  /* 0x006000000c5879f0 */ /* 0x000fe2000c0008ff */
[----:B------:R-:W-:Y:S02]  /*2780*/  UIADD3 UR12, UR35, 0x102, URZ ;  /* 0x00000102230c7890 */ /* 0x000fe4000fffe03f */
[----:B------:R-:W-:Y:S01]  /*2790*/  UIADD3 UR13, UR35, 0x202, URZ ;  /* 0x00000202230d7890 */ /* 0x000fe2000fffe03f */
[----:B------:R-:W-:Y:S02]  /*27a0*/  WARPGROUP.DEPBAR.LE gsb0, 0x0 ;  /* 0x00008000000079c5 */ /* 0x000fe40000010000 */
[----:B------:R-:W-:-:S06]  /*27b0*/  WARPGROUP.ARRIVE ;  /* 0x00000000000079c5 */ /* 0x000fcc0000000000 */
[----:B------:R-:W-:Y:S03]  /*27c0*/  HGMMA.64x32x16.F32 R152, gdesc[UR20], RZ, !UPT, gsb0 ;  /* 0x00600000149879f0 */ /* 0x000fe6000c0008ff */
[----:B------:R-:W-:Y:S02]  /*27d0*/  WARPGROUP.DEPBAR.LE gsb0, 0x0 ;  /* 0x00008000000079c5 */ /* 0x000fe40000010000 */
[----:B------:R-:W-:-:S06]  /*27e0*/  WARPGROUP.ARRIVE ;  /* 0x00000000000079c5 */ /* 0x000fcc0000000000 */
[----:B------:R-:W-:Y:S03]  /*27f0*/  HGMMA.64x32x16.F32 R216, gdesc[UR28], RZ, !UPT, gsb0 ;  /* 0x006000001cd879f0 */ /* 0x000fe6000c0008ff */
[----:B------:R-:W-:Y:S02]  /*2800*/  WARPGROUP.DEPBAR.LE gsb0, 0x0 ;  /* 0x00008000000079c5 */ /* 0x000fe40000010000 */
[----:B0-----:R-:W-:-:S06]  /*2810*/  WARPGROUP.ARRIVE ;  /* 0x00000000000079c5 */ /* 0x001fcc0000000000 */
[----:B------:R-:W-:Y:S03]  /*2820*/  HGMMA.64x32x16.F32 R40, gdesc[UR16], RZ, !UPT, gsb0 ;  /* 0x00600000102879f0 */ /* 0x000fe6000c0008ff */
[----:B------:R-:W-:Y:S02]  /*2830*/  WARPGROUP.DEPBAR.LE gsb0, 0x0 ;  /* 0x00008000000079c5 */ /* 0x000fe40000010000 */
[----:B------:R-:W-:Y:S01]  /*2840*/  MOV R4, R54 ;  /* 0x0000003600047202 */ /* 0x000fe20000000f00 */
[----:B------:R-:W-:Y:S01]  /*2850*/  IMAD.MOV.U32 R0, RZ, RZ, R55 ;  /* 0x000000ffff007224 */ /* 0x000fe200078e0037 */
[----:B------:R-:W-:Y:S01]  /*2860*/  MOV R18, R42 ;  /* 0x0000002a00127202 */ /* 0x000fe20000000f00 */
[----:B------:R-:W-:Y:S01]  /*2870*/  IMAD.MOV.U32 R54, RZ, RZ, R168 ;  /* 0x000000ffff367224 */ /* 0x000fe200078e00a8 */
[----:B------:R-:W-:Y:S01]  /*2880*/  MOV R10, R48 ;  /* 0x00000030000a7202 */ /* 0x000fe20000000f00 */
[----:B------:R-:W-:Y:S01]  /*2890*/  IMAD.MOV.U32 R55, RZ, RZ, R169 ;  /* 0x000000ffff377224 */ /* 0x000fe200078e00a9 */
[----:B------:R-:W2:Y:S01]  /*28a0*/  LDL.LU R168, [R1+0xb8] ;  /* 0x0000b80001a87983 */ /* 0x000ea20000300800 */
[----:B------:R-:W-:-:S02]  /*28b0*/  IMAD.MOV.U32 R20, RZ, RZ, R40 ;  /* 0x000000ffff147224 */ /* 0x000fc400078e0028 */
[----:B------:R-:W-:Y:S01]  /*28c0*/  IMAD.MOV.U32 R19, RZ, RZ, R41 ;  /* 0x000000ffff137224 */ /* 0x000fe200078e0029 */
[----:B------:R-:W3:Y:S01]  /*28d0*/  LDL.LU R169, [R1+0xbc] ;  /* 0x0000bc0001a97983 */ /* 0x000ee20000300800 */
[----:B------:R-:W-:Y:S02]  /*28e0*/  IMAD.MOV.U32 R15, RZ, RZ, R43 ;  /* 0x000000ffff0f7224 */ /* 0x000fe400078e002b */
[----:B------:R-:W-:Y:S01]  /*28f0*/  IMAD.MOV.U32 R14, RZ, RZ, R44 ;  /* 0x000000ffff0e7224 */ /* 0x000fe200078e002c */
[----:B------:R-:W-:Y:S01]  /*2900*/  MOV R44, R110 ;  /* 0x0000006e002c7202 */ /* 0x000fe20000000f00 */
[----:B------:R-:W-:Y:S02]  /*2910*/  IMAD.MOV.U32 R13, RZ, RZ, R45 ;  /* 0x000000ffff0d7224 */ /* 0x000fe400078e002d */
[----:B------:R-:W-:Y:S02]  /*2920*/  IMAD.MOV.U32 R12, RZ, RZ, R46 ;  /* 0x000000ffff0c7224 */ /* 0x000fe400078e002e */
[----:B------:R-:W-:-:S02]  /*2930*/  IMAD.MOV.U32 R11, RZ, RZ, R47 ;  /* 0x000000ffff0b7224 */ /* 0x000fc400078e002f */
[----:B------:R-:W-:Y:S02]  /*2940*/  IMAD.MOV.U32 R9, RZ, RZ, R49 ;  /* 0x000000ffff097224 */ /* 0x000fe400078e0031 */
[----:B------:R-:W-:Y:S01]  /*2950*/  IMAD.MOV.U32 R8, RZ, RZ, R50 ;  /* 0x000000ffff087224 */ /* 0x000fe200078e0032 */
[----:B------:R-:W-:Y:S01]  /*2960*/  MOV R50, R116 ;  /* 0x0000007400327202 */ /* 0x000fe20000000f00 */
[----:B------:R-:W-:Y:S02]  /*2970*/  IMAD.MOV.U32 R7, RZ, RZ, R51 ;  /* 0x000000ffff077224 */ /* 0x000fe400078e0033 */
[----:B------:R-:W-:Y:S02]  /*2980*/  IMAD.MOV.U32 R6, RZ, RZ, R52 ;  /* 0x000000ffff067224 */ /* 0x000fe400078e0034 */
[----:B------:R-:W-:Y:S02]  /*2990*/  IMAD.MOV.U32 R5, RZ, RZ, R53 ;  /* 0x000000ffff057224 */ /* 0x000fe400078e0035 */
[----:B------:R-:W-:Y:S01]  /*29a0*/  IMAD.MOV.U32 R40, RZ, RZ, R106 ;  /* 0x000000ffff287224 */ /* 0x000fe200078e006a */
[----:B------:R-:W-:Y:S01]  /*29b0*/  MOV R106, R170 ;  /* 0x000000aa006a7202 */ /* 0x000fe20000000f00 */
[----:B------:R-:W-:-:S02]  /*29c0*/  IMAD.MOV.U32 R41, RZ, RZ, R107 ;  /* 0x000000ffff297224 */ /* 0x000fc400078e006b */
[----:B------:R-:W-:Y:S02]  /*29d0*/  IMAD.MOV.U32 R42, RZ, RZ, R108 ;  /* 0x000000ffff2a7224 */ /* 0x000fe400078e006c */
[----:B------:R-:W-:Y:S02]  /*29e0*/  IMAD.MOV.U32 R43, RZ, RZ, R109 ;  /* 0x000000ffff2b7224 */ /* 0x000fe400078e006d */
[----:B------:R-:W-:Y:S02]  /*29f0*/  IMAD.MOV.U32 R45, RZ, RZ, R111 ;  /* 0x000000ffff2d7224 */ /* 0x000fe400078e006f */
[----:B------:R-:W-:Y:S01]  /*2a00*/  IMAD.MOV.U32 R46, RZ, RZ, R112 ;  /* 0x000000ffff2e7224 */ /* 0x000fe200078e0070 */
[----:B------:R-:W-:Y:S01]  /*2a10*/  MOV R112, R176 ;  /* 0x000000b000707202 */ /* 0x000fe20000000f00 */
[----:B------:R-:W-:Y:S02]  /*2a20*/  IMAD.MOV.U32 R47, RZ, RZ, R113 ;  /* 0x000000ffff2f7224 */ /* 0x000fe400078e0071 */
[----:B------:R-:W-:-:S02]  /*2a30*/  IMAD.MOV.U32 R48, RZ, RZ, R114 ;  /* 0x000000ffff307224 */ /* 0x000fc400078e0072 */
[----:B------:R-:W-:Y:S02]  /*2a40*/  IMAD.MOV.U32 R49, RZ, RZ, R115 ;  /* 0x000000ffff317224 */ /* 0x000fe400078e0073 */
[----:B------:R-:W-:Y:S02]  /*2a50*/  IMAD.MOV.U32 R51, RZ, RZ, R117 ;  /* 0x000000ffff337224 */ /* 0x000fe400078e0075 */
[----:B------:R-:W-:Y:S01]  /*2a60*/  IMAD.MOV.U32 R52, RZ, RZ, R118 ;  /* 0x000000ffff347224 */ /* 0x000fe200078e0076 */
[----:B------:R-:W-:Y:S01]  /*2a70*/  MOV R118, R182 ;  /* 0x000000b600767202 */ /* 0x000fe20000000f00 */
[----:B------:R-:W-:Y:S02]  /*2a80*/  IMAD.MOV.U32 R53, RZ, RZ, R119 ;  /* 0x000000ffff357224 */ /* 0x000fe400078e0077 */
[----:B------:R-:W-:Y:S02]  /*2a90*/  IMAD.MOV.U32 R107, RZ, RZ, R171 ;  /* 0x000000ffff6b7224 */ /* 0x000fe400078e00ab */
[----:B------:R-:W-:-:S02]  /*2aa0*/  IMAD.MOV.U32 R170, RZ, RZ, R83 ;  /* 0x000000ffffaa7224 */ /* 0x000fc400078e0053 */
[----:B------:R-:W-:Y:S01]  /*2ab0*/  WARPGROUP.ARRIVE ;  /* 0x00000000000079c5 */ /* 0x000fe20000000000 */
[----:B------:R-:W-:Y:S01]  /*2ac0*/  IMAD.MOV.U32 R108, RZ, RZ, R172 ;  /* 0x000000ffff6c7224 */ /* 0x000fe200078e00ac */
[----:B------:R-:W4:Y:S01]  /*2ad0*/  LDL.LU R83, [R1+0x5e0] ;  /* 0x0005e00001537983 */ /* 0x000f220000300800 */
[----:B------:R-:W-:Y:S02]  /*2ae0*/  IMAD.MOV.U32 R109, RZ, RZ, R173 ;  /* 0x000000ffff6d7224 */ /* 0x000fe400078e00ad */
[----:B------:R-:W-:Y:S01]  /*2af0*/  IMAD.MOV.U32 R110, RZ, RZ, R174 ;  /* 0x000000ffff6e7224 */ /* 0x000fe200078e00ae */
[----:B------:R-:W-:Y:S01]  /*2b00*/  HGMMA.64x32x16.F32 R40, gdesc[UR4], R40, gsb0 ;  /* 0x00600000042879f0 */ /* 0x000fe20008000828 */
[----:B------:R-:W-:Y:S02]  /*2b10*/  IMAD.MOV.U32 R171, RZ, RZ, R84 ;  /* 0x000000ffffab7224 */ /* 0x000fe400078e0054 */
[----:B------:R-:W4:Y:S01]  /*2b20*/  LDL.LU R84, [R1+0x5dc] ;  /* 0x0005dc0001547983 */ /* 0x000f220000300800 */
[----:B------:R-:W-:Y:S01]  /*2b30*/  IMAD.MOV.U32 R172, RZ, RZ, R85 ;  /* 0x000000ffffac7224 */ /* 0x000fe200078e0055 */
[----:B------:R-:W-:Y:S01]  /*2b40*/  MOV R174, R87 ;  /* 0x0000005700ae7202 */ /* 0x000fe20000000f00 */
[----:B------:R-:W-:Y:S01]  /*2b50*/  IMAD.MOV.U32 R173, RZ, RZ, R86 ;  /* 0x000000ffffad7224 */ /* 0x000fe200078e0056 */
[----:B------:R-:W4:Y:S01]  /*2b60*/  LDL.LU R85, [R1+0x5d8] ;  /* 0x0005d80001557983 */ /* 0x000f220000300800 */
[----:B------:R-:W-:-:S02]  /*2b70*/  IMAD.MOV.U32 R111, RZ, RZ, R175 ;  /* 0x000000ffff6f7224 */ /* 0x000fc400078e00af */
[----:B------:R-:W-:Y:S01]  /*2b80*/  IMAD.MOV.U32 R175, RZ, RZ, R136 ;  /* 0x000000ffffaf7224 */ /* 0x000fe200078e0088 */
[----:B------:R-:W4:Y:S01]  /*2b90*/  LDL.LU R86, [R1+0x5d4] ;  /* 0x0005d40001567983 */ /* 0x000f220000300800 */
[----:B------:R-:W-:Y:S02]  /*2ba0*/  IMAD.MOV.U32 R113, RZ, RZ, R177 ;  /* 0x000000ffff717224 */ /* 0x000fe400078e00b1 */
[----:B------:R-:W-:Y:S01]  /*2bb0*/  IMAD.MOV.U32 R176, RZ, RZ, R137 ;  /* 0x000000ffffb07224 */ /* 0x000fe200078e0089 */
[----:B------:R-:W4:Y:S01]  /*2bc0*/  LDL.LU R87, [R1+0x5d0] ;  /* 0x0005d00001577983 */ /* 0x000f220000300800 */
[----:B------:R-:W-:Y:S02]  /*2bd0*/  IMAD.MOV.U32 R114, RZ, RZ, R178 ;  /* 0x000000ffff727224 */ /* 0x000fe400078e00b2 */
[----:B------:R-:W-:Y:S01]  /*2be0*/  IMAD.MOV.U32 R177, RZ, RZ, R138 ;  /* 0x000000ffffb17224 */ /* 0x000fe200078e008a */
[----:B------:R-:W4:Y:S01]  /*2bf0*/  LDL.LU R136, [R1+0x5cc] ;  /* 0x0005cc0001887983 */ /* 0x000f220000300800 */
[----:B------:R-:W-:-:S02]  /*2c00*/  IMAD.MOV.U32 R115, RZ, RZ, R179 ;  /* 0x000000ffff737224 */ /* 0x000fc400078e00b3 */
[----:B------:R-:W-:Y:S01]  /*2c10*/  IMAD.MOV.U32 R178, RZ, RZ, R139 ;  /* 0x000000ffffb27224 */ /* 0x000fe200078e008b */
[----:B------:R-:W4:Y:S01]  /*2c20*/  LDL.LU R137, [R1+0x5c8] ;  /* 0x0005c80001897983 */ /* 0x000f220000300800 */
[----:B------:R-:W-:Y:S01]  /*2c30*/  IMAD.MOV.U32 R116, RZ, RZ, R180 ;  /* 0x000000ffff747224 */ /* 0x000fe200078e00b4 */
[----:B------:R-:W-:Y:S01]  /*2c40*/  MOV R180, R141 ;  /* 0x0000008d00b47202 */ /* 0x000fe20000000f00 */
[----:B------:R-:W-:Y:S01]  /*2c50*/  IMAD.MOV.U32 R179, RZ, RZ, R140 ;  /* 0x000000ffffb37224 */ /* 0x000fe200078e008c */
[----:B------:R-:W4:Y:S01]  /*2c60*/  LDL.LU R138, [R1+0x5c4] ;  /* 0x0005c400018a7983 */ /* 0x000f220000300800 */
[----:B------:R-:W-:Y:S02]  /*2c70*/  IMAD.MOV.U32 R117, RZ, RZ, R181 ;  /* 0x000000ffff757224 */ /* 0x000fe400078e00b5 */
[----:B------:R-:W-:Y:S01]  /*2c80*/  IMAD.MOV.U32 R119, RZ, RZ, R183 ;  /* 0x000000ffff777224 */ /* 0x000fe200078e00b7 */
[----:B------:R-:W4:Y:S01]  /*2c90*/  LDL.LU R139, [R1+0x5c0] ;  /* 0x0005c000018b7983 */ /* 0x000f220000300800 */
[----:B------:R-:W-:-:S03]  /*2ca0*/  IMAD.MOV.U32 R181, RZ, RZ, R142 ;  /* 0x000000ffffb57224 */ /* 0x000fc600078e008e */
[----:B------:R-:W4:Y:S01]  /*2cb0*/  LDL.LU R140, [R1+0x5bc] ;  /* 0x0005bc00018c7983 */ /* 0x000f220000300800 */
[----:B------:R-:W-:-:S03]  /*2cc0*/  IMAD.MOV.U32 R182, RZ, RZ, R143 ;  /* 0x000000ffffb67224 */ /* 0x000fc600078e008f */
[----:B------:R-:W4:Y:S01]  /*2cd0*/  LDL.LU R141, [R1+0x5b8] ;  /* 0x0005b800018d7983 */ /* 0x000f220000300800 */
[----:B------:R-:W-:-:S03]  /*2ce0*/  IMAD.MOV.U32 R183, RZ, RZ, R144 ;  /* 0x000000ffffb77224 */ /* 0x000fc600078e0090 */
[----:B------:R-:W4:Y:S04]  /*2cf0*/  LDL.LU R142, [R1+0x5b4] ;  /* 0x0005b400018e7983 */ /* 0x000f280000300800 */
[----:B------:R-:W4:Y:S04]  /*2d00*/  LDL.LU R143, [R1+0x5b0] ;  /* 0x0005b000018f7983 */ /* 0x000f280000300800 */
[----:B------:R-:W4:Y:S01]  /*2d10*/  LDL.LU R144, [R1+0x5ac] ;  /* 0x0005ac0001907983 */ /* 0x000f220000300800 */
[----:B------:R-:W-:-:S03]  /*2d20*/  WARPGROUP.DEPBAR.LE gsb0, 0x0 ;  /* 0x00008000000079c5 */ /* 0x000fc60000010000 */
[----:B------:R-:W-:Y:S04]  /*2d30*/  STL.64 [R1+0x180], R40 ;  /* 0x0001802801007387 */ /* 0x000fe80000100a00 */
[----:B------:R-:W-:Y:S04]  /*2d40*/  STL.64 [R1+0x188], R42 ;  /* 0x0001882a01007387 */ /* 0x000fe80000100a00 */
[----:B------:R-:W-:Y:S04]  /*2d50*/  STL.64 [R1+0x190], R44 ;  /* 0x0001902c01007387 */ /* 0x000fe80000100a00 */
[----:B------:R-:W-:Y:S04]  /*2d60*/  STL.64 [R1+0x198], R46 ;  /* 0x0001982e01007387 */ /* 0x000fe80000100a00 */
[----:B------:R-:W-:Y:S04]  /*2d70*/  STL.64 [R1+0x1a0], R48 ;  /* 0x0001a03001007387 */ /* 0x000fe80000100a00 */
[----:B------:R0:W-:Y:S04]  /*2d80*/  STL.64 [R1+0x1a8], R50 ;  /* 0x0001a83201007387 */ /* 0x0001e80000100a00 */
[----:B------:R1:W-:Y:S04]  /*2d90*/  STL.64 [R1+0x1b0], R52 ;  /* 0x0001b03401007387 */ /* 0x0003e80000100a00 */
[----:B------:R2:W-:Y:S01]  /*2da0*/  STL.64 [R1+0x1b8], R54 ;  /* 0x0001b83601007387 */ /* 0x0005e20000100a00 */
[----:B0-----:R-:W-:-:S02]  /*2db0*/  IMAD.MOV.U32 R50, RZ, RZ, R116 ;  /* 0x000000ffff327224 */ /* 0x001fc400078e0074 */
[----:B------:R-:W-:Y:S02]  /*2dc0*/  IMAD.MOV.U32 R51, RZ, RZ, R117 ;  /* 0x000000ffff337224 */ /* 0x000fe400078e0075 */
[----:B------:R-:W-:Y:S01]  /*2dd0*/  IMAD.MOV.U32 R116, RZ, RZ, R170 ;  /* 0x000000ffff747224 */ /* 0x000fe200078e00aa */
[----:B------:R-:W-:Y:S01]  /*2de0*/  MOV R170, R202 ;  /* 0x000000ca00aa7202 */ /* 0x000fe20000000f00 */
[----:B-1----:R-:W-:Y:S02]  /*2df0*/  IMAD.MOV.U32 R52, RZ, RZ, R118 ;  /* 0x000000ffff347224 */ /* 0x002fe400078e0076 */
        /* <DEDUP_REMOVED lines=36> */
[----:B------:R-:W-:Y:S01]  /*3040*/  IMAD.MOV.U32 R183, RZ, RZ, R215 ;  /* 0x000000ffffb77224 */ /* 0x000fe200078e00d7 */
[----:B--2---:R-:W-:Y:S01]  /*3050*/  MOV R54, R168 ;  /* 0x000000a800367202 */ /* 0x004fe20000000f00 */
[----:B------:R-:W-:Y:S02]  /*3060*/  IMAD.MOV.U32 R168, RZ, RZ, R200 ;  /* 0x000000ffffa87224 */ /* 0x000fe400078e00c8 */
[----:B------:R-:W2:Y:S01]  /*3070*/  LDL.LU R200, [R1+0x5a8] ;  /* 0x0005a80001c87983 */ /* 0x000ea20000300800 */
[----:B---3--:R-:W-:Y:S02]  /*3080*/  IMAD.MOV.U32 R55, RZ, RZ, R169 ;  /* 0x000000ffff377224 */ /* 0x008fe400078e00a9 */
[----:B------:R-:W-:Y:S02]  /*3090*/  IMAD.MOV.U32 R169, RZ, RZ, R201 ;  /* 0x000000ffffa97224 */ /* 0x000fe400078e00c9 */
[----:B------:R-:W2:Y:S04]  /*30a0*/  LDL.LU R201, [R1+0x5a4] ;  /* 0x0005a40001c97983 */ /* 0x000ea80000300800 */
        /* <DEDUP_REMOVED lines=13> */
[----:B------:R-:W2:Y:S01]  /*3180*/  LDL.LU R215, [R1+0x56c] ;  /* 0x00056c0001d77983 */ /* 0x000ea20000300800 */
[----:B------:R-:W-:Y:S01]  /*3190*/  WARPGROUP.ARRIVE ;  /* 0x00000000000079c5 */ /* 0x000fe20000000000 */
[----:B------:R-:W-:-:S05]  /*31a0*/  UMOV UR10, UR12 ;  /* 0x0000000c000a7c82 */ /* 0x000fca0008000000 */
[----:B------:R-:W-:Y:S01]  /*31b0*/  HGMMA.64x32x16.F32 R40, gdesc[UR8], R40, gsb0 ;  /* 0x00600000082879f0 */ /* 0x000fe20008000828 */
[----:B------:R-:W-:Y:S01]  /*31c0*/  UMOV UR26, UR13 ;  /* 0x0000000d001a7c82 */ /* 0x000fe20008000000 */
[----:B------:R-:W-:Y:S01]  /*31d0*/  UMOV UR27, 0x40000040 ;  /* 0x40000040001b7882 */ /* 0x000fe20000000000 */
[----:B------:R-:W-:Y:S02]  /*31e0*/  IMAD.MOV.U32 R104, RZ, RZ, R106 ;  /* 0x000000ffff687224 */ /* 0x000fe400078e006a */
[----:B------:R-:W-:Y:S02]  /*31f0*/  IMAD.MOV.U32 R105, RZ, RZ, R107 ;  /* 0x000000ffff697224 */ /* 0x000fe400078e006b */
[----:B------:R-:W-:Y:S01]  /*3200*/  IMAD.MOV.U32 R106, RZ, RZ, R108 ;  /* 0x000000ffff6a7224 */ /* 0x000fe200078e006c */
[----:B------:R-:W-:Y:S02]  /*3210*/  WARPGROUP.DEPBAR.LE gsb0, 0x0 ;  /* 0x00008000000079c5 */ /* 0x000fe40000010000 */
[----:B------:R-:W-:Y:S01]  /*3220*/  IMAD.MOV.U32 R107, RZ, RZ, R109 ;  /* 0x000000ffff6b7224 */ /* 0x000fe200078e006d */
[----:B------:R-:W-:Y:S01]  /*3230*/  MOV R108, R110 ;  /* 0x0000006e006c7202 */ /* 0x000fe20000000f00 */
[----:B------:R-:W-:-:S02]  /*3240*/  IMAD.MOV.U32 R109, RZ, RZ, R111 ;  /* 0x000000ffff6d7224 */ /* 0x000fc400078e006f */
[----:B------:R-:W-:Y:S02]  /*3250*/  IMAD.MOV.U32 R110, RZ, RZ, R112 ;  /* 0x000000ffff6e7224 */ /* 0x000fe400078e0070 */
[----:B------:R-:W-:Y:S01]  /*3260*/  IMAD.MOV.U32 R111, RZ, RZ, R113 ;  /* 0x000000ffff6f7224 */ /* 0x000fe200078e0071 */
[----:B------:R-:W-:Y:S01]  /*3270*/  STL.64 [R1+0x80], R40 ;  /* 0x0000802801007387 */ /* 0x000fe20000100a00 */
[----:B------:R-:W-:Y:S01]  /*3280*/  IMAD.MOV.U32 R112, RZ, RZ, R114 ;  /* 0x000000ffff707224 */ /* 0x000fe200078e0072 */
[----:B------:R-:W-:Y:S01]  /*3290*/  MOV R114, R169 ;  /* 0x000000a900727202 */ /* 0x000fe20000000f00 */
[----:B------:R-:W-:Y:S01]  /*32a0*/  IMAD.MOV.U32 R113, RZ, RZ, R168 ;  /* 0x000000ffff717224 */ /* 0x000fe200078e00a8 */
[----:B------:R-:W-:Y:S01]  /*32b0*/  STL.64 [R1+0x88], R42 ;  /* 0x0000882a01007387 */ /* 0x000fe20000100a00 */
[----:B------:R-:W-:Y:S02]  /*32c0*/  IMAD.MOV.U32 R168, RZ, RZ, R170 ;  /* 0x000000ffffa87224 */ /* 0x000fe400078e00aa */
[----:B------:R-:W-:Y:S01]  /*32d0*/  IMAD.MOV.U32 R169, RZ, RZ, R171 ;  /* 0x000000ffffa97224 */ /* 0x000fe200078e00ab */
[----:B------:R-:W-:Y:S01]  /*32e0*/  STL.64 [R1+0x90], R44 ;  /* 0x0000902c01007387 */ /* 0x000fe20000100a00 */
[----:B------:R-:W-:-:S02]  /*32f0*/  IMAD.MOV.U32 R170, RZ, RZ, R172 ;  /* 0x000000ffffaa7224 */ /* 0x000fc400078e00ac */
        /* <DEDUP_REMOVED lines=9> */
[----:B------:R-:W-:Y:S01]  /*3390*/  IMAD.MOV.U32 R177, RZ, RZ, R179 ;  /* 0x000000ffffb17224 */ /* 0x000fe200078e00b3 */
[----:B------:R-:W-:Y:S01]  /*33a0*/  MOV R179, R181 ;  /* 0x000000b500b37202 */ /* 0x000fe20000000f00 */
[----:B------:R-:W-:Y:S01]  /*33b0*/  IMAD.MOV.U32 R178, RZ, RZ, R180 ;  /* 0x000000ffffb27224 */ /* 0x000fe200078e00b4 */
[----:B------:R-:W-:Y:S01]  /*33c0*/  STL.64 [R1+0xb0], R52 ;  /* 0x0000b03401007387 */ /* 0x000fe20000100a00 */
[----:B------:R-:W-:-:S02]  /*33d0*/  IMAD.MOV.U32 R180, RZ, RZ, R182 ;  /* 0x000000ffffb47224 */ /* 0x000fc400078e00b6 */
[----:B------:R-:W-:Y:S01]  /*33e0*/  IMAD.MOV.U32 R181, RZ, RZ, R183 ;  /* 0x000000ffffb57224 */ /* 0x000fe200078e00b7 */
[----:B------:R-:W-:Y:S01]  /*33f0*/  STL.64 [R1+0xb8], R54 ;  /* 0x0000b83601007387 */ /* 0x000fe20000100a00 */
[----:B------:R-:W-:Y:S02]  /*3400*/  IMAD.MOV.U32 R182, RZ, RZ, R145 ;  /* 0x000000ffffb67224 */ /* 0x000fe400078e0091 */
[----:B------:R-:W-:Y:S01]  /*3410*/  IMAD.MOV.U32 R183, RZ, RZ, R146 ;  /* 0x000000ffffb77224 */ /* 0x000fe200078e0092 */
[----:B------:R-:W4:Y:S04]  /*3420*/  LDL.LU R145, [R1+0x568] ;  /* 0x0005680001917983 */ /* 0x000f280000300800 */
[----:B------:R-:W4:Y:S01]  /*3430*/  LDL.LU R146, [R1+0x564] ;  /* 0x0005640001927983 */ /* 0x000f220000300800 */
[----:B--2---:R-:W-:-:S06]  /*3440*/  WARPGROUP.ARRIVE ;  /* 0x00000000000079c5 */ /* 0x004fcc0000000000 */
[----:B------:R-:W-:Y:S03]  /*3450*/  HGMMA.64x32x16.F32 R200, gdesc[UR24], R200, gsb0 ;  /* 0x0060000018c879f0 */ /* 0x000fe600080008c8 */
[----:B------:R-:W-:Y:S02]  /*3460*/  WARPGROUP.DEPBAR.LE gsb0, 0x0 ;  /* 0x00008000000079c5 */ /* 0x000fe40000010000 */
        /* <DEDUP_REMOVED lines=9> */
[----:B-1----:R-:W-:Y:S02]  /*3500*/  IMAD.MOV.U32 R202, RZ, RZ, R149 ;  /* 0x000000ffffca7224 */ /* 0x002fe400078e0095 */
[----:B--2---:R-:W-:Y:S01]  /*3510*/  IMAD.MOV.U32 R200, RZ, RZ, R147 ;  /* 0x000000ffffc87224 */ /* 0x004fe200078e0093 */
[----:B------:R-:W-:Y:S01]  /*3520*/  MOV R201, R148 ;  /* 0x0000009400c97202 */ /* 0x000fe20000000f00 */
[----:B------:R-:W4:Y:S01]  /*3530*/  LDL.LU R147, [R1+0x560] ;  /* 0x0005600001937983 */ /* 0x000f220000300800 */
[----:B------:R-:W-:-:S03]  /*3540*/  IMAD.MOV.U32 R203, RZ, RZ, R150 ;  /* 0x000000ffffcb7224 */ /* 0x000fc600078e0096 */
[----:B------:R-:W4:Y:S04]  /*3550*/  LDL.LU R148, [R1+0x55c] ;  /* 0x00055c0001947983 */ /* 0x000f280000300800 */
[----:B------:R-:W4:Y:S04]  /*3560*/  LDL.LU R149, [R1+0x558] ;  /* 0x0005580001957983 */ /* 0x000f280000300800 */
[----:B------:R-:W4:Y:S04]  /*3570*/  LDL.LU R150, [R1+0x554] ;  /* 0x0005540001967983 */ /* 0x000f280000300800 */
[----:B------:R-:W4:Y:S01]  /*3580*/  LDL.LU R151, [R1+0x550] ;  /* 0x0005500001977983 */ /* 0x000f220000300800 */
[----:B------:R-:W-:Y:S01]  /*3590*/  UIADD3 UR18, UR35, 0x302, URZ ;  /* 0x0000030223127890 */ /* 0x000fe2000fffe03f */
[----:B------:R-:W-:Y:S01]  /*35a0*/  UMOV UR16, UR4 ;  /* 0x0000000400107c82 */ /* 0x000fe20008000000 */
[----:B------:R-:W-:Y:S01]  /*35b0*/  UMOV UR17, UR5 ;  /* 0x0000000500117c82 */ /* 0x000fe20008000000 */
[----:B------:R-:W-:Y:S01]  /*35c0*/  UMOV UR19, 0x40000040 ;  /* 0x4000004000137882 */ /* 0x000fe20000000000 */
[----:B------:R-:W2:Y:S04]  /*35d0*/  LDL.LU.64 R40, [R1+0x40] ;  /* 0x0000400001287983 */ /* 0x000ea80000300a00 */
[----:B------:R-:W2:Y:S04]  /*35e0*/  LDL.LU.64 R42, [R1+0x48] ;  /* 0x00004800012a7983 */ /* 0x000ea80000300a00 */
[----:B------:R-:W2:Y:S04]  /*35f0*/  LDL.LU.64 R44, [R1+0x50] ;  /* 0x00005000012c7983 */ /* 0x000ea80000300a00 */
[----:B------:R-:W2:Y:S04]  /*3600*/  LDL.LU.64 R46, [R1+0x58] ;  /* 0x00005800012e7983 */ /* 0x000ea80000300a00 */
[----:B------:R-:W2:Y:S04]  /*3610*/  LDL.LU.64 R48, [R1+0x60] ;  /* 0x0000600001307983 */ /* 0x000ea80000300a00 */
[----:B------:R-:W2:Y:S04]  /*3620*/  LDL.LU.64 R50, [R1+0x68] ;  /* 0x0000680001327983 */ /* 0x000ea80000300a00 */
[----:B------:R-:W2:Y:S04]  /*3630*/  LDL.LU.64 R52, [R1+0x70] ;  /* 0x0000700001347983 */ /* 0x000ea80000300a00 */
[----:B------:R-:W2:Y:S01]  /*3640*/  LDL.LU.64 R54, [R1+0x78] ;  /* 0x0000780001367983 */ /* 0x000ea20000300a00 */
[----:B------:R-:W-:Y:S01]  /*3650*/  UIADD3 UR14, UR35, 0x402, URZ ;  /* 0x00000402230e7890 */ /* 0x000fe2000fffe03f */
[----:B------:R-:W-:Y:S01]  /*3660*/  UMOV UR12, UR4 ;  /* 0x00000004000c7c82 */ /* 0x000fe20008000000 */
[----:B------:R-:W-:Y:S01]  /*3670*/  UMOV UR13, UR5 ;  /* 0x00000005000d7c82 */ /* 0x000fe20008000000 */
[----:B------:R-:W-:Y:S01]  /*3680*/  UMOV UR15, 0x40000040 ;  /* 0x40000040000f7882 */ /* 0x000fe20000000000 */
[----:B------:R-:W-:Y:S01]  /*3690*/  UIADD3 UR8, UR34, 0x402, URZ ;  /* 0x0000040222087890 */ /* 0x000fe2000fffe03f */
[----:B----4-:R-:W-:-:S06]  /*36a0*/  WARPGROUP.ARRIVE ;  /* 0x00000000000079c5 */ /* 0x010fcc0000000000 */
[----:B------:R-:W-:Y:S03]  /*36b0*/  HGMMA.64x32x16.F32 R136, gdesc[UR16], R136, gsb0 ;  /* 0x00600000108879f0 */ /* 0x000fe60008000888 */
[----:B------:R-:W-:Y:S02]  /*36c0*/  WARPGROUP.DEPBAR.LE gsb0, 0x0 ;  /* 0x00008000000079c5 */ /* 0x000fe40000010000 */
[----:B------:R-:W-:-:S06]  /*36d0*/  WARPGROUP.ARRIVE ;  /* 0x00000000000079c5 */ /* 0x000fcc0000000000 */
[----:B------:R-:W-:Y:S01]  /*36e0*/  HGMMA.64x32x16.F32 R72, gdesc[UR12], R72, gsb0 ;  /* 0x006000000c4879f0 */ /* 0x000fe20008000848 */
[----:B------:R-:W-:Y:S01]  /*36f0*/  UMOV UR12, UR8 ;  /* 0x00000008000c7c82 */ /* 0x000fe20008000000 */
[----:B------:R-:W-:Y:S01]  /*3700*/  UMOV UR13, 0x40000040 ;  /* 0x40000040000d7882 */ /* 0x000fe20000000000 */
[----:B------:R-:W-:Y:S02]  /*3710*/  WARPGROUP.DEPBAR.LE gsb0, 0x0 ;  /* 0x00008000000079c5 */ /* 0x000fe40000010000 */
[----:B------:R-:W-:-:S06]  /*3720*/  WARPGROUP.ARRIVE ;  /* 0x00000000000079c5 */ /* 0x000fcc0000000000 */
[----:B------:R-:W-:Y:S01]  /*3730*/  HGMMA.64x32x16.F32 R56, gdesc[UR12], R56, gsb0 ;  /* 0x006000000c3879f0 */ /* 0x000fe20008000838 */
[----:B------:R-:W-:Y:S01]  /*3740*/  UMOV UR16, UR12 ;  /* 0x0000000c00107c82 */ /* 0x000fe20008000000 */
[----:B------:R-:W-:Y:S01]  /*3750*/  UMOV UR17, UR13 ;  /* 0x0000000d00117c82 */ /* 0x000fe20008000000 */
        /* <DEDUP_REMOVED lines=11> */
[----:B--2---:R-:W-:-:S06]  /*3810*/  WARPGROUP.ARRIVE ;  /* 0x00000000000079c5 */ /* 0x004fcc0000000000 */
[----:B------:R-:W-:Y:S01]  /*3820*/  HGMMA.64x32x16.F32 R40, gdesc[UR8], R40, gsb0 ;  /* 0x00600000082879f0 */ /* 0x000fe20008000828 */
[----:B------:R-:W-:Y:S01]  /*3830*/  IMAD.MOV.U32 R205, RZ, RZ, R104 ;  /* 0x000000ffffcd7224 */ /* 0x000fe200078e0068 */
[----:B------:R-:W-:Y:S01]  /*3840*/  MOV R207, R106 ;  /* 0x0000006a00cf7202 */ /* 0x000fe20000000f00 */
[----:B------:R-:W-:Y:S01]  /*3850*/  IMAD.MOV.U32 R206, RZ, RZ, R105 ;  /* 0x000000ffffce7224 */ /* 0x000fe200078e0069 */
[----:B------:R-:W-:Y:S01]  /*3860*/  MOV R213, R112 ;  /* 0x0000007000d57202 */ /* 0x000fe20000000f00 */
        /* <DEDUP_REMOVED lines=11> */
[----:B------:R-:W-:-:S02]  /*3920*/  IMAD.MOV.U32 R106, RZ, RZ, R117 ;  /* 0x000000ffff6a7224 */ /* 0x000fc400078e0075 */
[----:B------:R-:W-:Y:S01]  /*3930*/  IMAD.MOV.U32 R108, RZ, RZ, R119 ;  /* 0x000000ffff6c7224 */ /* 0x000fe200078e0077 */
[----:B------:R-:W-:Y:S01]  /*3940*/  MOV R119, R2 ;  /* 0x0000000200777202 */ /* 0x000fe20000000f00 */
        /* <DEDUP_REMOVED lines=8> */
[----:B------:R-:W-:Y:S01]  /*39d0*/  IMAD.MOV.U32 R118, RZ, RZ, R3 ;  /* 0x000000ffff767224 */ /* 0x000fe200078e0003 */
[----:B------:R-:W-:Y:S01]  /*39e0*/  UMOV UR4, UR12 ;  /* 0x0000000c00047c82 */ /* 0x000fe20008000000 */
[----:B------:R-:W-:Y:S01]  /*39f0*/  UMOV UR5, UR13 ;  /* 0x0000000d00057c82 */ /* 0x000fe20008000000 */
[----:B------:R-:W-:-:S03]  /*3a00*/  WARPGROUP.DEPBAR.LE gsb0, 0x0 ;  /* 0x00008000000079c5 */ /* 0x000fc60000010000 */
[----:B------:R-:W-:-:S06]  /*3a10*/  WARPGROUP.ARRIVE ;  /* 0x00000000000079c5 */ /* 0x000fcc0000000000 */
[----:B------:R-:W-:Y:S01]  /*3a20*/  HGMMA.64x32x16.F32 R104, gdesc[UR4], R104, gsb0 ;  /* 0x00600000046879f0 */ /* 0x000fe20008000868 */
[----:B------:R-:W-:Y:S01]  /*3a30*/  UIADD3 UR16, UR34, 0x802, URZ ;  /* 0x0000080222107890 */ /* 0x000fe2000fffe03f */
[----:B------:R-:W-:-:S06]  /*3a40*/  UMOV UR5, 0x40000040 ;  /* 0x4000004000057882 */ /* 0x000fcc0000000000 */
[----:B------:R-:W-:Y:S01]  /*3a50*/  UMOV UR4, UR16 ;  /* 0x0000001000047c82 */ /* 0x000fe20008000000 */
[----:B------:R-:W-:Y:S01]  /*3a60*/  STL.64 [R1+0x40], R40 ;  /* 0x0000402801007387 */ /* 0x000fe20000100a00 */
[----:B------:R-:W-:Y:S02]  /*3a70*/  IMAD.MOV.U32 R3, RZ, RZ, R54 ;  /* 0x000000ffff037224 */ /* 0x000fe400078e0036 */
[----:B------:R-:W-:Y:S01]  /*3a80*/  IMAD.MOV.U32 R2, RZ, RZ, R55 ;  /* 0x000000ffff027224 */ /* 0x000fe200078e0037 */
[----:B------:R-:W-:Y:S01]  /*3a90*/  STL.64 [R1+0x48], R42 ;  /* 0x0000482a01007387 */ /* 0x000fe20000100a00 */
[----:B------:R-:W-:Y:S01]  /*3aa0*/  IMAD.MOV.U32 R17, RZ, RZ, R52 ;  /* 0x000000ffff117224 */ /* 0x000fe200078e0034 */
[----:B------:R-:W-:Y:S01]  /*3ab0*/  MOV R22, R50 ;  /* 0x0000003200167202 */ /* 0x000fe20000000f00 */
[----:B------:R-:W-:Y:S01]  /*3ac0*/  IMAD.MOV.U32 R16, RZ, RZ, R53 ;  /* 0x000000ffff107224 */ /* 0x000fe200078e0035 */
[----:B------:R0:W-:Y:S01]  /*3ad0*/  STL [R1+0x50], R44 ;  /* 0x0000502c01007387 */ /* 0x0001e20000100800 */
[----:B------:R-:W-:-:S03]  /*3ae0*/  IMAD.MOV.U32 R21, RZ, RZ, R51 ;  /* 0x000000ffff157224 */ /* 0x000fc600078e0033 */
[----:B------:R-:W2:Y:S01]  /*3af0*/  LDL.LU.64 R54, [R1+0x548] ;  /* 0x0005480001367983 */ /* 0x000ea20000300a00 */
[----:B------:R-:W-:Y:S02]  /*3b00*/  IMAD.MOV.U32 R232, RZ, RZ, R48 ;  /* 0x000000ffffe87224 */ /* 0x000fe400078e0030 */
[----:B------:R-:W-:Y:S01]  /*3b10*/  IMAD.MOV.U32 R23, RZ, RZ, R49 ;  /* 0x000000ffff177224 */ /* 0x000fe200078e0031 */
[----:B------:R-:W2:Y:S01]  /*3b20*/  LDL.LU.64 R52, [R1+0x540] ;  /* 0x0005400001347983 */ /* 0x000ea20000300a00 */
[----:B------:R-:W-:Y:S02]  /*3b30*/  IMAD.MOV.U32 R234, RZ, RZ, R46 ;  /* 0x000000ffffea7224 */ /* 0x000fe400078e002e */
[----:B------:R-:W-:Y:S01]  /*3b40*/  IMAD.MOV.U32 R233, RZ, RZ, R47 ;  /* 0x000000ffffe97224 */ /* 0x000fe200078e002f */
[----:B------:R-:W2:Y:S01]  /*3b50*/  LDL.LU.64 R50, [R1+0x538] ;  /* 0x0005380001327983 */ /* 0x000ea20000300a00 */
[----:B------:R-:W-:-:S03]  /*3b60*/  IMAD.MOV.U32 R235, RZ, RZ, R45 ;  /* 0x000000ffffeb7224 */ /* 0x000fc600078e002d */
[----:B------:R-:W2:Y:S04]  /*3b70*/  LDL.LU.64 R48, [R1+0x530] ;  /* 0x0005300001307983 */ /* 0x000ea80000300a00 */
[----:B------:R-:W2:Y:S04]  /*3b80*/  LDL.LU.64 R46, [R1+0x528] ;  /* 0x00052800012e7983 */ /* 0x000ea80000300a00 */
[----:B0-----:R-:W2:Y:S04]  /*3b90*/  LDL.LU.64 R44, [R1+0x520] ;  /* 0x00052000012c7983 */ /* 0x001ea80000300a00 */
[----:B------:R-:W2:Y:S04]  /*3ba0*/  LDL.LU.64 R42, [R1+0x518] ;  /* 0x00051800012a7983 */ /* 0x000ea80000300a00 */
[----:B------:R-:W2:Y:S01]  /*3bb0*/  LDL.LU.64 R40, [R1+0x510] ;  /* 0x0005100001287983 */ /* 0x000ea20000300a00 */
[----:B------:R-:W-:-:S02]  /*3bc0*/  WARPGROUP.DEPBAR.LE gsb0, 0x0 ;  /* 0x00008000000079c5 */ /* 0x000fc40000010000 */
[----:B------:R-:W-:-:S06]  /*3bd0*/  WARPGROUP.ARRIVE ;  /* 0x00000000000079c5 */ /* 0x000fcc0000000000 */
[----:B------:R-:W-:Y:S01]  /*3be0*/  HGMMA.64x32x16.F32 R168, gdesc[UR4], R168, gsb0 ;  /* 0x0060000004a879f0 */ /* 0x000fe200080008a8 */
[----:B------:R-:W-:Y:S04]  /*3bf0*/  STL.64 [R1+0x140], R104 ;  /* 0x0001406801007387 */ /* 0x000fe80000100a00 */
[----:B------:R-:W-:Y:S04]  /*3c00*/  STL.64 [R1+0x148], R106 ;  /* 0x0001486a01007387 */ /* 0x000fe80000100a00 */
[----:B------:R-:W-:Y:S04]  /*3c10*/  STL.64 [R1+0x150], R108 ;  /* 0x0001506c01007387 */ /* 0x000fe80000100a00 */
[----:B------:R-:W-:Y:S04]  /*3c20*/  STL.64 [R1+0x158], R110 ;  /* 0x0001586e01007387 */ /* 0x000fe80000100a00 */
[----:B------:R-:W-:Y:S04]  /*3c30*/  STL.64 [R1+0x160], R112 ;  /* 0x0001607001007387 */ /* 0x000fe80000100a00 */
[----:B------:R-:W-:Y:S04]  /*3c40*/  STL.64 [R1+0x168], R114 ;  /* 0x0001687201007387 */ /* 0x000fe80000100a00 */
[----:B------:R-:W-:Y:S04]  /*3c50*/  STL.64 [R1+0x170], R116 ;  /* 0x0001707401007387 */ /* 0x000fe80000100a00 */
[----:B------:R0:W-:Y:S04]  /*3c60*/  STL.64 [R1+0x178], R118 ;  /* 0x0001787601007387 */ /* 0x0001e80000100a00 */
[----:B0-----:R-:W3:Y:S04]  /*3c70*/  LDL.LU.64 R118, [R1+0x508] ;  /* 0x0005080001767983 */ /* 0x001ee80000300a00 */
[----:B------:R-:W3:Y:S04]  /*3c80*/  LDL.LU.64 R116, [R1+0x500] ;  /* 0x0005000001747983 */ /* 0x000ee80000300a00 */
[----:B------:R-:W3:Y:S04]  /*3c90*/  LDL.LU.64 R114, [R1+0x4f8] ;  /* 0x0004f80001727983 */ /* 0x000ee80000300a00 */
[----:B------:R-:W3:Y:S04]  /*3ca0*/  LDL.LU.64 R112, [R1+0x4f0] ;  /* 0x0004f00001707983 */ /* 0x000ee80000300a00 */
[----:B------:R-:W3:Y:S04]  /*3cb0*/  LDL.LU.64 R110, [R1+0x4e8] ;  /* 0x0004e800016e7983 */ /* 0x000ee80000300a00 */
[----:B------:R-:W3:Y:S01]  /*3cc0*/  LDL.LU.64 R108, [R1+0x4e0] ;  /* 0x0004e000016c7983 */ /* 0x000ee20000300a00 */
[----:B------:R-:W-:-:S03]  /*3cd0*/  WARPGROUP.DEPBAR.LE gsb0, 0x0 ;  /* 0x00008000000079c5 */ /* 0x000fc60000010000 */
[----:B------:R-:W3:Y:S04]  /*3ce0*/  LDL.LU.64 R106, [R1+0x4d8] ;  /* 0x0004d800016a7983 */ /* 0x000ee80000300a00 */
[----:B------:R-:W3:Y:S04]  /*3cf0*/  LDL.LU.64 R104, [R1+0x4d0] ;  /* 0x0004d00001687983 */ /* 0x000ee80000300a00 */
        /* <DEDUP_REMOVED lines=8> */
[----:B0-----:R-:W4:Y:S04]  /*3d80*/  LDL.LU.64 R182, [R1+0x4c8] ;  /* 0x0004c80001b67983 */ /* 0x001f280000300a00 */
[----:B------:R-:W4:Y:S04]  /*3d90*/  LDL.LU.64 R180, [R1+0x4c0] ;  /* 0x0004c00001b47983 */ /* 0x000f280000300a00 */
[----:B------:R-:W4:Y:S04]  /*3da0*/  LDL.LU.64 R178, [R1+0x4b8] ;  /* 0x0004b80001b27983 */ /* 0x000f280000300a00 */
[----:B------:R-:W4:Y:S04]  /*3db0*/  LDL.LU.64 R176, [R1+0x4b0] ;  /* 0x0004b00001b07983 */ /* 0x000f280000300a00 */
[----:B------:R-:W4:Y:S04]  /*3dc0*/  LDL.LU.64 R174, [R1+0x4a8] ;  /* 0x0004a80001ae7983 */ /* 0x000f280000300a00 */
[----:B------:R-:W4:Y:S04]  /*3dd0*/  LDL.LU.64 R172, [R1+0x4a0] ;  /* 0x0004a00001ac7983 */ /* 0x000f280000300a00 */
[----:B------:R-:W4:Y:S04]  /*3de0*/  LDL.LU.64 R170, [R1+0x498] ;  /* 0x0004980001aa7983 */ /* 0x000f280000300a00 */
[----:B------:R-:W4:Y:S01]  /*3df0*/  LDL.LU.64 R168, [R1+0x490] ;  /* 0x0004900001a87983 */ /* 0x000f220000300a00 */
[----:B------:R-:W-:Y:S01]  /*3e00*/  WARPGROUP.ARRIVE ;  /* 0x00000000000079c5 */ /* 0x000fe20000000000 */
[----:B------:R-:W-:Y:S01]  /*3e10*/  UMOV UR8, UR4 ;  /* 0x0000000400087c82 */ /* 0x000fe20008000000 */
[----:B------:R-:W-:-:S04]  /*3e20*/  UMOV UR9, UR5 ;  /* 0x0000000500097c82 */ /* 0x000fc80008000000 */
[----:B------:R-:W-:Y:S01]  /*3e30*/  HGMMA.64x32x16.F32 R200, gdesc[UR8], R200, gsb0 ;  /* 0x0060000008c879f0 */ /* 0x000fe200080008c8 */
[----:B------:R-:W-:Y:S01]  /*3e40*/  UMOV UR24, UR4 ;  /* 0x0000000400187c82 */ /* 0x000fe20008000000 */
[----:B------:R-:W-:Y:S01]  /*3e50*/  UMOV UR25, UR5 ;  /* 0x0000000500197c82 */ /* 0x000fe20008000000 */
[----:B------:R-:W-:Y:S02]  /*3e60*/  WARPGROUP.DEPBAR.LE gsb0, 0x0 ;  /* 0x00008000000079c5 */ /* 0x000fe40000010000 */
[----:B------:R-:W-:Y:S01]  /*3e70*/  UMOV UR16, UR4 ;  /* 0x0000000400107c82 */ /* 0x000fe20008000000 */
[----:B------:R-:W-:Y:S01]  /*3e80*/  UMOV UR17, UR5 ;  /* 0x0000000500117c82 */ /* 0x000fe20008000000 */
[----:B------:R-:W-:Y:S01]  /*3e90*/  UMOV UR12, UR4 ;  /* 0x00000004000c7c82 */ /* 0x000fe20008000000 */
[----:B------:R-:W-:Y:S01]  /*3ea0*/  UMOV UR13, UR5 ;  /* 0x00000005000d7c82 */ /* 0x000fe20008000000 */
[----:B------:R-:W-:Y:S01]  /*3eb0*/  UIADD3 UR8, UR34, 0xc02, URZ ;  /* 0x00000c0222087890 */ /* 0x000fe2000fffe03f */
[----:B----4-:R-:W-:-:S06]  /*3ec0*/  WARPGROUP.ARRIVE ;  /* 0x00000000000079c5 */ /* 0x010fcc0000000000 */
[----:B------:R-:W-:Y:S03]  /*3ed0*/  HGMMA.64x32x16.F32 R168, gdesc[UR24], R168, gsb0 ;  /* 0x0060000018a879f0 */ /* 0x000fe600080008a8 */
[----:B------:R-:W-:Y:S02]  /*3ee0*/  WARPGROUP.DEPBAR.LE gsb0, 0x0 ;  /* 0x00008000000079c5 */ /* 0x000fe40000010000 */
[----:B---3--:R-:W-:-:S06]  /*3ef0*/  WARPGROUP.ARRIVE ;  /* 0x00000000000079c5 */ /* 0x008fcc0000000000 */
[----:B------:R-:W-:Y:S03]  /*3f00*/  HGMMA.64x32x16.F32 R104, gdesc[UR16], R104, gsb0 ;  /* 0x00600000106879f0 */ /* 0x000fe60008000868 */
[----:B------:R-:W-:Y:S02]  /*3f10*/  WARPGROUP.DEPBAR.LE gsb0, 0x0 ;  /* 0x00008000000079c5 */ /* 0x000fe40000010000 */
[----:B--2---:R-:W-:-:S06]  /*3f20*/  WARPGROUP.ARRIVE ;  /* 0x00000000000079c5 */ /* 0x004fcc0000000000 */
        /* <DEDUP_REMOVED lines=13> */
[----:B------:R-:W-:Y:S04]  /*4000*/  STL.64 [R1], R200 ;  /* 0x000000c801007387 */ /* 0x000fe80000100a00 */
[----:B------:R-:W-:Y:S04]  /*4010*/  STL.64 [R1+0x8], R202 ;  /* 0x000008ca01007387 */ /* 0x000fe80000100a00 */
[----:B------:R-:W-:Y:S04]  /*4020*/  STL.64 [R1+0x10], R204 ;  /* 0x000010cc01007387 */ /* 0x000fe80000100a00 */
[----:B------:R-:W-:Y:S04]  /*4030*/  STL.64 [R1+0x18], R206 ;  /* 0x000018ce01007387 */ /* 0x000fe80000100a00 */
[----:B------:R-:W-:Y:S04]  /*4040*/  STL.64 [R1+0x20], R208 ;  /* 0x000020d001007387 */ /* 0x000fe80000100a00 */
[----:B------:R-:W-:Y:S01]  /*4050*/  STL.64 [R1+0x28], R210 ;  /* 0x000028d201007387 */ /* 0x000fe20000100a00 */
        /* <DEDUP_REMOVED lines=13> */
[----:B0-----:R-:W2:Y:S04]  /*4130*/  LDL.LU.64 R168, [R1+0x80] ;  /* 0x0000800001a87983 */ /* 0x001ea80000300a00 */
[----:B------:R-:W2:Y:S04]  /*4140*/  LDL.LU.64 R170, [R1+0x88] ;  /* 0x0000880001aa7983 */ /* 0x000ea80000300a00 */
[----:B------:R-:W2:Y:S04]  /*4150*/  LDL.LU.64 R172, [R1+0x90] ;  /* 0x0000900001ac7983 */ /* 0x000ea80000300a00 */
[----:B------:R-:W2:Y:S04]  /*4160*/  LDL.LU.64 R174, [R1+0x98] ;  /* 0x0000980001ae7983 */ /* 0x000ea80000300a00 */
[----:B------:R-:W2:Y:S04]  /*4170*/  LDL.LU.64 R176, [R1+0xa0] ;  /* 0x0000a00001b07983 */ /* 0x000ea80000300a00 */
[----:B------:R-:W2:Y:S04]  /*4180*/  LDL.LU.64 R178, [R1+0xa8] ;  /* 0x0000a80001b27983 */ /* 0x000ea80000300a00 */
[----:B------:R-:W2:Y:S04]  /*4190*/  LDL.LU.64 R180, [R1+0xb0] ;  /* 0x0000b00001b47983 */ /* 0x000ea80000300a00 */
[----:B------:R-:W2:Y:S04]  /*41a0*/  LDL.LU.64 R182, [R1+0xb8] ;  /* 0x0000b80001b67983 */ /* 0x000ea80000300a00 */
        /* <DEDUP_REMOVED lines=8> */
[----:B------:R-:W-:-:S03]  /*4230*/  UIADD3 UR9, UR34, 0x4, URZ ;  /* 0x0000000422097890 */ /* 0x000fc6000fffe03f */
[----:B------:R-:W-:Y:S04]  /*4240*/  STL [R1+0x3a8], R116 ;  /* 0x0003a87401007387 */ /* 0x000fe80000100800 */
[----:B------:R-:W-:Y:S04]  /*4250*/  STL [R1+0x3a4], R117 ;  /* 0x0003a47501007387 */ /* 0x000fe80000100800 */
[----:B------:R-:W-:Y:S01]  /*4260*/  STL [R1+0x3a0], R118 ;  /* 0x0003a07601007387 */ /* 0x000fe20000100800 */
[----:B------:R-:W-:-:S03]  /*4270*/  WARPGROUP.DEPBAR.LE gsb0, 0x0 ;  /* 0x00008000000079c5 */ /* 0x000fc60000010000 */
[----:B------:R-:W-:Y:S01]  /*4280*/  STL [R1+0x39c], R119 ;  /* 0x00039c7701007387 */ /* 0x000fe20000100800 */
[----:B------:R-:W-:-:S03]  /*4290*/  WARPGROUP.ARRIVE ;  /* 0x00000000000079c5 */ /* 0x000fc60000000000 */
[----:B------:R-:W-:Y:S04]  /*42a0*/  STL [R1+0x398], R52 ;  /* 0x0003983401007387 */ /* 0x000fe80000100800 */
[----:B------:R-:W-:Y:S04]  /*42b0*/  STL [R1+0x394], R53 ;  /* 0x0003943501007387 */ /* 0x000fe80000100800 */
[----:B------:R-:W-:Y:S01]  /*42c0*/  STL [R1+0x390], R54 ;  /* 0x0003903601007387 */ /* 0x000fe20000100800 */
[----:B------:R-:W-:-:S03]  /*42d0*/  UMOV UR4, UR9 ;  /* 0x0000000900047c82 */ /* 0x000fc60008000000 */
[----:B------:R-:W-:Y:S01]  /*42e0*/  STL [R1+0x38c], R55 ;  /* 0x00038c3701007387 */ /* 0x000fe20000100800 */
[----:B------:R-:W-:-:S03]  /*42f0*/  UMOV UR8, UR12 ;  /* 0x0000000c00087c82 */ /* 0x000fc60008000000 */
[----:B------:R-:W-:Y:S01]  /*4300*/  STL.64 [R1+0x448], R50 ;  /* 0x0004483201007387 */ /* 0x000fe20000100a00 */
[----:B------:R-:W-:Y:S02]  /*4310*/  UMOV UR9, UR13 ;  /* 0x0000000d00097c82 */ /* 0x000fe40008000000 */
[----:B------:R-:W-:Y:S01]  /*4320*/  HGMMA.64x32x16.F32 R216, gdesc[UR8], R216, gsb0 ;  /* 0x0060000008d879f0 */ /* 0x000fe200080008d8 */
        /* <DEDUP_REMOVED lines=10> */
[----:B------:R-:W3:Y:S04]  /*43d0*/  LDL.LU.64 R50, [R1+0x1a8] ;  /* 0x0001a80001327983 */ /* 0x000ee80000300a00 */
[----:B------:R-:W3:Y:S04]  /*43e0*/  LDL.LU.64 R52, [R1+0x1b0] ;  /* 0x0001b00001347983 */ /* 0x000ee80000300a00 */
[----:B------:R-:W3:Y:S01]  /*43f0*/  LDL.LU.64 R54, [R1+0x1b8] ;  /* 0x0001b80001367983 */ /* 0x000ee20000300a00 */
        /* <DEDUP_REMOVED lines=16> */
[----:B------:R-:W-:-:S05]  /*4500*/  WARPGROUP.DEPBAR.LE gsb0, 0x0 ;  /* 0x00008000000079c5 */ /* 0x000fca0000010000 */
[----:B------:R-:W-:Y:S01]  /*4510*/  WARPGROUP.ARRIVE ;  /* 0x00000000000079c5 */ /* 0x000fe20000000000 */
[----:B------:R-:W-:Y:S01]  /*4520*/  UMOV UR14, UR6 ;  /* 0x00000006000e7c82 */ /* 0x000fe20008000000 */
[----:B------:R-:W-:-:S04]  /*4530*/  UMOV UR15, UR7 ;  /* 0x00000007000f7c82 */ /* 0x000fc80008000000 */
[----:B------:R-:W-:Y:S01]  /*4540*/  HGMMA.64x32x16.F32 R200, gdesc[UR12], R200, gsb0 ;  /* 0x006000000cc879f0 */ /* 0x000fe200080008c8 */
[----:B------:R-:W-:Y:S04]  /*4550*/  STL.64 [R1+0x418], R38 ;  /* 0x0004182601007387 */ /* 0x000fe80000100a00 */
[----:B------:R-:W-:Y:S01]  /*4560*/  STL.64 [R1+0x410], R36 ;  /* 0x0004102401007387 */ /* 0x000fe20000100a00 */
[----:B------:R-:W-:-:S03]  /*4570*/  WARPGROUP.DEPBAR.LE gsb0, 0x0 ;  /* 0x00008000000079c5 */ /* 0x000fc60000010000 */
        /* <DEDUP_REMOVED lines=16> */
[----:B------:R-:W-:Y:S01]  /*4680*/  UIADD3 UR18, UR35, 0x4, URZ ;  /* 0x0000000423127890 */ /* 0x000fe2000fffe03f */
[----:B------:R-:W-:Y:S01]  /*4690*/  UMOV UR5, 0x40000040 ;  /* 0x4000004000057882 */ /* 0x000fe20000000000 */
[----:B------:R-:W-:-:S05]  /*46a0*/  UMOV UR7, 0x40000040 ;  /* 0x4000004000077882 */ /* 0x000fca0000000000 */
[----:B------:R-:W-:Y:S01]  /*46b0*/  UMOV UR6, UR18 ;  /* 0x0000001200067c82 */ /* 0x000fe20008000000 */
[----:B------:R-:W-:Y:S01]  /*46c0*/  UIADD3 UR10, UR35, 0x104, URZ ;  /* 0x00000104230a7890 */ /* 0x000fe2000fffe03f */
[----:B------:R-:W-:Y:S01]  /*46d0*/  UMOV UR16, UR4 ;  /* 0x0000000400107c82 */ /* 0x000fe20008000000 */
[----:B------:R-:W-:Y:S01]  /*46e0*/  UMOV UR17, UR5 ;  /* 0x0000000500117c82 */ /* 0x000fe20008000000 */
[----:B------:R-:W-:-:S04]  /*46f0*/  UMOV UR19, 0x40000040 ;  /* 0x4000004000137882 */ /* 0x000fc80000000000 */
[----:B------:R-:W-:Y:S01]  /*4700*/  UMOV UR18, UR10 ;  /* 0x0000000a00127c82 */ /* 0x000fe20008000000 */
[----:B---3--:R-:W-:-:S06]  /*4710*/  WARPGROUP.ARRIVE ;  /* 0x00000000000079c5 */ /* 0x008fcc0000000000 */
[----:B------:R-:W-:Y:S03]  /*4720*/  HGMMA.64x32x16.F32 R40, gdesc[UR4], R40, gsb0 ;  /* 0x00600000042879f0 */ /* 0x000fe60008000828 */
[----:B------:R-:W-:Y:S02]  /*4730*/  WARPGROUP.DEPBAR.LE gsb0, 0x0 ;  /* 0x00008000000079c5 */ /* 0x000fe40000010000 */
[----:B--2---:R-:W-:-:S06]  /*4740*/  WARPGROUP.ARRIVE ;  /* 0x00000000000079c5 */ /* 0x004fcc0000000000 */
[----:B------:R-:W-:Y:S01]  /*4750*/  HGMMA.64x32x16.F32 R168, gdesc[UR16], R168, gsb0 ;  /* 0x0060000010a879f0 */ /* 0x000fe200080008a8 */
[----:B------:R-:W-:Y:S01]  /*4760*/  UIADD3 UR12, UR35, 0x204, URZ ;  /* 0x00000204230c7890 */ /* 0x000fe2000fffe03f */
[----:B------:R-:W-:Y:S01]  /*4770*/  UMOV UR8, UR4 ;  /* 0x0000000400087c82 */ /* 0x000fe20008000000 */
[----:B------:R-:W-:Y:S01]  /*4780*/  UMOV UR9, UR5 ;  /* 0x0000000500097c82 */ /* 0x000fe20008000000 */
[----:B------:R-:W-:-:S04]  /*4790*/  UMOV UR11, 0x40000040 ;  /* 0x40000040000b7882 */ /* 0x000fc80000000000 */
[----:B------:R-:W-:Y:S01]  /*47a0*/  UMOV UR10, UR12 ;  /* 0x0000000c000a7c82 */ /* 0x000fe20008000000 */
[----:B------:R-:W-:Y:S02]  /*47b0*/  WARPGROUP.DEPBAR.LE gsb0, 0x0 ;  /* 0x00008000000079c5 */ /* 0x000fe40000010000 */
[----:B----4-:R-:W-:-:S06]  /*47c0*/  WARPGROUP.ARRIVE ;  /* 0x00000000000079c5 */ /* 0x010fcc0000000000 */
[----:B------:R-:W-:Y:S01]  /*47d0*/  HGMMA.64x32x16.F32 R200, gdesc[UR8], R200, gsb0 ;  /* 0x0060000008c879f0 */ /* 0x000fe200080008c8 */
[----:B------:R-:W-:Y:S01]  /*47e0*/  UIADD3 UR14, UR35, 0x304, URZ ;  /* 0x00000304230e7890 */ /* 0x000fe2000fffe03f */
[----:B------:R-:W-:Y:S01]  /*47f0*/  UMOV UR12, UR4 ;  /* 0x00000004000c7c82 */ /* 0x000fe20008000000 */
[----:B------:R-:W-:Y:S01]  /*4800*/  UMOV UR13, UR5 ;  /* 0x00000005000d7c82 */ /* 0x000fe20008000000 */
[----:B------:R-:W-:Y:S01]  /*4810*/  UMOV UR15, 0x40000040 ;  /* 0x40000040000f7882 */ /* 0x000fe20000000000 */
[----:B------:R-:W-:Y:S02]  /*4820*/  IMAD.MOV.U32 R108, RZ, RZ, R168 ;  /* 0x000000ffff6c7224 */ /* 0x000fe400078e00a8 */
[----:B------:R-:W-:Y:S01]  /*4830*/  IMAD.MOV.U32 R109, RZ, RZ, R169 ;  /* 0x000000ffff6d7224 */ /* 0x000fe200078e00a9 */
[----:B------:R-:W2:Y:S01]  /*4840*/  LDL.LU R168, [R1+0x40] ;  /* 0x0000400001a87983 */ /* 0x000ea20000300800 */
[----:B------:R-:W-:Y:S01]  /*4850*/  IMAD.MOV.U32 R110, RZ, RZ, R170 ;  /* 0x000000ffff6e7224 */ /* 0x000fe200078e00aa */
[----:B------:R-:W-:Y:S01]  /*4860*/  MOV R112, R172 ;  /* 0x000000ac00707202 */ /* 0x000fe20000000f00 */
[----:B------:R-:W-:Y:S01]  /*4870*/  IMAD.MOV.U32 R111, RZ, RZ, R171 ;  /* 0x000000ffff6f7224 */ /* 0x000fe200078e00ab */
[----:B------:R-:W2:Y:S04]  /*4880*/  LDL.LU R169, [R1+0x44] ;  /* 0x0000440001a97983 */ /* 0x000ea80000300800 */
[----:B------:R-:W2:Y:S04]  /*4890*/  LDL.LU R170, [R1+0x48] ;  /* 0x0000480001aa7983 */ /* 0x000ea80000300800 */
[----:B------:R-:W2:Y:S04]  /*48a0*/  LDL.LU R171, [R1+0x4c] ;  /* 0x00004c0001ab7983 */ /* 0x000ea80000300800 */
[----:B------:R-:W2:Y:S01]  /*48b0*/  LDL.LU R172, [R1+0x50] ;  /* 0x0000500001ac7983 */ /* 0x000ea20000300800 */
[----:B------:R-:W-:Y:S01]  /*48c0*/  UIADD3 UR22, UR35, 0x404, URZ ;  /* 0x0000040423167890 */ /* 0x000fe2000fffe03f */
[----:B------:R-:W-:Y:S01]  /*48d0*/  UMOV UR20, UR4 ;  /* 0x0000000400147c82 */ /* 0x000fe20008000000 */
[----:B------:R-:W-:Y:S01]  /*48e0*/  UMOV UR21, UR5 ;  /* 0x0000000500157c82 */ /* 0x000fe20008000000 */
[----:B------:R-:W-:Y:S01]  /*48f0*/  UMOV UR23, 0x40000040 ;  /* 0x4000004000177882 */ /* 0x000fe20000000000 */
[----:B------:R-:W-:Y:S01]  /*4900*/  UIADD3 UR8, UR34, 0x404, URZ ;  /* 0x0000040422087890 */ /* 0x000fe2000fffe03f */
[----:B------:R-:W3:Y:S01]  /*4910*/  LDL.LU.64 R36, [R1+0x100] ;  /* 0x0001000001247983 */ /* 0x000ee20000300a00 */
[----:B------:R-:W-:Y:S01]  /*4920*/  IMAD.MOV.U32 R20, RZ, RZ, R40 ;  /* 0x000000ffff147224 */ /* 0x000fe200078e0028 */
[----:B------:R-:W-:Y:S01]  /*4930*/  MOV R18, R42 ;  /* 0x0000002a00127202 */ /* 0x000fe20000000f00 */
[----:B------:R-:W-:Y:S01]  /*4940*/  IMAD.MOV.U32 R19, RZ, RZ, R41 ;  /* 0x000000ffff137224 */ /* 0x000fe200078e0029 */
[----:B------:R-:W3:Y:S01]  /*4950*/  LDL.LU.64 R38, [R1+0x108] ;  /* 0x0001080001267983 */ /* 0x000ee20000300a00 */
[----:B------:R-:W-:-:S02]  /*4960*/  IMAD.MOV.U32 R15, RZ, RZ, R43 ;  /* 0x000000ffff0f7224 */ /* 0x000fc400078e002b */
[----:B------:R-:W-:Y:S01]  /*4970*/  IMAD.MOV.U32 R14, RZ, RZ, R44 ;  /* 0x000000ffff0e7224 */ /* 0x000fe200078e002c */
[----:B------:R-:W3:Y:S01]  /*4980*/  LDL.LU.64 R40, [R1+0x110] ;  /* 0x0001100001287983 */ /* 0x000ee20000300a00 */
[----:B------:R-:W-:Y:S01]  /*4990*/  IMAD.MOV.U32 R13, RZ, RZ, R45 ;  /* 0x000000ffff0d7224 */ /* 0x000fe200078e002d */
[----:B------:R-:W-:Y:S01]  /*49a0*/  MOV R10, R48 ;  /* 0x00000030000a7202 */ /* 0x000fe20000000f00 */
[----:B------:R-:W-:Y:S01]  /*49b0*/  IMAD.MOV.U32 R12, RZ, RZ, R46 ;  /* 0x000000ffff0c7224 */ /* 0x000fe200078e002e */
[----:B------:R-:W3:Y:S01]  /*49c0*/  LDL.LU.64 R42, [R1+0x118] ;  /* 0x00011800012a7983 */ /* 0x000ee20000300a00 */
[----:B------:R-:W-:Y:S02]  /*49d0*/  IMAD.MOV.U32 R11, RZ, RZ, R47 ;  /* 0x000000ffff0b7224 */ /* 0x000fe400078e002f */
[----:B------:R-:W-:Y:S01]  /*49e0*/  IMAD.MOV.U32 R9, RZ, RZ, R49 ;  /* 0x000000ffff097224 */ /* 0x000fe200078e0031 */
[----:B------:R-:W3:Y:S01]  /*49f0*/  LDL.LU.64 R44, [R1+0x120] ;  /* 0x00012000012c7983 */ /* 0x000ee20000300a00 */
[----:B------:R-:W-:-:S02]  /*4a00*/  IMAD.MOV.U32 R8, RZ, RZ, R50 ;  /* 0x000000ffff087224 */ /* 0x000fc400078e0032 */
[----:B------:R-:W-:Y:S01]  /*4a10*/  IMAD.MOV.U32 R7, RZ, RZ, R51 ;  /* 0x000000ffff077224 */ /* 0x000fe200078e0033 */
[----:B------:R-:W3:Y:S04]  /*4a20*/  LDL.LU.64 R46, [R1+0x128] ;  /* 0x00012800012e7983 */ /* 0x000ee80000300a00 */
[----:B------:R-:W3:Y:S01]  /*4a30*/  LDL.LU.64 R48, [R1+0x130] ;  /* 0x0001300001307983 */ /* 0x000ee20000300a00 */
[----:B------:R-:W-:Y:S02]  /*4a40*/  WARPGROUP.DEPBAR.LE gsb0, 0x0 ;  /* 0x00008000000079c5 */ /* 0x000fe40000010000 */
[----:B------:R-:W-:Y:S01]  /*4a50*/  WARPGROUP.ARRIVE ;  /* 0x00000000000079c5 */ /* 0x000fe20000000000 */
[----:B------:R-:W3:Y:S05]  /*4a60*/  LDL.LU.64 R50, [R1+0x138] ;  /* 0x0001380001327983 */ /* 0x000eea0000300a00 */
[----:B------:R-:W-:Y:S03]  /*4a70*/  HGMMA.64x32x16.F32 R136, gdesc[UR12], R136, gsb0 ;  /* 0x006000000c8879f0 */ /* 0x000fe60008000888 */
[----:B------:R-:W-:-:S02]  /*4a80*/  WARPGROUP.DEPBAR.LE gsb0, 0x0 ;  /* 0x00008000000079c5 */ /* 0x000fc40000010000 */
        /* <DEDUP_REMOVED lines=12> */
[----:B------:R-:W-:Y:S04]  /*4b50*/  STL [R1+0x348], R200 ;  /* 0x000348c801007387 */ /* 0x000fe80000100800 */
[----:B------:R0:W-:Y:S04]  /*4b60*/  STL [R1+0x344], R201 ;  /* 0x000344c901007387 */ /* 0x0001e80000100800 */
[----:B------:R-:W-:Y:S04]  /*4b70*/  STL [R1+0x340], R202 ;  /* 0x000340ca01007387 */ /* 0x000fe80000100800 */
[----:B------:R1:W-:Y:S04]  /*4b80*/  STL [R1+0x33c], R203 ;  /* 0x00033ccb01007387 */ /* 0x0003e80000100800 */
[----:B------:R-:W-:Y:S04]  /*4b90*/  STL [R1+0x338], R204 ;  /* 0x000338cc01007387 */ /* 0x000fe80000100800 */
[----:B------:R4:W-:Y:S04]  /*4ba0*/  STL [R1+0x334], R205 ;  /* 0x000334cd01007387 */ /* 0x0009e80000100800 */
[----:B------:R-:W-:Y:S04]  /*4bb0*/  STL [R1+0x330], R206 ;  /* 0x000330ce01007387 */ /* 0x000fe80000100800 */
[----:B------:R4:W-:Y:S04]  /*4bc0*/  STL [R1+0x32c], R207 ;  /* 0x00032ccf01007387 */ /* 0x0009e80000100800 */
[----:B------:R-:W-:Y:S04]  /*4bd0*/  STL [R1+0x328], R208 ;  /* 0x000328d001007387 */ /* 0x000fe80000100800 */
[----:B------:R4:W-:Y:S01]  /*4be0*/  STL [R1+0x324], R209 ;  /* 0x000324d101007387 */ /* 0x0009e20000100800 */
[----:B------:R-:W-:-:S03]  /*4bf0*/  UMOV UR8, UR20 ;  /* 0x0000001400087c82 */ /* 0x000fc60008000000 */
[----:B------:R-:W-:Y:S01]  /*4c00*/  STL [R1+0x320], R210 ;  /* 0x000320d201007387 */ /* 0x000fe20000100800 */
[----:B------:R-:W-:-:S03]  /*4c10*/  UMOV UR9, UR21 ;  /* 0x0000001500097c82 */ /* 0x000fc60008000000 */
[----:B------:R4:W-:Y:S04]  /*4c20*/  STL [R1+0x31c], R211 ;  /* 0x00031cd301007387 */ /* 0x0009e80000100800 */
[----:B------:R-:W-:Y:S04]  /*4c30*/  STL [R1+0x318], R212 ;  /* 0x000318d401007387 */ /* 0x000fe80000100800 */
[----:B------:R4:W-:Y:S01]  /*4c40*/  STL [R1+0x314], R213 ;  /* 0x000314d501007387 */ /* 0x0009e20000100800 */
[----:B------:R-:W-:Y:S02]  /*4c50*/  WARPGROUP.DEPBAR.LE gsb0, 0x0 ;  /* 0x00008000000079c5 */ /* 0x000fe40000010000 */
[----:B------:R-:W-:Y:S01]  /*4c60*/  WARPGROUP.ARRIVE ;  /* 0x00000000000079c5 */ /* 0x000fe20000000000 */
[----:B------:R-:W-:Y:S04]  /*4c70*/  STL [R1+0x310], R214 ;  /* 0x000310d601007387 */ /* 0x000fe80000100800 */
[----:B------:R4:W-:Y:S01]  /*4c80*/  STL [R1+0x30c], R215 ;  /* 0x00030cd701007387 */ /* 0x0009e20000100800 */
[----:B------:R-:W-:Y:S03]  /*4c90*/  HGMMA.64x32x16.F32 R184, gdesc[UR8], R184, gsb0 ;  /* 0x0060000008b879f0 */ /* 0x000fe600080008b8 */
[----:B0-----:R-:W3:Y:S04]  /*4ca0*/  LDL.LU.64 R200, [R1+0x140] ;  /* 0x0001400001c87983 */ /* 0x001ee80000300a00 */
[----:B-1----:R-:W3:Y:S04]  /*4cb0*/  LDL.LU.64 R202, [R1+0x148] ;  /* 0x0001480001ca7983 */ /* 0x002ee80000300a00 */
[----:B----4-:R-:W3:Y:S04]  /*4cc0*/  LDL.LU.64 R204, [R1+0x150] ;  /* 0x0001500001cc7983 */ /* 0x010ee80000300a00 */
[----:B------:R-:W3:Y:S04]  /*4cd0*/  LDL.LU.64 R206, [R1+0x158] ;  /* 0x0001580001ce7983 */ /* 0x000ee80000300a00 */
[----:B------:R-:W3:Y:S04]  /*4ce0*/  LDL.LU.64 R208, [R1+0x160] ;  /* 0x0001600001d07983 */ /* 0x000ee80000300a00 */
[----:B------:R-:W3:Y:S04]  /*4cf0*/  LDL.LU.64 R210, [R1+0x168] ;  /* 0x0001680001d27983 */ /* 0x000ee80000300a00 */
[----:B------:R-:W3:Y:S04]  /*4d00*/  LDL.LU.64 R212, [R1+0x170] ;  /* 0x0001700001d47983 */ /* 0x000ee80000300a00 */
[----:B------:R-:W3:Y:S01]  /*4d10*/  LDL.LU.64 R214, [R1+0x178] ;  /* 0x0001780001d67983 */ /* 0x000ee20000300a00 */
[----:B------:R-:W-:Y:S01]  /*4d20*/  IMAD.MOV.U32 R6, RZ, RZ, R52 ;  /* 0x000000ffff067224 */ /* 0x000fe200078e0034 */
[----:B------:R-:W-:Y:S01]  /*4d30*/  MOV R4, R54 ;  /* 0x0000003600047202 */ /* 0x000fe20000000f00 */
[----:B------:R-:W-:Y:S01]  /*4d40*/  IMAD.MOV.U32 R5, RZ, RZ, R53 ;  /* 0x000000ffff057224 */ /* 0x000fe200078e0035 */
[----:B------:R-:W-:Y:S01]  /*4d50*/  MOV R118, R178 ;  /* 0x000000b200767202 */ /* 0x000fe20000000f00 */
[----:B------:R-:W-:-:S02]  /*4d60*/  IMAD.MOV.U32 R0, RZ, RZ, R55 ;  /* 0x000000ffff007224 */ /* 0x000fc400078e0037 */
[----:B------:R-:W-:Y:S01]  /*4d70*/  IMAD.MOV.U32 R113, RZ, RZ, R173 ;  /* 0x000000ffff717224 */ /* 0x000fe200078e00ad */
[----:B------:R-:W-:Y:S01]  /*4d80*/  MOV R173, R235 ;  /* 0x000000eb00ad7202 */ /* 0x000fe20000000f00 */
[----:B------:R-:W-:Y:S02]  /*4d90*/  IMAD.MOV.U32 R114, RZ, RZ, R174 ;  /* 0x000000ffff727224 */ /* 0x000fe400078e00ae */
        /* <DEDUP_REMOVED lines=16> */
[----:B------:R-:W-:Y:S02]  /*4ea0*/  IMAD.MOV.U32 R182, RZ, RZ, R3 ;  /* 0x000000ffffb67224 */ /* 0x000fe400078e0003 */
[----:B------:R-:W-:Y:S01]  /*4eb0*/  IMAD.MOV.U32 R183, RZ, RZ, R2 ;  /* 0x000000ffffb77224 */ /* 0x000fe200078e0002 */
[----:B------:R-:W-:-:S05]  /*4ec0*/  WARPGROUP.DEPBAR.LE gsb0, 0x0 ;  /* 0x00008000000079c5 */ /* 0x000fca0000010000 */
[----:B--2---:R-:W-:Y:S01]  /*4ed0*/  WARPGROUP.ARRIVE ;  /* 0x00000000000079c5 */ /* 0x004fe20000000000 */
[----:B------:R-:W-:Y:S01]  /*4ee0*/  UMOV UR16, UR20 ;  /* 0x0000001400107c82 */ /* 0x000fe20008000000 */
[----:B------:R-:W-:-:S04]  /*4ef0*/  UMOV UR17, UR21 ;  /* 0x0000001500117c82 */ /* 0x000fc80008000000 */
[----:B------:R-:W-:Y:S01]  /*4f00*/  HGMMA.64x32x16.F32 R168, gdesc[UR16], R168, gsb0 ;  /* 0x0060000010a879f0 */ /* 0x000fe200080008a8 */
        /* <DEDUP_REMOVED lines=18> */
[----:B------:R-:W-:-:S03]  /*5030*/  WARPGROUP.DEPBAR.LE gsb0, 0x0 ;  /* 0x00008000000079c5 */ /* 0x000fc60000010000 */
[----:B------:R-:W-:Y:S04]  /*5040*/  STL [R1+0x380], R85 ;  /* 0x0003805501007387 */ /* 0x000fe80000100800 */
[----:B------:R-:W-:Y:S04]  /*5050*/  STL [R1+0x37c], R86 ;  /* 0x00037c5601007387 */ /* 0x000fe80000100800 */
[----:B------:R-:W-:Y:S04]  /*5060*/  STL [R1+0x378], R87 ;  /* 0x0003785701007387 */ /* 0x000fe80000100800 */
[----:B------:R0:W-:Y:S04]  /*5070*/  STL.64 [R1+0x40], R168 ;  /* 0x000040a801007387 */ /* 0x0001e80000100a00 */
[----:B------:R1:W-:Y:S04]  /*5080*/  STL.64 [R1+0x48], R170 ;  /* 0x000048aa01007387 */ /* 0x0003e80000100a00 */
[----:B------:R2:W-:Y:S04]  /*5090*/  STL.64 [R1+0x50], R172 ;  /* 0x000050ac01007387 */ /* 0x0005e80000100a00 */
[----:B------:R4:W-:Y:S04]  /*50a0*/  STL.64 [R1+0x58], R174 ;  /* 0x000058ae01007387 */ /* 0x0009e80000100a00 */
[----:B------:R4:W-:Y:S04]  /*50b0*/  STL.64 [R1+0x60], R176 ;  /* 0x000060b001007387 */ /* 0x0009e80000100a00 */
[----:B------:R4:W-:Y:S04]  /*50c0*/  STL.64 [R1+0x68], R178 ;  /* 0x000068b201007387 */ /* 0x0009e80000100a00 */
[----:B------:R4:W-:Y:S04]  /*50d0*/  STL.64 [R1+0x70], R180 ;  /* 0x000070b401007387 */ /* 0x0009e80000100a00 */
[----:B------:R3:W-:Y:S04]  /*50e0*/  STL.64 [R1+0x78], R182 ;  /* 0x000078b601007387 */ /* 0x0007e80000100a00 */
[----:B0-----:R-:W3:Y:S04]  /*50f0*/  LDL.LU.64 R168, [R1] ;  /* 0x0000000001a87983 */ /* 0x001ee80000300a00 */
[----:B-1----:R-:W3:Y:S04]  /*5100*/  LDL.LU.64 R170, [R1+0x8] ;  /* 0x0000080001aa7983 */ /* 0x002ee80000300a00 */
[----:B--2---:R-:W2:Y:S04]  /*5110*/  LDL.LU.64 R172, [R1+0x10] ;  /* 0x0000100001ac7983 */ /* 0x004ea80000300a00 */
[----:B----4-:R-:W2:Y:S04]  /*5120*/  LDL.LU.64 R174, [R1+0x18] ;  /* 0x0000180001ae7983 */ /* 0x010ea80000300a00 */
[----:B------:R-:W2:Y:S04]  /*5130*/  LDL.LU.64 R176, [R1+0x20] ;  /* 0x0000200001b07983 */ /* 0x000ea80000300a00 */
[----:B------:R-:W2:Y:S04]  /*5140*/  LDL.LU.64 R178, [R1+0x28] ;  /* 0x0000280001b27983 */ /* 0x000ea80000300a00 */
[----:B------:R-:W2:Y:S04]  /*5150*/  LDL.LU.64 R180, [R1+0x30] ;  /* 0x0000300001b47983 */ /* 0x000ea80000300a00 */
[----:B---3--:R-:W2:Y:S01]  /*5160*/  LDL.LU.64 R182, [R1+0x38] ;  /* 0x0000380001b67983 */ /* 0x008ea20000300a00 */
[----:B------:R-:W-:Y:S01]  /*5170*/  UMOV UR4, UR20 ;  /* 0x0000001400047c82 */ /* 0x000fe20008000000 */
[----:B------:R-:W-:Y:S01]  /*5180*/  UMOV UR5, UR21 ;  /* 0x0000001500057c82 */ /* 0x000fe20008000000 */
[----:B------:R-:W-:Y:S01]  /*5190*/  UIADD3 UR8, UR34, 0x804, URZ ;  /* 0x0000080422087890 */ /* 0x000fe2000fffe03f */
        /* <DEDUP_REMOVED lines=15> */
[----:B------:R-:W-:Y:S01]  /*5290*/  IMAD.MOV.U32 R214, RZ, RZ, R50 ;  /* 0x000000ffffd67224 */ /* 0x000fe200078e0032 */
[----:B--2---:R-:W-:Y:S01]  /*52a0*/  WARPGROUP.ARRIVE ;  /* 0x00000000000079c5 */ /* 0x004fe20000000000 */
[----:B------:R-:W-:Y:S01]  /*52b0*/  IMAD.MOV.U32 R234, RZ, RZ, R210 ;  /* 0x000000ffffea7224 */ /* 0x000fe200078e00d2 */
[----:B------:R-:W2:Y:S04]  /*52c0*/  LDL.LU.64 R50, [R1+0x448] ;  /* 0x0004480001327983 */ /* 0x000ea80000300a00 */
[----:B------:R-:W-:Y:S01]  /*52d0*/  HGMMA.64x32x16.F32 R168, gdesc[UR16], R168, gsb0 ;  /* 0x0060000010a879f0 */ /* 0x000fe200080008a8 */
[----:B------:R-:W-:-:S02]  /*52e0*/  IMAD.MOV.U32 R233, RZ, RZ, R211 ;  /* 0x000000ffffe97224 */ /* 0x000fc400078e00d3 */
[----:B------:R-:W-:Y:S02]  /*52f0*/  IMAD.MOV.U32 R212, RZ, RZ, R48 ;  /* 0x000000ffffd47224 */ /* 0x000fe400078e0030 */
[----:B------:R-:W-:Y:S01]  /*5300*/  IMAD.MOV.U32 R213, RZ, RZ, R49 ;  /* 0x000000ffffd57224 */ /* 0x000fe200078e0031 */
[----:B------:R-:W-:Y:S01]  /*5310*/  MOV R3, R207 ;  /* 0x000000cf00037202 */ /* 0x000fe20000000f00 */
[----:B------:R-:W-:Y:S01]  /*5320*/  IMAD.MOV.U32 R2, RZ, RZ, R208 ;  /* 0x000000ffff027224 */ /* 0x000fe200078e00d0 */
[----:B------:R-:W2:Y:S01]  /*5330*/  LDL.LU.64 R48, [R1+0x440] ;  /* 0x0004400001307983 */ /* 0x000ea20000300a00 */
[----:B------:R-:W-:Y:S01]  /*5340*/  IMAD.MOV.U32 R235, RZ, RZ, R209 ;  /* 0x000000ffffeb7224 */ /* 0x000fe200078e00d1 */
[----:B------:R-:W-:Y:S01]  /*5350*/  MOV R209, R45 ;  /* 0x0000002d00d17202 */ /* 0x000fe20000000f00 */
[----:B------:R-:W-:Y:S02]  /*5360*/  IMAD.MOV.U32 R210, RZ, RZ, R46 ;  /* 0x000000ffffd27224 */ /* 0x000fe400078e002e */
[----:B------:R-:W-:-:S02]  /*5370*/  IMAD.MOV.U32 R211, RZ, RZ, R47 ;  /* 0x000000ffffd37224 */ /* 0x000fc400078e002f */
[----:B------:R-:W-:Y:S01]  /*5380*/  IMAD.MOV.U32 R16, RZ, RZ, R206 ;  /* 0x000000ffff107224 */ /* 0x000fe200078e00ce */
[----:B------:R-:W2:Y:S01]  /*5390*/  LDL.LU.64 R46, [R1+0x438] ;  /* 0x00043800012e7983 */ /* 0x000ea20000300a00 */
[----:B------:R-:W-:Y:S02]  /*53a0*/  IMAD.MOV.U32 R208, RZ, RZ, R44 ;  /* 0x000000ffffd07224 */ /* 0x000fe400078e002c */
[----:B------:R-:W-:Y:S01]  /*53b0*/  IMAD.MOV.U32 R151, RZ, RZ, R204 ;  /* 0x000000ffff977224 */ /* 0x000fe200078e00cc */
[----:B------:R-:W2:Y:S01]  /*53c0*/  LDL.LU.64 R44, [R1+0x430] ;  /* 0x00043000012c7983 */ /* 0x000ea20000300a00 */
[----:B------:R-:W-:Y:S02]  /*53d0*/  IMAD.MOV.U32 R17, RZ, RZ, R205 ;  /* 0x000000ffff117224 */ /* 0x000fe400078e00cd */
[----:B------:R-:W-:Y:S02]  /*53e0*/  IMAD.MOV.U32 R206, RZ, RZ, R42 ;  /* 0x000000ffffce7224 */ /* 0x000fe400078e002a */
[----:B------:R-:W-:Y:S01]  /*53f0*/  IMAD.MOV.U32 R207, RZ, RZ, R43 ;  /* 0x000000ffffcf7224 */ /* 0x000fe200078e002b */
[----:B------:R-:W-:Y:S01]  /*5400*/  MOV R148, R201 ;  /* 0x000000c900947202 */ /* 0x000fe20000000f00 */
[----:B------:R-:W-:Y:S01]  /*5410*/  IMAD.MOV.U32 R149, RZ, RZ, R202 ;  /* 0x000000ffff957224 */ /* 0x000fe200078e00ca */
[----:B------:R-:W2:Y:S01]  /*5420*/  LDL.LU.64 R42, [R1+0x428] ;  /* 0x00042800012a7983 */ /* 0x000ea20000300a00 */
[----:B------:R-:W-:Y:S01]  /*5430*/  IMAD.MOV.U32 R150, RZ, RZ, R203 ;  /* 0x000000ffff967224 */ /* 0x000fe200078e00cb */
[----:B------:R-:W-:Y:S01]  /*5440*/  MOV R203, R39 ;  /* 0x0000002700cb7202 */ /* 0x000fe20000000f00 */
[----:B------:R-:W-:-:S02]  /*5450*/  IMAD.MOV.U32 R204, RZ, RZ, R40 ;  /* 0x000000ffffcc7224 */ /* 0x000fc400078e0028 */
[----:B------:R-:W-:Y:S02]  /*5460*/  IMAD.MOV.U32 R205, RZ, RZ, R41 ;  /* 0x000000ffffcd7224 */ /* 0x000fe400078e0029 */
[----:B------:R-:W-:Y:S01]  /*5470*/  IMAD.MOV.U32 R147, RZ, RZ, R200 ;  /* 0x000000ffff937224 */ /* 0x000fe200078e00c8 */
[----:B------:R-:W2:Y:S01]  /*5480*/  LDL.LU.64 R40, [R1+0x420] ;  /* 0x0004200001287983 */ /* 0x000ea20000300a00 */
[----:B------:R-:W-:Y:S02]  /*5490*/  IMAD.MOV.U32 R202, RZ, RZ, R38 ;  /* 0x000000ffffca7224 */ /* 0x000fe400078e0026 */
[----:B------:R-:W-:Y:S01]  /*54a0*/  IMAD.MOV.U32 R200, RZ, RZ, R36 ;  /* 0x000000ffffc87224 */ /* 0x000fe200078e0024 */
[----:B------:R-:W3:Y:S01]  /*54b0*/  LDL.LU.64 R38, [R1+0x418] ;  /* 0x0004180001267983 */ /* 0x000ee20000300a00 */
[----:B------:R-:W-:-:S03]  /*54c0*/  IMAD.MOV.U32 R201, RZ, RZ, R37 ;  /* 0x000000ffffc97224 */ /* 0x000fc600078e0025 */
[----:B------:R-:W3:Y:S01]  /*54d0*/  LDL.LU.64 R36, [R1+0x410] ;  /* 0x0004100001247983 */ /* 0x000ee20000300a00 */
[----:B------:R-:W-:Y:S02]  /*54e0*/  WARPGROUP.DEPBAR.LE gsb0, 0x0 ;  /* 0x00008000000079c5 */ /* 0x000fe40000010000 */
[----:B------:R-:W-:Y:S02]  /*54f0*/  IMAD.MOV.U32 R145, RZ, RZ, R182 ;  /* 0x000000ffff917224 */ /* 0x000fe400078e00b6 */
[----:B------:R-:W-:Y:S01]  /*5500*/  IMAD.MOV.U32 R146, RZ, RZ, R183 ;  /* 0x000000ffff927224 */ /* 0x000fe200078e00b7 */
[----:B------:R-:W-:Y:S01]  /*5510*/  MOV R142, R179 ;  /* 0x000000b3008e7202 */ /* 0x000fe20000000f00 */
[----:B------:R-:W-:Y:S01]  /*5520*/  IMAD.MOV.U32 R143, RZ, RZ, R180 ;  /* 0x000000ffff8f7224 */ /* 0x000fe200078e00b4 */
[----:B------:R-:W4:Y:S01]  /*5530*/  LDL.LU.64 R182, [R1+0x408] ;  /* 0x0004080001b67983 */ /* 0x000f220000300a00 */
[----:B------:R-:W-:Y:S02]  /*5540*/  IMAD.MOV.U32 R144, RZ, RZ, R181 ;  /* 0x000000ffff907224 */ /* 0x000fe400078e00b5 */
[----:B------:R-:W-:Y:S01]  /*5550*/  IMAD.MOV.U32 R141, RZ, RZ, R178 ;  /* 0x000000ffff8d7224 */ /* 0x000fe200078e00b2 */
[----:B------:R-:W4:Y:S01]  /*5560*/  LDL.LU.64 R180, [R1+0x400] ;  /* 0x0004000001b47983 */ /* 0x000f220000300a00 */
[----:B------:R-:W-:-:S02]  /*5570*/  IMAD.MOV.U32 R139, RZ, RZ, R176 ;  /* 0x000000ffff8b7224 */ /* 0x000fc400078e00b0 */
[----:B------:R-:W-:Y:S01]  /*5580*/  IMAD.MOV.U32 R140, RZ, RZ, R177 ;  /* 0x000000ffff8c7224 */ /* 0x000fe200078e00b1 */
[----:B------:R-:W4:Y:S01]  /*5590*/  LDL.LU.64 R178, [R1+0x3f8] ;  /* 0x0003f80001b27983 */ /* 0x000f220000300a00 */
        /* <DEDUP_REMOVED lines=10> */
[----:B------:R-:W-:-:S03]  /*5640*/  IMAD.MOV.U32 R84, RZ, RZ, R169 ;  /* 0x000000ffff547224 */ /* 0x000fc600078e00a9 */
[----:B------:R-:W4:Y:S04]  /*5650*/  LDL.LU.64 R170, [R1+0x3d8] ;  /* 0x0003d80001aa7983 */ /* 0x000f280000300a00 */
[----:B------:R-:W4:Y:S01]  /*5660*/  LDL.LU.64 R168, [R1+0x3d0] ;  /* 0x0003d00001a87983 */ /* 0x000f220000300a00 */
[----:B------:R-:W-:Y:S01]  /*5670*/  UMOV UR8, UR4 ;  /* 0x0000000400087c82 */ /* 0x000fe20008000000 */
[----:B------:R-:W-:Y:S01]  /*5680*/  UMOV UR9, UR5 ;  /* 0x0000000500097c82 */ /* 0x000fe20008000000 */
[----:B----4-:R-:W-:-:S06]  /*5690*/  WARPGROUP.ARRIVE ;  /* 0x00000000000079c5 */ /* 0x010fcc0000000000 */
[----:B------:R-:W-:Y:S03]  /*56a0*/  HGMMA.64x32x16.F32 R168, gdesc[UR8], R168, gsb0 ;  /* 0x0060000008a879f0 */ /* 0x000fe600080008a8 */
[----:B------:R-:W-:Y:S02]  /*56b0*/  WARPGROUP.DEPBAR.LE gsb0, 0x0 ;  /* 0x00008000000079c5 */ /* 0x000fe40000010000 */
[----:B------:R-:W-:Y:S04]  /*56c0*/  STL.64 [R1+0x260], R182 ;  /* 0x000260b601007387 */ /* 0x000fe80000100a00 */
[----:B------:R-:W-:Y:S04]  /*56d0*/  STL.64 [R1+0x258], R180 ;  /* 0x000258b401007387 */ /* 0x000fe80000100a00 */
[----:B------:R-:W-:Y:S04]  /*56e0*/  STL.64 [R1+0x250], R178 ;  /* 0x000250b201007387 */ /* 0x000fe80000100a00 */
[----:B------:R-:W-:Y:S04]  /*56f0*/  STL.64 [R1+0x248], R176 ;  /* 0x000248b001007387 */ /* 0x000fe80000100a00 */
[----:B------:R0:W-:Y:S04]  /*5700*/  STL.64 [R1+0x240], R174 ;  /* 0x000240ae01007387 */ /* 0x0001e80000100a00 */
[----:B------:R1:W-:Y:S04]  /*5710*/  STL.64 [R1+0x238], R172 ;  /* 0x000238ac01007387 */ /* 0x0003e80000100a00 */
[----:B------:R4:W-:Y:S04]  /*5720*/  STL.64 [R1+0x230], R170 ;  /* 0x000230aa01007387 */ /* 0x0009e80000100a00 */
[----:B------:R2:W-:Y:S01]  /*5730*/  STL.64 [R1+0x228], R168 ;  /* 0x000228a801007387 */ /* 0x0005e20000100a00 */
[----:B0-----:R-:W-:-:S02]  /*5740*/  IMAD.MOV.U32 R174, RZ, RZ, R114 ;  /* 0x000000ffffae7224 */ /* 0x001fc400078e0072 */
[----:B-1----:R-:W-:Y:S02]  /*5750*/  IMAD.MOV.U32 R172, RZ, RZ, R112 ;  /* 0x000000ffffac7224 */ /* 0x002fe400078e0070 */
[----:B----4-:R-:W-:Y:S02]  /*5760*/  IMAD.MOV.U32 R170, RZ, RZ, R110 ;  /* 0x000000ffffaa7224 */ /* 0x010fe400078e006e */
[----:B--2---:R-:W-:Y:S01]  /*5770*/  IMAD.MOV.U32 R168, RZ, RZ, R108 ;  /* 0x000000ffffa87224 */ /* 0x004fe200078e006c */
[----:B------:R-:W-:Y:S01]  /*5780*/  MOV R169, R109 ;  /* 0x0000006d00a97202 */ /* 0x000fe20000000f00 */
[----:B------:R-:W2:Y:S01]  /*5790*/  LDL.LU R108, [R1+0x3c8] ;  /* 0x0003c800016c7983 */ /* 0x000ea20000300800 */
[----:B------:R-:W-:-:S03]  /*57a0*/  IMAD.MOV.U32 R171, RZ, RZ, R111 ;  /* 0x000000ffffab7224 */ /* 0x000fc600078e006f */
[----:B------:R-:W2:Y:S01]  /*57b0*/  LDL.LU R109, [R1+0x3c4] ;  /* 0x0003c400016d7983 */ /* 0x000ea20000300800 */
[----:B------:R-:W-:-:S03]  /*57c0*/  IMAD.MOV.U32 R173, RZ, RZ, R113 ;  /* 0x000000ffffad7224 */ /* 0x000fc600078e0071 */
[----:B------:R-:W2:Y:S01]  /*57d0*/  LDL.LU R110, [R1+0x3c0] ;  /* 0x0003c000016e7983 */ /* 0x000ea20000300800 */
[----:B------:R-:W-:-:S03]  /*57e0*/  MOV R175, R115 ;  /* 0x0000007300af7202 */ /* 0x000fc60000000f00 */
[----:B------:R-:W2:Y:S01]  /*57f0*/  LDL.LU R111, [R1+0x3bc] ;  /* 0x0003bc00016f7983 */ /* 0x000ea20000300800 */
[----:B------:R-:W-:-:S03]  /*5800*/  IMAD.MOV.U32 R176, RZ, RZ, R116 ;  /* 0x000000ffffb07224 */ /* 0x000fc600078e0074 */
[----:B------:R-:W2:Y:S01]  /*5810*/  LDL.LU R112, [R1+0x3b8] ;  /* 0x0003b80001707983 */ /* 0x000ea20000300800 */
[----:B------:R-:W-:-:S03]  /*5820*/  IMAD.MOV.U32 R177, RZ, RZ, R117 ;  /* 0x000000ffffb17224 */ /* 0x000fc600078e0075 */
[----:B------:R-:W2:Y:S01]  /*5830*/  LDL.LU R113, [R1+0x3b4] ;  /* 0x0003b40001717983 */ /* 0x000ea20000300800 */
[----:B------:R-:W-:-:S03]  /*5840*/  IMAD.MOV.U32 R178, RZ, RZ, R118 ;  /* 0x000000ffffb27224 */ /* 0x000fc600078e0076 */
[----:B------:R-:W2:Y:S01]  /*5850*/  LDL.LU R114, [R1+0x3b0] ;  /* 0x0003b00001727983 */ /* 0x000ea20000300800 */
[----:B------:R-:W-:-:S03]  /*5860*/  IMAD.MOV.U32 R179, RZ, RZ, R119 ;  /* 0x000000ffffb37224 */ /* 0x000fc600078e0077 */
[----:B------:R-:W2:Y:S04]  /*5870*/  LDL.LU R115, [R1+0x3ac] ;  /* 0x0003ac0001737983 */ /* 0x000ea80000300800 */
[----:B------:R-:W2:Y:S04]  /*5880*/  LDL.LU R116, [R1+0x3a8] ;  /* 0x0003a80001747983 */ /* 0x000ea80000300800 */
[----:B------:R-:W2:Y:S04]  /*5890*/  LDL.LU R117, [R1+0x3a4] ;  /* 0x0003a40001757983 */ /* 0x000ea80000300800 */
[----:B------:R-:W2:Y:S04]  /*58a0*/  LDL.LU R118, [R1+0x3a0] ;  /* 0x0003a00001767983 */ /* 0x000ea80000300800 */
[----:B------:R-:W2:Y:S01]  /*58b0*/  LDL.LU R119, [R1+0x39c] ;  /* 0x00039c0001777983 */ /* 0x000ea20000300800 */
[----:B------:R-:W-:Y:S01]  /*58c0*/  IMAD.MOV.U32 R180, RZ, RZ, R52 ;  /* 0x000000ffffb47224 */ /* 0x000fe200078e0034 */
[----:B------:R-:W-:Y:S01]  /*58d0*/  MOV R181, R53 ;  /* 0x0000003500b57202 */ /* 0x000fe20000000f00 */
[----:B------:R-:W-:Y:S01]  /*58e0*/  IMAD.MOV.U32 R182, RZ, RZ, R54 ;  /* 0x000000ffffb67224 */ /* 0x000fe200078e0036 */
[----:B------:R-:W4:Y:S01]  /*58f0*/  LDL.LU R52, [R1+0x398] ;  /* 0x0003980001347983 */ /* 0x000f220000300800 */
[----:B------:R-:W-:-:S03]  /*5900*/  IMAD.MOV.U32 R183, RZ, RZ, R55 ;  /* 0x000000ffffb77224 */ /* 0x000fc600078e0037 */
[----:B------:R-:W4:Y:S04]  /*5910*/  LDL.LU R53, [R1+0x394] ;  /* 0x0003940001357983 */ /* 0x000f280000300800 */
[----:B------:R-:W4:Y:S04]  /*5920*/  LDL.LU R54, [R1+0x390] ;  /* 0x0003900001367983 */ /* 0x000f280000300800 */
[----:B------:R-:W4:Y:S01]  /*5930*/  LDL.LU R55, [R1+0x38c] ;  /* 0x00038c0001377983 */ /* 0x000f220000300800 */
[----:B------:R-:W-:Y:S01]  /*5940*/  UMOV UR12, UR4 ;  /* 0x00000004000c7c82 */ /* 0x000fe20008000000 */
[----:B------:R-:W-:Y:S01]  /*5950*/  UMOV UR13, UR5 ;  /* 0x00000005000d7c82 */ /* 0x000fe20008000000 */
[----:B------:R-:W-:Y:S01]  /*5960*/  UMOV UR20, UR4 ;  /* 0x0000000400147c82 */ /* 0x000fe20008000000 */
[----:B------:R-:W-:Y:S01]  /*5970*/  UMOV UR21, UR5 ;  /* 0x0000000500157c82 */ /* 0x000fe20008000000 */
[----:B------:R-:W-:Y:S01]  /*5980*/  UIADD3 UR16, UR34, 0xc04, URZ ;  /* 0x00000c0422107890 */ /* 0x000fe2000fffe03f */
[----:B--2---:R-:W-:-:S06]  /*5990*/  WARPGROUP.ARRIVE ;  /* 0x00000000000079c5 */ /* 0x004fcc0000000000 */
[----:B------:R-:W-:Y:S03]  /*59a0*/  HGMMA.64x32x16.F32 R104, gdesc[UR12], R104, gsb0 ;  /* 0x006000000c6879f0 */ /* 0x000fe60008000868 */
[----:B------:R-:W-:Y:S02]  /*59b0*/  WARPGROUP.DEPBAR.LE gsb0, 0x0 ;  /* 0x00008000000079c5 */ /* 0x000fe40000010000 */
[----:B----4-:R-:W-:-:S06]  /*59c0*/  WARPGROUP.ARRIVE ;  /* 0x00000000000079c5 */ /* 0x010fcc0000000000 */
        /* <DEDUP_REMOVED lines=25> */
[----:B------:R-:W2:Y:S01]  /*5b60*/  LDL.LU.64 R54, [R1+0xf8] ;  /* 0x0000f80001367983 */ /* 0x000ea20000300a00 */
[----:B---3--:R-:W-:Y:S01]  /*5b70*/  WARPGROUP.ARRIVE ;  /* 0x00000000000079c5 */ /* 0x008fe20000000000 */
[----:B------:R-:W-:Y:S01]  /*5b80*/  UMOV UR20, UR16 ;  /* 0x0000001000147c82 */ /* 0x000fe20008000000 */
[----:B------:R-:W-:-:S04]  /*5b90*/  UMOV UR21, 0x40000040 ;  /* 0x4000004000157882 */ /* 0x000fc80000000000 */
[----:B------:R-:W-:Y:S01]  /*5ba0*/  HGMMA.64x32x16.F32 R24, gdesc[UR20], R24, gsb0 ;  /* 0x00600000141879f0 */ /* 0x000fe20008000818 */
[----:B------:R-:W-:Y:S01]  /*5bb0*/  UMOV UR12, UR20 ;  /* 0x00000014000c7c82 */ /* 0x000fe20008000000 */
[----:B------:R-:W-:Y:S01]  /*5bc0*/  UMOV UR13, UR21 ;  /* 0x00000015000d7c82 */ /* 0x000fe20008000000 */
[----:B------:R-:W-:Y:S02]  /*5bd0*/  WARPGROUP.DEPBAR.LE gsb0, 0x0 ;  /* 0x00008000000079c5 */ /* 0x000fe40000010000 */
[----:B------:R-:W-:-:S06]  /*5be0*/  WARPGROUP.ARRIVE ;  /* 0x00000000000079c5 */ /* 0x000fcc0000000000 */
[----:B------:R-:W-:Y:S01]  /*5bf0*/  HGMMA.64x32x16.F32 R88, gdesc[UR12], R88, gsb0 ;  /* 0x006000000c5879f0 */ /* 0x000fe20008000858 */
[----:B------:R-:W-:Y:S01]  /*5c00*/  UIADD3 UR8, UR34, 0x6, URZ ;  /* 0x0000000622087890 */ /* 0x000fe2000fffe03f */
[----:B------:R-:W-:-:S06]  /*5c10*/  UMOV UR9, UR21 ;  /* 0x0000001500097c82 */ /* 0x000fcc0008000000 */
        /* <DEDUP_REMOVED lines=31> */
[----:B------:R-:W-:Y:S01]  /*5e10*/  UIADD3 UR10, UR35, 0x6, URZ ;  /* 0x00000006230a7890 */ /* 0x000fe2000fffe03f */
[----:B------:R-:W-:Y:S01]  /*5e20*/  UMOV UR5, 0x40000040 ;  /* 0x4000004000057882 */ /* 0x000fe20000000000 */
[----:B------:R-:W-:-:S05]  /*5e30*/  UMOV UR7, 0x40000040 ;  /* 0x4000004000077882 */ /* 0x000fca0000000000 */
[----:B------:R-:W-:Y:S01]  /*5e40*/  UMOV UR6, UR10 ;  /* 0x0000000a00067c82 */ /* 0x000fe20008000000 */
[----:B------:R-:W-:Y:S02]  /*5e50*/  WARPGROUP.DEPBAR.LE gsb0, 0x0 ;  /* 0x00008000000079c5 */ /* 0x000fe40000010000 */
[----:B------:R-:W-:-:S06]  /*5e60*/  WARPGROUP.ARRIVE ;  /* 0x00000000000079c5 */ /* 0x000fcc0000000000 */
[----:B------:R-:W-:Y:S01]  /*5e70*/  HGMMA.64x32x16.F32 R104, gdesc[UR4], R104, gsb0 ;  /* 0x00600000046879f0 */ /* 0x000fe20008000868 */
[----:B------:R-:W-:Y:S01]  /*5e80*/  UIADD3 UR14, UR35, 0x106, URZ ;  /* 0x00000106230e7890 */ /* 0x000fe2000fffe03f */
[----:B------:R-:W-:Y:S01]  /*5e90*/  UMOV UR8, UR4 ;  /* 0x0000000400087c82 */ /* 0x000fe20008000000 */
[----:B------:R-:W-:Y:S01]  /*5ea0*/  UMOV UR9, UR5 ;  /* 0x0000000500097c82 */ /* 0x000fe20008000000 */
[----:B------:R-:W-:-:S04]  /*5eb0*/  UMOV UR11, 0x40000040 ;  /* 0x40000040000b7882 */ /* 0x000fc80000000000 */
[----:B------:R-:W-:Y:S01]  /*5ec0*/  UMOV UR10, UR14 ;  /* 0x0000000e000a7c82 */ /* 0x000fe20008000000 */
[----:B------:R-:W-:Y:S02]  /*5ed0*/  WARPGROUP.DEPBAR.LE gsb0, 0x0 ;  /* 0x00008000000079c5 */ /* 0x000fe40000010000 */
[----:B------:R-:W-:-:S06]  /*5ee0*/  WARPGROUP.ARRIVE ;  /* 0x00000000000079c5 */ /* 0x000fcc0000000000 */
[----:B------:R-:W-:Y:S01]  /*5ef0*/  HGMMA.64x32x16.F32 R168, gdesc[UR8], R168, gsb0 ;  /* 0x0060000008a879f0 */ /* 0x000fe200080008a8 */
[----:B------:R0:W-:Y:S04]  /*5f00*/  STL.64 [R1+0x180], R104 ;  /* 0x0001806801007387 */ /* 0x0001e80000100a00 */
[----:B------:R1:W-:Y:S04]  /*5f10*/  STL.64 [R1+0x188], R106 ;  /* 0x0001886a01007387 */ /* 0x0003e80000100a00 */
[----:B------:R-:W-:Y:S04]  /*5f20*/  STL.64 [R1+0x190], R108 ;  /* 0x0001906c01007387 */ /* 0x000fe80000100a00 */
[----:B------:R-:W-:Y:S04]  /*5f30*/  STL.64 [R1+0x198], R110 ;  /* 0x0001986e01007387 */ /* 0x000fe80000100a00 */
[----:B------:R-:W-:Y:S04]  /*5f40*/  STL.64 [R1+0x1a0], R112 ;  /* 0x0001a07001007387 */ /* 0x000fe80000100a00 */
[----:B------:R-:W-:Y:S04]  /*5f50*/  STL.64 [R1+0x1a8], R114 ;  /* 0x0001a87201007387 */ /* 0x000fe80000100a00 */
[----:B------:R-:W-:Y:S04]  /*5f60*/  STL.64 [R1+0x1b0], R116 ;  /* 0x0001b07401007387 */ /* 0x000fe80000100a00 */
[----:B------:R-:W-:Y:S01]  /*5f70*/  STL.64 [R1+0x1b8], R118 ;  /* 0x0001b87601007387 */ /* 0x000fe20000100a00 */
[----:B0-----:R-:W-:Y:S01]  /*5f80*/  IMAD.MOV.U32 R104, RZ, RZ, R200 ;  /* 0x000000ffff687224 */ /* 0x001fe200078e00c8 */
[----:B------:R-:W-:Y:S01]  /*5f90*/  MOV R105, R201 ;  /* 0x000000c900697202 */ /* 0x000fe20000000f00 */
[----:B-1----:R-:W-:-:S02]  /*5fa0*/  IMAD.MOV.U32 R106, RZ, RZ, R202 ;  /* 0x000000ffff6a7224 */ /* 0x002fc400078e00ca */
[----:B------:R-:W-:Y:S01]  /*5fb0*/  IMAD.MOV.U32 R107, RZ, RZ, R203 ;  /* 0x000000ffff6b7224 */ /* 0x000fe200078e00cb */
[----:B------:R-:W-:Y:S02]  /*5fc0*/  WARPGROUP.DEPBAR.LE gsb0, 0x0 ;  /* 0x00008000000079c5 */ /* 0x000fe40000010000 */
[----:B------:R0:W-:Y:S04]  /*5fd0*/  STL.64 [R1+0x80], R168 ;  /* 0x000080a801007387 */ /* 0x0001e80000100a00 */
[----:B------:R1:W-:Y:S04]  /*5fe0*/  STL.64 [R1+0x88], R170 ;  /* 0x000088aa01007387 */ /* 0x0003e80000100a00 */
[----:B------:R2:W-:Y:S04]  /*5ff0*/  STL.64 [R1+0x90], R172 ;  /* 0x000090ac01007387 */ /* 0x0005e80000100a00 */
[----:B------:R3:W-:Y:S01]  /*6000*/  STL.64 [R1+0x98], R174 ;  /* 0x000098ae01007387 */ /* 0x0007e20000100a00 */
[----:B0-----:R-:W-:-:S03]  /*6010*/  IMAD.MOV.U32 R168, RZ, RZ, R83 ;  /* 0x000000ffffa87224 */ /* 0x001fc600078e0053 */
[----:B------:R0:W-:Y:S01]  /*6020*/  STL.64 [R1+0xa0], R176 ;  /* 0x0000a0b001007387 */ /* 0x0001e20000100a00 */
[----:B------:R-:W-:-:S03]  /*6030*/  MOV R169, R84 ;  /* 0x0000005400a97202 */ /* 0x000fc60000000f00 */
[----:B------:R4:W-:Y:S01]  /*6040*/  STL.64 [R1+0xa8], R178 ;  /* 0x0000a8b201007387 */ /* 0x0009e20000100a00 */
[----:B-1----:R-:W-:-:S03]  /*6050*/  IMAD.MOV.U32 R170, RZ, RZ, R85 ;  /* 0x000000ffffaa7224 */ /* 0x002fc600078e0055 */
[----:B------:R1:W-:Y:S01]  /*6060*/  STL.64 [R1+0xb0], R180 ;  /* 0x0000b0b401007387 */ /* 0x0003e20000100a00 */
[----:B------:R-:W-:-:S03]  /*6070*/  IMAD.MOV.U32 R171, RZ, RZ, R86 ;  /* 0x000000ffffab7224 */ /* 0x000fc600078e0056 */
[----:B------:R1:W-:Y:S01]  /*6080*/  STL.64 [R1+0xb8], R182 ;  /* 0x0000b8b601007387 */ /* 0x0003e20000100a00 */
[----:B--2---:R-:W-:-:S03]  /*6090*/  IMAD.MOV.U32 R172, RZ, RZ, R87 ;  /* 0x000000ffffac7224 */ /* 0x004fc600078e0057 */
[----:B------:R-:W2:Y:S01]  /*60a0*/  LDL.LU R83, [R1+0x388] ;  /* 0x0003880001537983 */ /* 0x000ea20000300800 */
[----:B------:R-:W-:-:S03]  /*60b0*/  IMAD.MOV.U32 R173, RZ, RZ, R136 ;  /* 0x000000ffffad7224 */ /* 0x000fc600078e0088 */
[----:B------:R-:W2:Y:S01]  /*60c0*/  LDL.LU R84, [R1+0x384] ;  /* 0x0003840001547983 */ /* 0x000ea20000300800 */
[----:B---3--:R-:W-:-:S03]  /*60d0*/  IMAD.MOV.U32 R174, RZ, RZ, R137 ;  /* 0x000000ffffae7224 */ /* 0x008fc600078e0089 */
[----:B------:R-:W2:Y:S01]  /*60e0*/  LDL.LU R85, [R1+0x380] ;  /* 0x0003800001557983 */ /* 0x000ea20000300800 */
[----:B------:R-:W-:-:S03]  /*60f0*/  MOV R175, R138 ;  /* 0x0000008a00af7202 */ /* 0x000fc60000000f00 */
[----:B------:R-:W2:Y:S01]  /*6100*/  LDL.LU R86, [R1+0x37c] ;  /* 0x00037c0001567983 */ /* 0x000ea20000300800 */
[----:B0-----:R-:W-:-:S03]  /*6110*/  IMAD.MOV.U32 R176, RZ, RZ, R139 ;  /* 0x000000ffffb07224 */ /* 0x001fc600078e008b */
[----:B------:R-:W2:Y:S01]  /*6120*/  LDL.LU R87, [R1+0x378] ;  /* 0x0003780001577983 */ /* 0x000ea20000300800 */
[----:B------:R-:W-:-:S03]  /*6130*/  IMAD.MOV.U32 R177, RZ, RZ, R140 ;  /* 0x000000ffffb17224 */ /* 0x000fc600078e008c */
[----:B------:R-:W3:Y:S01]  /*6140*/  LDL.LU R136, [R1+0x374] ;  /* 0x0003740001887983 */ /* 0x000ee20000300800 */
[----:B----4-:R-:W-:-:S03]  /*6150*/  IMAD.MOV.U32 R178, RZ, RZ, R141 ;  /* 0x000000ffffb27224 */ /* 0x010fc600078e008d */
[----:B------:R-:W3:Y:S01]  /*6160*/  LDL.LU R137, [R1+0x370] ;  /* 0x0003700001897983 */ /* 0x000ee20000300800 */
[----:B------:R-:W-:-:S03]  /*6170*/  IMAD.MOV.U32 R179, RZ, RZ, R142 ;  /* 0x000000ffffb37224 */ /* 0x000fc600078e008e */
[----:B------:R-:W3:Y:S01]  /*6180*/  LDL.LU R138, [R1+0x36c] ;  /* 0x00036c00018a7983 */ /* 0x000ee20000300800 */
[----:B-1----:R-:W-:-:S03]  /*6190*/  MOV R180, R143 ;  /* 0x0000008f00b47202 */ /* 0x002fc60000000f00 */
[----:B------:R-:W3:Y:S01]  /*61a0*/  LDL.LU R139, [R1+0x368] ;  /* 0x00036800018b7983 */ /* 0x000ee20000300800 */
[----:B------:R-:W-:-:S03]  /*61b0*/  IMAD.MOV.U32 R181, RZ, RZ, R144 ;  /* 0x000000ffffb57224 */ /* 0x000fc600078e0090 */
[----:B------:R-:W3:Y:S01]  /*61c0*/  LDL.LU R140, [R1+0x364] ;  /* 0x00036400018c7983 */ /* 0x000ee20000300800 */
[----:B------:R-:W-:-:S03]  /*61d0*/  IMAD.MOV.U32 R182, RZ, RZ, R145 ;  /* 0x000000ffffb67224 */ /* 0x000fc600078e0091 */
[----:B------:R-:W3:Y:S01]  /*61e0*/  LDL.LU R141, [R1+0x360] ;  /* 0x00036000018d7983 */ /* 0x000ee20000300800 */
[----:B------:R-:W-:-:S03]  /*61f0*/  IMAD.MOV.U32 R183, RZ, RZ, R146 ;  /* 0x000000ffffb77224 */ /* 0x000fc600078e0092 */
[----:B------:R-:W3:Y:S04]  /*6200*/  LDL.LU R142, [R1+0x35c] ;  /* 0x00035c00018e7983 */ /* 0x000ee80000300800 */
[----:B------:R-:W3:Y:S04]  /*6210*/  LDL.LU R143, [R1+0x358] ;  /* 0x00035800018f7983 */ /* 0x000ee80000300800 */
[----:B------:R-:W3:Y:S04]  /*6220*/  LDL.LU R144, [R1+0x354] ;  /* 0x0003540001907983 */ /* 0x000ee80000300800 */
[----:B------:R-:W3:Y:S04]  /*6230*/  LDL.LU R145, [R1+0x350] ;  /* 0x0003500001917983 */ /* 0x000ee80000300800 */
[----:B------:R-:W3:Y:S01]  /*6240*/  LDL.LU R146, [R1+0x34c] ;  /* 0x00034c0001927983 */ /* 0x000ee20000300800 */
[----:B------:R-:W-:-:S03]  /*6250*/  IMAD.MOV.U32 R108, RZ, RZ, R204 ;  /* 0x000000ffff6c7224 */ /* 0x000fc600078e00cc */
[----:B------:R-:W4:Y:S01]  /*6260*/  LDL.LU R200, [R1+0x348] ;  /* 0x0003480001c87983 */ /* 0x000f220000300800 */
[----:B------:R-:W-:-:S03]  /*6270*/  IMAD.MOV.U32 R109, RZ, RZ, R205 ;  /* 0x000000ffff6d7224 */ /* 0x000fc600078e00cd */
[----:B------:R-:W4:Y:S01]  /*6280*/  LDL.LU R201, [R1+0x344] ;  /* 0x0003440001c97983 */ /* 0x000f220000300800 */
[----:B------:R-:W-:-:S03]  /*6290*/  MOV R110, R206 ;  /* 0x000000ce006e7202 */ /* 0x000fc60000000f00 */
[----:B------:R-:W4:Y:S01]  /*62a0*/  LDL.LU R202, [R1+0x340] ;  /* 0x0003400001ca7983 */ /* 0x000f220000300800 */
[----:B------:R-:W-:-:S03]  /*62b0*/  IMAD.MOV.U32 R111, RZ, RZ, R207 ;  /* 0x000000ffff6f7224 */ /* 0x000fc600078e00cf */
[----:B------:R-:W4:Y:S01]  /*62c0*/  LDL.LU R203, [R1+0x33c] ;  /* 0x00033c0001cb7983 */ /* 0x000f220000300800 */
[----:B------:R-:W-:-:S03]  /*62d0*/  IMAD.MOV.U32 R112, RZ, RZ, R208 ;  /* 0x000000ffff707224 */ /* 0x000fc600078e00d0 */
[----:B------:R-:W4:Y:S01]  /*62e0*/  LDL.LU R204, [R1+0x338] ;  /* 0x0003380001cc7983 */ /* 0x000f220000300800 */
        /* <DEDUP_REMOVED lines=15> */
[----:B------:R-:W4:Y:S04]  /*63e0*/  LDL.LU R213, [R1+0x314] ;  /* 0x0003140001d57983 */ /* 0x000f280000300800 */
[----:B------:R-:W4:Y:S04]  /*63f0*/  LDL.LU R214, [R1+0x310] ;  /* 0x0003100001d67983 */ /* 0x000f280000300800 */
[----:B------:R-:W4:Y:S01]  /*6400*/  LDL.LU R215, [R1+0x30c] ;  /* 0x00030c0001d77983 */ /* 0x000f220000300800 */
[----:B------:R-:W-:Y:S01]  /*6410*/  UIADD3 UR16, UR35, 0x206, URZ ;  /* 0x0000020623107890 */ /* 0x000fe2000fffe03f */
[----:B------:R-:W-:Y:S01]  /*6420*/  UMOV UR12, UR4 ;  /* 0x00000004000c7c82 */ /* 0x000fe20008000000 */
[----:B------:R-:W-:Y:S01]  /*6430*/  UMOV UR13, UR5 ;  /* 0x00000005000d7c82 */ /* 0x000fe20008000000 */
[----:B------:R-:W-:-:S04]  /*6440*/  UMOV UR15, 0x40000040 ;  /* 0x40000040000f7882 */ /* 0x000fc80000000000 */
[----:B------:R-:W-:Y:S01]  /*6450*/  UMOV UR14, UR16 ;  /* 0x00000010000e7c82 */ /* 0x000fe20008000000 */
[----:B------:R-:W-:Y:S02]  /*6460*/  IMAD.MOV.U32 R20, RZ, RZ, R40 ;  /* 0x000000ffff147224 */ /* 0x000fe400078e0028 */
[----:B------:R-:W-:Y:S01]  /*6470*/  IMAD.MOV.U32 R19, RZ, RZ, R41 ;  /* 0x000000ffff137224 */ /* 0x000fe200078e0029 */
[----:B------:R-:W2:Y:S01]  /*6480*/  LDL.LU R40, [R1+0x40] ;  /* 0x0000400001287983 */ /* 0x000ea20000300800 */
[----:B------:R-:W-:Y:S02]  /*6490*/  IMAD.MOV.U32 R18, RZ, RZ, R42 ;  /* 0x000000ffff127224 */ /* 0x000fe400078e002a */
[----:B------:R-:W-:Y:S01]  /*64a0*/  IMAD.MOV.U32 R15, RZ, RZ, R43 ;  /* 0x000000ffff0f7224 */ /* 0x000fe200078e002b */
[----:B------:R-:W2:Y:S01]  /*64b0*/  LDL.LU R41, [R1+0x44] ;  /* 0x0000440001297983 */ /* 0x000ea20000300800 */
[----:B------:R-:W-:Y:S01]  /*64c0*/  IMAD.MOV.U32 R14, RZ, RZ, R44 ;  /* 0x000000ffff0e7224 */ /* 0x000fe200078e002c */
[----:B------:R-:W-:-:S02]  /*64d0*/  MOV R13, R45 ;  /* 0x0000002d000d7202 */ /* 0x000fc40000000f00 */
        /* <DEDUP_REMOVED lines=23> */
[----:B------:R-:W2:Y:S01]  /*6650*/  LDL.LU R55, [R1+0x7c] ;  /* 0x00007c0001377983 */ /* 0x000ea20000300800 */
[----:B----4-:R-:W-:-:S06]  /*6660*/  WARPGROUP.ARRIVE ;  /* 0x00000000000079c5 */ /* 0x010fcc0000000000 */
        /* <DEDUP_REMOVED lines=11> */
[----:B-1----:R-:W-:Y:S01]  /*6720*/  IMAD.MOV.U32 R202, RZ, RZ, R149 ;  /* 0x000000ffffca7224 */ /* 0x002fe200078e0095 */
[----:B----4-:R-:W-:Y:S01]  /*6730*/  MOV R200, R147 ;  /* 0x0000009300c87202 */ /* 0x010fe20000000f00 */
[----:B------:R-:W-:Y:S01]  /*6740*/  IMAD.MOV.U32 R201, RZ, RZ, R148 ;  /* 0x000000ffffc97224 */ /* 0x000fe200078e0094 */
[----:B------:R-:W3:Y:S01]  /*6750*/  LDL.LU R147, [R1+0x308] ;  /* 0x0003080001937983 */ /* 0x000ee20000300800 */
[----:B------:R-:W-:-:S03]  /*6760*/  IMAD.MOV.U32 R203, RZ, RZ, R150 ;  /* 0x000000ffffcb7224 */ /* 0x000fc600078e0096 */
[----:B------:R-:W3:Y:S04]  /*6770*/  LDL.LU R148, [R1+0x304] ;  /* 0x0003040001947983 */ /* 0x000ee80000300800 */
[----:B------:R-:W3:Y:S04]  /*6780*/  LDL.LU R149, [R1+0x300] ;  /* 0x0003000001957983 */ /* 0x000ee80000300800 */
[----:B------:R-:W3:Y:S04]  /*6790*/  LDL.LU R150, [R1+0x2fc] ;  /* 0x0002fc0001967983 */ /* 0x000ee80000300800 */
[----:B------:R-:W3:Y:S01]  /*67a0*/  LDL.LU R151, [R1+0x2f8] ;  /* 0x0002f80001977983 */ /* 0x000ee20000300800 */
        /* <DEDUP_REMOVED lines=44> */
[----:B------:R-:W-:Y:S01]  /*6a70*/  IMAD.MOV.U32 R214, RZ, RZ, R22 ;  /* 0x000000ffffd67224 */ /* 0x000fe200078e0016 */
[----:B------:R-:W-:Y:S01]  /*6a80*/  UMOV UR4, UR20 ;  /* 0x0000001400047c82 */ /* 0x000fe20008000000 */
[----:B------:R-:W-:Y:S01]  /*6a90*/  UMOV UR5, UR21 ;  /* 0x0000001500057c82 */ /* 0x000fe20008000000 */
[----:B------:R-:W-:Y:S01]  /*6aa0*/  UIADD3 UR12, UR34, 0x806, URZ ;  /* 0x00000806220c7890 */ /* 0x000fe2000fffe03f */
[----:B------:R0:W5:Y:S04]  /*6ab0*/  LDL.LU R17, [R1+0x2f4] ;  /* 0x0002f40001117983 */ /* 0x0001680000300800 */
[----:B------:R0:W5:Y:S04]  /*6ac0*/  LDL.LU R16, [R1+0x2f0] ;  /* 0x0002f00001107983 */ /* 0x0001680000300800 */
[----:B------:R0:W5:Y:S04]  /*6ad0*/  LDL.LU R3, [R1+0x2ec] ;  /* 0x0002ec0001037983 */ /* 0x0001680000300800 */
[----:B------:R0:W5:Y:S01]  /*6ae0*/  LDL.LU R2, [R1+0x2e8] ;  /* 0x0002e80001027983 */ /* 0x0001620000300800 */
        /* <DEDUP_REMOVED lines=10> */
[----:B------:R-:W-:Y:S04]  /*6b90*/  STL.64 [R1+0x40], R40 ;  /* 0x0000402801007387 */ /* 0x000fe80000100a00 */
[----:B------:R-:W-:Y:S04]  /*6ba0*/  STL.64 [R1+0x48], R42 ;  /* 0x0000482a01007387 */ /* 0x000fe80000100a00 */
        /* <DEDUP_REMOVED lines=8> */
[----:B------:R1:W-:Y:S04]  /*6c30*/  STL.64 [R1+0x78], R54 ;  /* 0x0000783601007387 */ /* 0x0003e80000100a00 */
[----:B-1----:R-:W2:Y:S04]  /*6c40*/  LDL.LU.64 R54, [R1+0x2e0] ;  /* 0x0002e00001367983 */ /* 0x002ea80000300a00 */
[----:B------:R-:W2:Y:S04]  /*6c50*/  LDL.LU.64 R52, [R1+0x2d8] ;  /* 0x0002d80001347983 */ /* 0x000ea80000300a00 */
[----:B------:R-:W2:Y:S04]  /*6c60*/  LDL.LU.64 R50, [R1+0x2d0] ;  /* 0x0002d00001327983 */ /* 0x000ea80000300a00 */
[----:B------:R-:W2:Y:S04]  /*6c70*/  LDL.LU.64 R48, [R1+0x2c8] ;  /* 0x0002c80001307983 */ /* 0x000ea80000300a00 */
[----:B------:R-:W2:Y:S04]  /*6c80*/  LDL.LU.64 R46, [R1+0x2c0] ;  /* 0x0002c000012e7983 */ /* 0x000ea80000300a00 */
[----:B------:R-:W2:Y:S04]  /*6c90*/  LDL.LU.64 R44, [R1+0x2b8] ;  /* 0x0002b800012c7983 */ /* 0x000ea80000300a00 */
[----:B------:R-:W2:Y:S04]  /*6ca0*/  LDL.LU.64 R42, [R1+0x2b0] ;  /* 0x0002b000012a7983 */ /* 0x000ea80000300a00 */
[----:B------:R-:W2:Y:S04]  /*6cb0*/  LDL.LU.64 R40, [R1+0x2a8] ;  /* 0x0002a80001287983 */ /* 0x000ea80000300a00 */
        /* <DEDUP_REMOVED lines=15> */
[----:B------:R1:W-:Y:S01]  /*6db0*/  STL.64 [R1+0x138], R118 ;  /* 0x0001387601007387 */ /* 0x0003e20000100a00 */
[----:B------:R-:W-:-:S03]  /*6dc0*/  WARPGROUP.DEPBAR.LE gsb0, 0x0 ;  /* 0x00008000000079c5 */ /* 0x000fc60000010000 */
[----:B-1----:R-:W3:Y:S04]  /*6dd0*/  LDL.LU.64 R118, [R1+0x2a0] ;  /* 0x0002a00001767983 */ /* 0x002ee80000300a00 */
[----:B------:R-:W3:Y:S04]  /*6de0*/  LDL.LU.64 R116, [R1+0x298] ;  /* 0x0002980001747983 */ /* 0x000ee80000300a00 */
[----:B------:R-:W3:Y:S04]  /*6df0*/  LDL.LU.64 R114, [R1+0x290] ;  /* 0x0002900001727983 */ /* 0x000ee80000300a00 */
[----:B------:R-:W3:Y:S04]  /*6e00*/  LDL.LU.64 R112, [R1+0x288] ;  /* 0x0002880001707983 */ /* 0x000ee80000300a00 */
[----:B------:R-:W3:Y:S04]  /*6e10*/  LDL.LU.64 R110, [R1+0x280] ;  /* 0x00028000016e7983 */ /* 0x000ee80000300a00 */
[----:B------:R-:W3:Y:S04]  /*6e20*/  LDL.LU.64 R108, [R1+0x278] ;  /* 0x00027800016c7983 */ /* 0x000ee80000300a00 */
[----:B------:R-:W3:Y:S04]  /*6e30*/  LDL.LU.64 R106, [R1+0x270] ;  /* 0x00027000016a7983 */ /* 0x000ee80000300a00 */
[----:B------:R-:W3:Y:S04]  /*6e40*/  LDL.LU.64 R104, [R1+0x268] ;  /* 0x0002680001687983 */ /* 0x000ee80000300a00 */
[----:B------:R-:W-:Y:S04]  /*6e50*/  STL.64 [R1], R168 ;  /* 0x000000a801007387 */ /* 0x000fe80000100a00 */
[----:B------:R-:W-:Y:S04]  /*6e60*/  STL.64 [R1+0x8], R170 ;  /* 0x000008aa01007387 */ /* 0x000fe80000100a00 */
[----:B------:R-:W-:Y:S04]  /*6e70*/  STL.64 [R1+0x10], R172 ;  /* 0x000010ac01007387 */ /* 0x000fe80000100a00 */
[----:B------:R-:W-:Y:S04]  /*6e80*/  STL.64 [R1+0x18], R174 ;  /* 0x000018ae01007387 */ /* 0x000fe80000100a00 */
[----:B------:R-:W-:Y:S04]  /*6e90*/  STL.64 [R1+0x20], R176 ;  /* 0x000020b001007387 */ /* 0x000fe80000100a00 */
[----:B------:R-:W-:Y:S04]  /*6ea0*/  STL.64 [R1+0x28], R178 ;  /* 0x000028b201007387 */ /* 0x000fe80000100a00 */
[----:B------:R-:W-:Y:S04]  /*6eb0*/  STL.64 [R1+0x30], R180 ;  /* 0x000030b401007387 */ /* 0x000fe80000100a00 */
[----:B------:R1:W-:Y:S04]  /*6ec0*/  STL.64 [R1+0x38], R182 ;  /* 0x000038b601007387 */ /* 0x0003e80000100a00 */
[----:B-1----:R-:W4:Y:S04]  /*6ed0*/  LDL.LU.64 R182, [R1+0x260] ;  /* 0x0002600001b67983 */ /* 0x002f280000300a00 */
[----:B------:R-:W4:Y:S04]  /*6ee0*/  LDL.LU.64 R180, [R1+0x258] ;  /* 0x0002580001b47983 */ /* 0x000f280000300a00 */
[----:B------:R-:W4:Y:S04]  /*6ef0*/  LDL.LU.64 R178, [R1+0x250] ;  /* 0x0002500001b27983 */ /* 0x000f280000300a00 */
[----:B------:R-:W4:Y:S04]  /*6f00*/  LDL.LU.64 R176, [R1+0x248] ;  /* 0x0002480001b07983 */ /* 0x000f280000300a00 */
[----:B------:R-:W4:Y:S04]  /*6f10*/  LDL.LU.64 R174, [R1+0x240] ;  /* 0x0002400001ae7983 */ /* 0x000f280000300a00 */
[----:B------:R-:W4:Y:S04]  /*6f20*/  LDL.LU.64 R172, [R1+0x238] ;  /* 0x0002380001ac7983 */ /* 0x000f280000300a00 */
[----:B------:R-:W4:Y:S04]  /*6f30*/  LDL.LU.64 R170, [R1+0x230] ;  /* 0x0002300001aa7983 */ /* 0x000f280000300a00 */
[----:B------:R-:W4:Y:S01]  /*6f40*/  LDL.LU.64 R168, [R1+0x228] ;  /* 0x0002280001a87983 */ /* 0x000f220000300a00 */
[----:B------:R-:W-:Y:S01]  /*6f50*/  UMOV UR12, UR4 ;  /* 0x00000004000c7c82 */ /* 0x000fe20008000000 */
[----:B------:R-:W-:Y:S01]  /*6f60*/  UMOV UR13, UR5 ;  /* 0x00000005000d7c82 */ /* 0x000fe20008000000 */
        /* <DEDUP_REMOVED lines=49> */
[----:B------:R-:W-:Y:S01]  /*7280*/  UMOV UR4, UR20 ;  /* 0x0000001400047c82 */ /* 0x000fe20008000000 */
[----:B------:R-:W-:Y:S01]  /*7290*/  UMOV UR5, UR21 ;  /* 0x0000001500057c82 */ /* 0x000fe20008000000 */
[----:B------:R-:W-:-:S03]  /*72a0*/  WARPGROUP.DEPBAR.LE gsb0, 0x0 ;  /* 0x00008000000079c5 */ /* 0x000fc60000010000 */
[----:B------:R-:W-:-:S06]  /*72b0*/  WARPGROUP.ARRIVE ;  /* 0x00000000000079c5 */ /* 0x000fcc0000000000 */
[----:B------:R-:W-:Y:S03]  /*72c0*/  HGMMA.64x32x16.F32 R200, gdesc[UR4], R200, gsb0 ;  /* 0x0060000004c879f0 */ /* 0x000fe600080008c8 */
        /* <DEDUP_REMOVED lines=9> */
[----:B-1----:R0:W5:Y:S04]  /*7360*/  LDL.LU.64 R214, [R1+0x220] ;  /* 0x0002200001d67983 */ /* 0x0021680000300a00 */
[----:B------:R0:W5:Y:S04]  /*7370*/  LDL.LU.64 R212, [R1+0x218] ;  /* 0x0002180001d47983 */ /* 0x0001680000300a00 */
[----:B------:R0:W5:Y:S04]  /*7380*/  LDL.LU.64 R210, [R1+0x210] ;  /* 0x0002100001d27983 */ /* 0x0001680000300a00 */
[----:B------:R0:W5:Y:S04]  /*7390*/  LDL.LU.64 R208, [R1+0x208] ;  /* 0x0002080001d07983 */ /* 0x0001680000300a00 */
[----:B------:R0:W5:Y:S04]  /*73a0*/  LDL.LU.64 R206, [R1+0x200] ;  /* 0x0002000001ce7983 */ /* 0x0001680000300a00 */
[----:B------:R0:W5:Y:S04]  /*73b0*/  LDL.LU.64 R204, [R1+0x1f8] ;  /* 0x0001f80001cc7983 */ /* 0x0001680000300a00 */
[----:B------:R0:W5:Y:S04]  /*73c0*/  LDL.LU.64 R202, [R1+0x1f0] ;  /* 0x0001f00001ca7983 */ /* 0x0001680000300a00 */
[----:B------:R0:W5:Y:S01]  /*73d0*/  LDL.LU.64 R200, [R1+0x1e8] ;  /* 0x0001e80001c87983 */ /* 0x0001620000300a00 */
[----:B------:R-:W-:Y:S05]  /*73e0*/  @!P1 BRA `(.L_x_18) ;  /* 0x0000006000a09947 */ /* 0x000fea0003800000 */
[----:B------:R-:W-:Y:S01]  /*73f0*/  UIADD3 UR26, UR37, 0x1, URZ ;  /* 0x00000001251a7890 */ /* 0x000fe2000fffe03f */
[----:B-----5:R-:W-:Y:S01]  /*7400*/  R2UR UR25, R3 ;  /* 0x00000000031972ca */ /* 0x020fe200000e0000 */
[----:B------:R-:W-:Y:S02]  /*7410*/  UMOV UR24, UR37 ;  /* 0x0000002500187c82 */ /* 0x000fe40008000000 */
[----:B------:R-:W-:-:S04]  /*7420*/  UISETP.NE.AND UP0, UPT, UR26, 0x2, UPT ;  /* 0x000000021a00788c */ /* 0x000fc8000bf05270 */
[----:B------:R-:W-:Y:S02]  /*7430*/  USEL UR27, URZ, 0x1, UP0 ;  /* 0x000000013f1b7887 */ /* 0x000fe40008000000 */
[----:B------:R-:W-:Y:S02]  /*7440*/  USEL UR26, UR26, URZ, UP0 ;  /* 0x0000003f1a1a7287 */ /* 0x000fe40008000000 */
[----:B------:R-:W-:-:S12]  /*7450*/  ULOP3.LUT UR27, UR36, UR27, URZ, 0x3c, !UPT ;  /* 0x0000001b241b7292 */ /* 0x000fd8000f8e3c3f */
.L_x_25:
[----:B-----5:R-:W-:Y:S05]  /*7460*/  @!P0 BRA `(.L_x_19) ;  /* 0x0000000000048947 */ /* 0x020fea0003800000 */
[----:B------:R-:W-:Y:S01]  /*7470*/  BPT.TRAP 0x1 ;  /* 0x000000040000795c */ /* 0x000fe20000300000 */
.L_x_19:
[----:B------:R-:W-:Y:S01]  /*7480*/  ULEA UR4, UR26, UR42, 0x3 ;  /* 0x0000002a1a047291 */ /* 0x000fe2000f8e183f */
[----:B------:R-:W-:-:S05]  /*7490*/  IMAD.U32 R0, RZ, RZ, UR27 ;  /* 0x0000001bff007e24 */ /* 0x000fca000f8e00ff */
[----:B------:R-:W-:-:S04]  /*74a0*/  SHF.L.U32 R0, R0, 0x1f, RZ ;  /* 0x0000001f00007819 */ /* 0x000fc800000006ff */
[----:B------:R1:W2:Y:S01]  /*74b0*/  SYNCS.PHASECHK.TRANS64.TRYWAIT P1, [UR4], R0 ;  /* 0x00000000ff0075a7 */ /* 0x0002a20008020144 */
[----:B------:R-:W-:Y:S05]  /*74c0*/  @!P0 BRA `(.L_x_20) ;  /* 0x0000000000048947 */ /* 0x000fea0003800000 */
[----:B------:R-:W-:Y:S01]  /*74d0*/  BPT.TRAP 0x1 ;  /* 0x000000040000795c */ /* 0x000fe20000300000 */
.L_x_20:
[----:B--2---:R-:W-:Y:S05]  /*74e0*/  @P1 BRA `(.L_x_21) ;  /* 0x0000000000081947 */ /* 0x004fea0003800000 */
[----:B------:R-:W2:Y:S02]  /*74f0*/  SYNCS.PHASECHK.TRANS64.TRYWAIT P1, [UR4], R0 ;  /* 0x00000000ff0075a7 */ /* 0x000ea40008020144 */
[----:B--2---:R-:W-:Y:S05]  /*7500*/  @!P1 BRA `(.L_x_22) ;  /* 0x0000024800889947 */ /* 0x004fea0003800000 */
.L_x_21:
        /* <DEDUP_REMOVED lines=8> */
[----:B---3--:R-:W3:Y:S04]  /*7590*/  LDL.LU.64 R88, [R1+0x80] ;  /* 0x0000800001587983 */ /* 0x008ee80000300a00 */
[----:B------:R-:W3:Y:S04]  /*75a0*/  LDL.LU.64 R90, [R1+0x88] ;  /* 0x00008800015a7983 */ /* 0x000ee80000300a00 */
[----:B------:R-:W3:Y:S04]  /*75b0*/  LDL.LU.64 R92, [R1+0x90] ;  /* 0x00009000015c7983 */ /* 0x000ee80000300a00 */
[----:B------:R-:W3:Y:S04]  /*75c0*/  LDL.LU.64 R94, [R1+0x98] ;  /* 0x00009800015e7983 */ /* 0x000ee80000300a00 */
[----:B------:R-:W3:Y:S04]  /*75d0*/  LDL.LU.64 R96, [R1+0xa0] ;  /* 0x0000a00001607983 */ /* 0x000ee80000300a00 */
[----:B------:R-:W3:Y:S04]  /*75e0*/  LDL.LU.64 R98, [R1+0xa8] ;  /* 0x0000a80001627983 */ /* 0x000ee80000300a00 */
        /* <DEDUP_REMOVED lines=10> */
[----:B----4-:R-:W4:Y:S04]  /*7690*/  LDL.LU.64 R152, [R1+0x180] ;  /* 0x0001800001987983 */ /* 0x010f280000300a00 */
[----:B------:R-:W4:Y:S04]  /*76a0*/  LDL.LU.64 R154, [R1+0x188] ;  /* 0x00018800019a7983 */ /* 0x000f280000300a00 */
[----:B------:R-:W4:Y:S04]  /*76b0*/  LDL.LU.64 R156, [R1+0x190] ;  /* 0x00019000019c7983 */ /* 0x000f280000300a00 */
[----:B------:R-:W4:Y:S04]  /*76c0*/  LDL.LU.64 R158, [R1+0x198] ;  /* 0x00019800019e7983 */ /* 0x000f280000300a00 */
[----:B------:R-:W4:Y:S04]  /*76d0*/  LDL.LU.64 R160, [R1+0x1a0] ;  /* 0x0001a00001a07983 */ /* 0x000f280000300a00 */
[----:B------:R-:W4:Y:S04]  /*76e0*/  LDL.LU.64 R162, [R1+0x1a8] ;  /* 0x0001a80001a27983 */ /* 0x000f280000300a00 */
[----:B------:R-:W4:Y:S04]  /*76f0*/  LDL.LU.64 R164, [R1+0x1b0] ;  /* 0x0001b00001a47983 */ /* 0x000f280000300a00 */
[----:B------:R-:W4:Y:S01]  /*7700*/  LDL.LU.64 R166, [R1+0x1b8] ;  /* 0x0001b80001a67983 */ /* 0x000f220000300a00 */
[----:B------:R-:W-:-:S02]  /*7710*/  ULEA UR28, UR26, UR32, 0xc ;  /* 0x000000201a1c7291 */ /* 0x000fc4000f8e603f */
[----:B------:R-:W-:Y:S01]  /*7720*/  UIMAD UR29, UR26, 0x500, UR33 ;  /* 0x000005001a1d78a4 */ /* 0x000fe2000f8e0221 */
[----:B------:R0:W-:Y:S01]  /*7730*/  STL [R1+0x620], R216 ;  /* 0x000620d801007387 */ /* 0x0001e20000100800 */
[----:B------:R-:W-:Y:S01]  /*7740*/  UMOV UR5, 0x40000040 ;  /* 0x4000004000057882 */ /* 0x000fe20000000000 */
[----:B------:R-:W-:Y:S01]  /*7750*/  UMOV UR7, 0x40000040 ;  /* 0x4000004000077882 */ /* 0x000fe20000000000 */
[----:B------:R-:W-:Y:S01]  /*7760*/  UIADD3 UR10, UR29, 0x100, URZ ;  /* 0x000001001d0a7890 */ /* 0x000fe2000fffe03f */
[----:B------:R0:W-:Y:S01]  /*7770*/  STL [R1+0x61c], R217 ;  /* 0x00061cd901007387 */ /* 0x0001e20000100800 */
[----:B------:R-:W-:Y:S01]  /*7780*/  UMOV UR4, UR28 ;  /* 0x0000001c00047c82 */ /* 0x000fe20008000000 */
[----:B------:R-:W-:Y:S01]  /*7790*/  UMOV UR6, UR29 ;  /* 0x0000001d00067c82 */ /* 0x000fe20008000000 */
[----:B------:R-:W-:Y:S01]  /*77a0*/  UMOV UR8, UR4 ;  /* 0x0000000400087c82 */ /* 0x000fe20008000000 */
[----:B------:R-:W-:Y:S01]  /*77b0*/  UMOV UR9, UR5 ;  /* 0x0000000500097c82 */ /* 0x000fe20008000000 */
[----:B------:R-:W-:Y:S01]  /*77c0*/  UMOV UR11, 0x40000040 ;  /* 0x40000040000b7882 */ /* 0x000fe20000000000 */
[----:B------:R-:W-:Y:S01]  /*77d0*/  UIADD3 UR14, UR29, 0x200, URZ ;  /* 0x000002001d0e7890 */ /* 0x000fe2000fffe03f */
[----:B------:R0:W-:Y:S01]  /*77e0*/  STL [R1+0x618], R218 ;  /* 0x000618da01007387 */ /* 0x0001e20000100800 */
        /* <DEDUP_REMOVED lines=8> */
[----:B------:R0:W-:Y:S04]  /*7870*/  STL [R1+0x610], R220 ;  /* 0x000610dc01007387 */ /* 0x0001e80000100800 */
[----:B------:R0:W-:Y:S04]  /*7880*/  STL [R1+0x60c], R221 ;  /* 0x00060cdd01007387 */ /* 0x0001e80000100800 */
[----:B------:R0:W-:Y:S04]  /*7890*/  STL [R1+0x608], R222 ;  /* 0x000608de01007387 */ /* 0x0001e80000100800 */
[----:B------:R0:W-:Y:S04]  /*78a0*/  STL [R1+0x604], R223 ;  /* 0x000604df01007387 */ /* 0x0001e80000100800 */
[----:B------:R0:W-:Y:S04]  /*78b0*/  STL [R1+0x600], R224 ;  /* 0x000600e001007387 */ /* 0x0001e80000100800 */
[----:B------:R-:W-:Y:S04]  /*78c0*/  STL [R1+0x5fc], R225 ;  /* 0x0005fce101007387 */ /* 0x000fe80000100800 */
[----:B------:R-:W-:Y:S04]  /*78d0*/  STL [R1+0x5f8], R226 ;  /* 0x0005f8e201007387 */ /* 0x000fe80000100800 */
[----:B------:R0:W-:Y:S04]  /*78e0*/  STL [R1+0x5f4], R227 ;  /* 0x0005f4e301007387 */ /* 0x0001e80000100800 */
[----:B------:R0:W-:Y:S04]  /*78f0*/  STL [R1+0x5f0], R228 ;  /* 0x0005f0e401007387 */ /* 0x0001e80000100800 */
[----:B------:R0:W-:Y:S04]  /*7900*/  STL [R1+0x5ec], R229 ;  /* 0x0005ece501007387 */ /* 0x0001e80000100800 */
[----:B------:R0:W-:Y:S04]  /*7910*/  STL [R1+0x5e8], R230 ;  /* 0x0005e8e601007387 */ /* 0x0001e80000100800 */
[----:B------:R0:W-:Y:S04]  /*7920*/  STL [R1+0x5e4], R231 ;  /* 0x0005e4e701007387 */ /* 0x0001e80000100800 */
[----:B------:R-:W-:Y:S04]  /*7930*/  STL [R1+0x2f4], R17 ;  /* 0x0002f41101007387 */ /* 0x000fe80000100800 */
[----:B------:R-:W-:Y:S04]  /*7940*/  STL [R1+0x2f0], R16 ;  /* 0x0002f01001007387 */ /* 0x000fe80000100800 */
[----:B------:R-:W-:Y:S04]  /*7950*/  STL [R1+0x2ec], R3 ;  /* 0x0002ec0301007387 */ /* 0x000fe80000100800 */
[----:B------:R-:W-:Y:S01]  /*7960*/  STL [R1+0x2e8], R2 ;  /* 0x0002e80201007387 */ /* 0x000fe20000100800 */
[----:B----4-:R-:W-:-:S06]  /*7970*/  WARPGROUP.ARRIVE ;  /* 0x00000000000079c5 */ /* 0x010fcc0000000000 */
[----:B------:R-:W-:Y:S03]  /*7980*/  HGMMA.64x32x16.F32 R152, gdesc[UR4], R152, gsb0 ;  /* 0x00600000049879f0 */ /* 0x000fe60008000898 */
[----:B------:R-:W-:Y:S02]  /*7990*/  WARPGROUP.DEPBAR.LE gsb0, 0x0 ;  /* 0x00008000000079c5 */ /* 0x000fe40000010000 */
[----:B---3--:R-:W-:Y:S01]  /*79a0*/  WARPGROUP.ARRIVE ;  /* 0x00000000000079c5 */ /* 0x008fe20000000000 */
[----:B------:R-:W-:Y:S01]  /*79b0*/  UIADD3 UR22, UR29, 0x400, URZ ;  /* 0x000004001d167890 */ /* 0x000fe2000fffe03f */
[----:B------:R-:W-:Y:S01]  /*79c0*/  IMAD.MOV.U32 R20, RZ, RZ, R152 ;  /* 0x000000ffff147224 */ /* 0x000fe200078e0098 */
[----:B------:R-:W-:Y:S01]  /*79d0*/  UMOV UR20, UR4 ;  /* 0x0000000400147c82 */ /* 0x000fe20008000000 */
[----:B------:R-:W-:Y:S01]  /*79e0*/  UMOV UR21, UR5 ;  /* 0x0000000500157c82 */ /* 0x000fe20008000000 */
[----:B------:R-:W-:Y:S01]  /*79f0*/  UMOV UR23, 0x40000040 ;  /* 0x4000004000177882 */ /* 0x000fe20000000000 */
[----:B------:R-:W-:Y:S01]  /*7a00*/  HGMMA.64x32x16.F32 R88, gdesc[UR8], R88, gsb0 ;  /* 0x00600000085879f0 */ /* 0x000fe20008000858 */
        /* <DEDUP_REMOVED lines=13> */
[----:B--2---:R-:W-:Y:S02]  /*7ae0*/  IMAD.MOV.U32 R4, RZ, RZ, R166 ;  /* 0x000000ffff047224 */ /* 0x004fe400078e00a6 */
[----:B-1----:R-:W-:Y:S01]  /*7af0*/  IMAD.MOV.U32 R0, RZ, RZ, R167 ;  /* 0x000000ffff007224 */ /* 0x002fe200078e00a7 */
[----:B------:R-:W-:Y:S02]  /*7b00*/  WARPGROUP.DEPBAR.LE gsb0, 0x0 ;  /* 0x00008000000079c5 */ /* 0x000fe40000010000 */
[----:B------:R-:W-:Y:S01]  /*7b10*/  WARPGROUP.ARRIVE ;  /* 0x00000000000079c5 */ /* 0x000fe20000000000 */
[----:B0-----:R-:W-:Y:S01]  /*7b20*/  IMAD.MOV.U32 R216, RZ, RZ, R88 ;  /* 0x000000ffffd87224 */ /* 0x001fe200078e0058 */
[----:B------:R-:W-:Y:S01]  /*7b30*/  MOV R217, R89 ;  /* 0x0000005900d97202 */ /* 0x000fe20000000f00 */
[----:B------:R-:W-:Y:S01]  /*7b40*/  IMAD.MOV.U32 R218, RZ, RZ, R90 ;  /* 0x000000ffffda7224 */ /* 0x000fe200078e005a */
[----:B------:R-:W2:Y:S01]  /*7b50*/  LDL.LU.64 R88, [R1+0x40] ;  /* 0x0000400001587983 */ /* 0x000ea20000300a00 */
[----:B------:R-:W-:Y:S01]  /*7b60*/  IMAD.MOV.U32 R219, RZ, RZ, R91 ;  /* 0x000000ffffdb7224 */ /* 0x000fe200078e005b */
[----:B------:R-:W-:Y:S01]  /*7b70*/  HGMMA.64x32x16.F32 R200, gdesc[UR12], R200, gsb0 ;  /* 0x006000000cc879f0 */ /* 0x000fe200080008c8 */
[----:B------:R-:W-:Y:S01]  /*7b80*/  IMAD.MOV.U32 R220, RZ, RZ, R92 ;  /* 0x000000ffffdc7224 */ /* 0x000fe200078e005c */
[----:B------:R-:W2:Y:S01]  /*7b90*/  LDL.LU.64 R90, [R1+0x48] ;  /* 0x00004800015a7983 */ /* 0x000ea20000300a00 */
[----:B------:R-:W-:Y:S01]  /*7ba0*/  IMAD.MOV.U32 R221, RZ, RZ, R93 ;  /* 0x000000ffffdd7224 */ /* 0x000fe200078e005d */
[----:B------:R-:W-:Y:S01]  /*7bb0*/  MOV R222, R94 ;  /* 0x0000005e00de7202 */ /* 0x000fe20000000f00 */
[----:B------:R-:W-:Y:S01]  /*7bc0*/  IMAD.MOV.U32 R223, RZ, RZ, R95 ;  /* 0x000000ffffdf7224 */ /* 0x000fe200078e005f */
[----:B------:R-:W2:Y:S01]  /*7bd0*/  LDL.LU.64 R92, [R1+0x50] ;  /* 0x00005000015c7983 */ /* 0x000ea20000300a00 */
[----:B------:R-:W-:Y:S01]  /*7be0*/  IMAD.MOV.U32 R224, RZ, RZ, R96 ;  /* 0x000000ffffe07224 */ /* 0x000fe200078e0060 */
[----:B------:R-:W-:Y:S01]  /*7bf0*/  MOV R227, R99 ;  /* 0x0000006300e37202 */ /* 0x000fe20000000f00 */
[----:B------:R-:W-:Y:S01]  /*7c00*/  IMAD.MOV.U32 R225, RZ, RZ, R97 ;  /* 0x000000ffffe17224 */ /* 0x000fe200078e0061 */
[----:B------:R-:W2:Y:S01]  /*7c10*/  LDL.LU.64 R94, [R1+0x58] ;  /* 0x00005800015e7983 */ /* 0x000ea20000300a00 */
[----:B------:R-:W-:-:S02]  /*7c20*/  IMAD.MOV.U32 R226, RZ, RZ, R98 ;  /* 0x000000ffffe27224 */ /* 0x000fc400078e0062 */
        /* <DEDUP_REMOVED lines=8> */
[----:B------:R-:W3:Y:S04]  /*7cb0*/  LDL.LU.64 R152, [R1+0x140] ;  /* 0x0001400001987983 */ /* 0x000ee80000300a00 */
[----:B------:R-:W3:Y:S04]  /*7cc0*/  LDL.LU.64 R154, [R1+0x148] ;  /* 0x00014800019a7983 */ /* 0x000ee80000300a00 */
[----:B------:R-:W3:Y:S04]  /*7cd0*/  LDL.LU.64 R156, [R1+0x150] ;  /* 0x00015000019c7983 */ /* 0x000ee80000300a00 */
[----:B------:R-:W3:Y:S04]  /*7ce0*/  LDL.LU.64 R158, [R1+0x158] ;  /* 0x00015800019e7983 */ /* 0x000ee80000300a00 */
[----:B------:R-:W3:Y:S04]  /*7cf0*/  LDL.LU.64 R160, [R1+0x160] ;  /* 0x0001600001a07983 */ /* 0x000ee80000300a00 */
[----:B------:R-:W3:Y:S04]  /*7d00*/  LDL.LU.64 R162, [R1+0x168] ;  /* 0x0001680001a27983 */ /* 0x000ee80000300a00 */
[----:B------:R-:W3:Y:S04]  /*7d10*/  LDL.LU.64 R164, [R1+0x170] ;  /* 0x0001700001a47983 */ /* 0x000ee80000300a00 */
[----:B------:R-:W3:Y:S01]  /*7d20*/  LDL.LU.64 R166, [R1+0x178] ;  /* 0x0001780001a67983 */ /* 0x000ee20000300a00 */
[----:B------:R-:W-:-:S02]  /*7d30*/  WARPGROUP.DEPBAR.LE gsb0, 0x0 ;  /* 0x00008000000079c5 */ /* 0x000fc40000010000 */
[----:B------:R-:W-:-:S06]  /*7d40*/  WARPGROUP.ARRIVE ;  /* 0x00000000000079c5 */ /* 0x000fcc0000000000 */
[----:B------:R-:W-:Y:S03]  /*7d50*/  HGMMA.64x32x16.F32 R136, gdesc[UR16], R136, gsb0 ;  /* 0x00600000108879f0 */ /* 0x000fe60008000888 */
[----:B------:R-:W-:Y:S02]  /*7d60*/  WARPGROUP.DEPBAR.LE gsb0, 0x0 ;  /* 0x00008000000079c5 */ /* 0x000fe40000010000 */
[----:B------:R-:W-:-:S06]  /*7d70*/  WARPGROUP.ARRIVE ;  /* 0x00000000000079c5 */ /* 0x000fcc0000000000 */
[----:B------:R-:W-:Y:S01]  /*7d80*/  HGMMA.64x32x16.F32 R72, gdesc[UR20], R72, gsb0 ;  /* 0x00600000144879f0 */ /* 0x000fe20008000848 */
[----:B------:R-:W-:Y:S01]  /*7d90*/  UIADD3 UR8, UR28, 0x400, URZ ;  /* 0x000004001c087890 */ /* 0x000fe2000fffe03f */
[----:B------:R-:W-:-:S06]  /*7da0*/  UMOV UR21, 0x40000040 ;  /* 0x4000004000157882 */ /* 0x000fcc0000000000 */
        /* <DEDUP_REMOVED lines=16> */
[----:B------:R-:W-:Y:S04]  /*7eb0*/  STL [R1+0x58c], R136 ;  /* 0x00058c8801007387 */ /* 0x000fe80000100800 */
[----:B------:R-:W-:Y:S04]  /*7ec0*/  STL [R1+0x588], R137 ;  /* 0x0005888901007387 */ /* 0x000fe80000100800 */
[----:B------:R-:W-:Y:S04]  /*7ed0*/  STL [R1+0x584], R138 ;  /* 0x0005848a01007387 */ /* 0x000fe80000100800 */
[----:B------:R-:W-:Y:S04]  /*7ee0*/  STL [R1+0x580], R139 ;  /* 0x0005808b01007387 */ /* 0x000fe80000100800 */
[----:B------:R-:W-:Y:S04]  /*7ef0*/  STL [R1+0x57c], R140 ;  /* 0x00057c8c01007387 */ /* 0x000fe80000100800 */
[----:B------:R-:W-:Y:S01]  /*7f00*/  STL [R1+0x578], R141 ;  /* 0x0005788d01007387 */ /* 0x000fe20000100800 */
[----:B------:R-:W-:-:S02]  /*7f10*/  WARPGROUP.DEPBAR.LE gsb0, 0x0 ;  /* 0x00008000000079c5 */ /* 0x000fc40000010000 */
[----:B--2---:R-:W-:-:S06]  /*7f20*/  WARPGROUP.ARRIVE ;  /* 0x00000000000079c5 */ /* 0x004fcc0000000000 */
        /* <DEDUP_REMOVED lines=37> */
[----:B------:R4:W-:Y:S01]  /*8180*/  STL.64 [R1+0x60], R96 ;  /* 0x0000606001007387 */ /* 0x0009e20000100a00 */
[----:B---3--:R-:W-:-:S03]  /*8190*/  WARPGROUP.ARRIVE ;  /* 0x00000000000079c5 */ /* 0x008fc60000000000 */
[----:B------:R3:W-:Y:S04]  /*81a0*/  STL.64 [R1+0x68], R98 ;  /* 0x0000686201007387 */ /* 0x0007e80000100a00 */
[----:B------:R3:W-:Y:S04]  /*81b0*/  STL.64 [R1+0x70], R100 ;  /* 0x0000706401007387 */ /* 0x0007e80000100a00 */
[----:B------:R3:W-:Y:S04]  /*81c0*/  STL.64 [R1+0x78], R102 ;  /* 0x0000786601007387 */ /* 0x0007e80000100a00 */
[----:B0-----:R-:W3:Y:S01]  /*81d0*/  LDL.LU.64 R88, [R1+0x100] ;  /* 0x0001000001587983 */ /* 0x001ee20000300a00 */
[----:B------:R-:W-:-:S03]  /*81e0*/  UMOV UR4, UR20 ;  /* 0x0000001400047c82 */ /* 0x000fc60008000000 */
[----:B-1----:R-:W3:Y:S01]  /*81f0*/  LDL.LU.64 R90, [R1+0x108] ;  /* 0x00010800015a7983 */ /* 0x002ee20000300a00 */
[----:B------:R-:W-:Y:S02]  /*8200*/  UMOV UR5, UR21 ;  /* 0x0000001500057c82 */ /* 0x000fe40008000000 */
[----:B------:R-:W-:Y:S01]  /*8210*/  HGMMA.64x32x16.F32 R152, gdesc[UR4], R152, gsb0 ;  /* 0x00600000049879f0 */ /* 0x000fe20008000898 */
[----:B--2---:R-:W2:Y:S04]  /*8220*/  LDL.LU.64 R92, [R1+0x110] ;  /* 0x00011000015c7983 */ /* 0x004ea80000300a00 */
[----:B----4-:R-:W2:Y:S04]  /*8230*/  LDL.LU.64 R94, [R1+0x118] ;  /* 0x00011800015e7983 */ /* 0x010ea80000300a00 */
[----:B------:R-:W2:Y:S04]  /*8240*/  LDL.LU.64 R96, [R1+0x120] ;  /* 0x0001200001607983 */ /* 0x000ea80000300a00 */
[----:B---3--:R-:W2:Y:S04]  /*8250*/  LDL.LU.64 R98, [R1+0x128] ;  /* 0x0001280001627983 */ /* 0x008ea80000300a00 */
[----:B------:R-:W2:Y:S04]  /*8260*/  LDL.LU.64 R100, [R1+0x130] ;  /* 0x0001300001647983 */ /* 0x000ea80000300a00 */
[----:B------:R-:W2:Y:S01]  /*8270*/  LDL.LU.64 R102, [R1+0x138] ;  /* 0x0001380001667983 */ /* 0x000ea20000300a00 */
[----:B------:R-:W-:-:S02]  /*8280*/  WARPGROUP.DEPBAR.LE gsb0, 0x0 ;  /* 0x00008000000079c5 */ /* 0x000fc40000010000 */
[----:B------:R-:W-:Y:S01]  /*8290*/  MOV R147, R152 ;  /* 0x0000009800937202 */ /* 0x000fe20000000f00 */
[----:B------:R-:W-:Y:S01]  /*82a0*/  IMAD.MOV.U32 R148, RZ, RZ, R153 ;  /* 0x000000ffff947224 */ /* 0x000fe200078e0099 */
[----:B------:R-:W-:Y:S01]  /*82b0*/  MOV R235, R157 ;  /* 0x0000009d00eb7202 */ /* 0x000fe20000000f00 */
[----:B------:R-:W-:Y:S01]  /*82c0*/  IMAD.MOV.U32 R149, RZ, RZ, R154 ;  /* 0x000000ffff957224 */ /* 0x000fe200078e009a */
[----:B------:R-:W3:Y:S01]  /*82d0*/  LDL.LU.64 R152, [R1] ;  /* 0x0000000001987983 */ /* 0x000ee20000300a00 */
[----:B------:R-:W-:Y:S02]  /*82e0*/  IMAD.MOV.U32 R150, RZ, RZ, R155 ;  /* 0x000000ffff967224 */ /* 0x000fe400078e009b */
[----:B------:R-:W-:Y:S01]  /*82f0*/  IMAD.MOV.U32 R151, RZ, RZ, R156 ;  /* 0x000000ffff977224 */ /* 0x000fe200078e009c */
[----:B------:R-:W3:Y:S01]  /*8300*/  LDL.LU.64 R154, [R1+0x8] ;  /* 0x00000800019a7983 */ /* 0x000ee20000300a00 */
[----:B------:R-:W-:Y:S02]  /*8310*/  IMAD.MOV.U32 R234, RZ, RZ, R158 ;  /* 0x000000ffffea7224 */ /* 0x000fe400078e009e */
[----:B------:R-:W-:Y:S01]  /*8320*/  IMAD.MOV.U32 R233, RZ, RZ, R159 ;  /* 0x000000ffffe97224 */ /* 0x000fe200078e009f */
[----:B------:R-:W3:Y:S01]  /*8330*/  LDL.LU.64 R156, [R1+0x10] ;  /* 0x00001000019c7983 */ /* 0x000ee20000300a00 */
[----:B------:R-:W-:Y:S01]  /*8340*/  IMAD.MOV.U32 R232, RZ, RZ, R160 ;  /* 0x000000ffffe87224 */ /* 0x000fe200078e00a0 */
[----:B------:R-:W-:Y:S01]  /*8350*/  MOV R22, R162 ;  /* 0x000000a200167202 */ /* 0x000fe20000000f00 */
[----:B------:R-:W-:Y:S01]  /*8360*/  IMAD.MOV.U32 R23, RZ, RZ, R161 ;  /* 0x000000ffff177224 */ /* 0x000fe200078e00a1 */
[----:B------:R-:W3:Y:S01]  /*8370*/  LDL.LU.64 R158, [R1+0x18] ;  /* 0x00001800019e7983 */ /* 0x000ee20000300a00 */
[----:B------:R-:W-:Y:S01]  /*8380*/  IMAD.MOV.U32 R21, RZ, RZ, R163 ;  /* 0x000000ffff157224 */ /* 0x000fe200078e00a3 */
[----:B------:R-:W-:Y:S01]  /*8390*/  MOV R2, R167 ;  /* 0x000000a700027202 */ /* 0x000fe20000000f00 */
[----:B------:R-:W-:Y:S01]  /*83a0*/  IMAD.MOV.U32 R17, RZ, RZ, R164 ;  /* 0x000000ffff117224 */ /* 0x000fe200078e00a4 */
[----:B------:R-:W3:Y:S01]  /*83b0*/  LDL.LU.64 R160, [R1+0x20] ;  /* 0x0000200001a07983 */ /* 0x000ee20000300a00 */
[----:B------:R-:W-:-:S02]  /*83c0*/  IMAD.MOV.U32 R16, RZ, RZ, R165 ;  /* 0x000000ffff107224 */ /* 0x000fc400078e00a5 */
[----:B------:R-:W-:Y:S01]  /*83d0*/  IMAD.MOV.U32 R3, RZ, RZ, R166 ;  /* 0x000000ffff037224 */ /* 0x000fe200078e00a6 */
[----:B------:R-:W3:Y:S04]  /*83e0*/  LDL.LU.64 R162, [R1+0x28] ;  /* 0x0000280001a27983 */ /* 0x000ee80000300a00 */
[----:B------:R-:W3:Y:S04]  /*83f0*/  LDL.LU.64 R164, [R1+0x30] ;  /* 0x0000300001a47983 */ /* 0x000ee80000300a00 */
[----:B------:R-:W3:Y:S01]  /*8400*/  LDL.LU.64 R166, [R1+0x38] ;  /* 0x0000380001a67983 */ /* 0x000ee20000300a00 */
[----:B------:R-:W-:Y:S01]  /*8410*/  UIADD3 UR12, UR28, 0x800, URZ ;  /* 0x000008001c0c7890 */ /* 0x000fe2000fffe03f */
[----:B------:R-:W-:-:S06]  /*8420*/  UMOV UR5, 0x40000040 ;  /* 0x4000004000057882 */ /* 0x000fcc0000000000 */
[----:B------:R-:W-:Y:S01]  /*8430*/  UMOV UR4, UR12 ;  /* 0x0000000c00047c82 */ /* 0x000fe20008000000 */
[----:B------:R-:W-:Y:S01]  /*8440*/  UMOV UR9, UR5 ;  /* 0x0000000500097c82 */ /* 0x000fe20008000000 */
[----:B------:R-:W-:Y:S01]  /*8450*/  UMOV UR8, UR4 ;  /* 0x0000000400087c82 */ /* 0x000fe20008000000 */
[----:B------:R-:W-:Y:S01]  /*8460*/  UMOV UR12, UR4 ;  /* 0x00000004000c7c82 */ /* 0x000fe20008000000 */
[----:B------:R-:W-:Y:S01]  /*8470*/  UMOV UR13, UR5 ;  /* 0x00000005000d7c82 */ /* 0x000fe20008000000 */
[----:B------:R-:W-:Y:S01]  /*8480*/  UMOV UR16, UR4 ;  /* 0x0000000400107c82 */ /* 0x000fe20008000000 */
[----:B------:R-:W-:Y:S01]  /*8490*/  UMOV UR17, UR5 ;  /* 0x0000000500117c82 */ /* 0x000fe20008000000 */
[----:B--2---:R-:W-:-:S06]  /*84a0*/  WARPGROUP.ARRIVE ;  /* 0x00000000000079c5 */ /* 0x004fcc0000000000 */
[----:B------:R-:W-:Y:S03]  /*84b0*/  HGMMA.64x32x16.F32 R88, gdesc[UR4], R88, gsb0 ;  /* 0x00600000045879f0 */ /* 0x000fe60008000858 */
[----:B------:R-:W-:Y:S02]  /*84c0*/  WARPGROUP.DEPBAR.LE gsb0, 0x0 ;  /* 0x00008000000079c5 */ /* 0x000fe40000010000 */
[----:B---3--:R-:W-:-:S06]  /*84d0*/  WARPGROUP.ARRIVE ;  /* 0x00000000000079c5 */ /* 0x008fcc0000000000 */
[----:B------:R-:W-:Y:S01]  /*84e0*/  HGMMA.64x32x16.F32 R152, gdesc[UR8], R152, gsb0 ;  /* 0x00600000089879f0 */ /* 0x000fe20008000898 */
[----:B------:R-:W-:Y:S01]  /*84f0*/  MOV R145, R102 ;  /* 0x0000006600917202 */ /* 0x000fe20000000f00 */
[----:B------:R-:W-:Y:S02]  /*8500*/  IMAD.MOV.U32 R146, RZ, RZ, R103 ;  /* 0x000000ffff927224 */ /* 0x000fe400078e0067 */
        /* <DEDUP_REMOVED lines=9> */
[----:B------:R-:W-:Y:S01]  /*85a0*/  IMAD.MOV.U32 R137, RZ, RZ, R94 ;  /* 0x000000ffff897224 */ /* 0x000fe200078e005e */
[----:B------:R-:W-:Y:S01]  /*85b0*/  MOV R87, R92 ;  /* 0x0000005c00577202 */ /* 0x000fe20000000f00 */
[----:B------:R-:W-:Y:S01]  /*85c0*/  IMAD.MOV.U32 R138, RZ, RZ, R95 ;  /* 0x000000ffff8a7224 */ /* 0x000fe200078e005f */
[----:B------:R-:W2:Y:S01]  /*85d0*/  LDL.LU.64 R96, [R1+0x688] ;  /* 0x0006880001607983 */ /* 0x000ea20000300a00 */
[----:B------:R-:W-:Y:S02]  /*85e0*/  IMAD.MOV.U32 R136, RZ, RZ, R93 ;  /* 0x000000ffff887224 */ /* 0x000fe400078e005d */
[----:B------:R-:W-:Y:S01]  /*85f0*/  IMAD.MOV.U32 R85, RZ, RZ, R90 ;  /* 0x000000ffff557224 */ /* 0x000fe200078e005a */
[----:B------:R-:W2:Y:S01]  /*8600*/  LDL.LU.64 R94, [R1+0x680] ;  /* 0x00068000015e7983 */ /* 0x000ea20000300a00 */
[----:B------:R-:W-:-:S02]  /*8610*/  IMAD.MOV.U32 R86, RZ, RZ, R91 ;  /* 0x000000ffff567224 */ /* 0x000fc400078e005b */
[----:B------:R-:W-:Y:S01]  /*8620*/  IMAD.MOV.U32 R83, RZ, RZ, R88 ;  /* 0x000000ffff537224 */ /* 0x000fe200078e0058 */
[----:B------:R-:W2:Y:S01]  /*8630*/  LDL.LU.64 R92, [R1+0x678] ;  /* 0x00067800015c7983 */ /* 0x000ea20000300a00 */
[----:B------:R-:W-:-:S03]  /*8640*/  IMAD.MOV.U32 R84, RZ, RZ, R89 ;  /* 0x000000ffff547224 */ /* 0x000fc600078e0059 */
[----:B------:R-:W2:Y:S04]  /*8650*/  LDL.LU.64 R90, [R1+0x670] ;  /* 0x00067000015a7983 */ /* 0x000ea80000300a00 */
[----:B------:R-:W2:Y:S01]  /*8660*/  LDL.LU.64 R88, [R1+0x668] ;  /* 0x0006680001587983 */ /* 0x000ea20000300a00 */
[----:B------:R-:W-:Y:S02]  /*8670*/  WARPGROUP.DEPBAR.LE gsb0, 0x0 ;  /* 0x00008000000079c5 */ /* 0x000fe40000010000 */
[----:B------:R-:W-:-:S06]  /*8680*/  WARPGROUP.ARRIVE ;  /* 0x00000000000079c5 */ /* 0x000fcc0000000000 */
[----:B------:R-:W-:Y:S01]  /*8690*/  HGMMA.64x32x16.F32 R168, gdesc[UR12], R168, gsb0 ;  /* 0x006000000ca879f0 */ /* 0x000fe200080008a8 */
[----:B------:R-:W-:Y:S01]  /*86a0*/  IMAD.MOV.U32 R81, RZ, RZ, R166 ;  /* 0x000000ffff517224 */ /* 0x000fe200078e00a6 */
[----:B------:R-:W-:Y:S01]  /*86b0*/  MOV R80, R165 ;  /* 0x000000a500507202 */ /* 0x000fe20000000f00 */
[----:B------:R-:W-:Y:S02]  /*86c0*/  IMAD.MOV.U32 R82, RZ, RZ, R167 ;  /* 0x000000ffff527224 */ /* 0x000fe400078e00a7 */
        /* <DEDUP_REMOVED lines=19> */
[----:B------:R-:W3:Y:S04]  /*8800*/  LDL.LU.64 R154, [R1+0x630] ;  /* 0x00063000019a7983 */ /* 0x000ee80000300a00 */
[----:B------:R-:W3:Y:S01]  /*8810*/  LDL.LU.64 R152, [R1+0x628] ;  /* 0x0006280001987983 */ /* 0x000ee20000300a00 */
[----:B------:R-:W-:-:S02]  /*8820*/  WARPGROUP.DEPBAR.LE gsb0, 0x0 ;  /* 0x00008000000079c5 */ /* 0x000fc40000010000 */
[----:B------:R-:W-:-:S06]  /*8830*/  WARPGROUP.ARRIVE ;  /* 0x00000000000079c5 */ /* 0x000fcc0000000000 */
[----:B------:R-:W-:Y:S01]  /*8840*/  HGMMA.64x32x16.F32 R104, gdesc[UR16], R104, gsb0 ;  /* 0x00600000106879f0 */ /* 0x000fe20008000868 */
        /* <DEDUP_REMOVED lines=8> */
[----:B0-----:R-:W-:Y:S01]  /*88d0*/  IMAD.MOV.U32 R174, RZ, RZ, R222 ;  /* 0x000000ffffae7224 */ /* 0x001fe200078e00de */
[----:B------:R-:W-:Y:S01]  /*88e0*/  UMOV UR20, UR4 ;  /* 0x0000000400147c82 */ /* 0x000fe20008000000 */
[----:B-1----:R-:W-:Y:S01]  /*88f0*/  IMAD.MOV.U32 R172, RZ, RZ, R220 ;  /* 0x000000ffffac7224 */ /* 0x002fe200078e00dc */
[----:B----4-:R-:W-:Y:S01]  /*8900*/  MOV R170, R218 ;  /* 0x000000da00aa7202 */ /* 0x010fe20000000f00 */
[----:B------:R-:W-:-:S02]  /*8910*/  IMAD.MOV.U32 R171, RZ, RZ, R219 ;  /* 0x000000ffffab7224 */ /* 0x000fc400078e00db */
[----:B------:R-:W-:Y:S02]  /*8920*/  IMAD.MOV.U32 R168, RZ, RZ, R216 ;  /* 0x000000ffffa87224 */ /* 0x000fe400078e00d8 */
[----:B------:R-:W4:Y:S01]  /*8930*/  LDL.LU R216, [R1+0x620] ;  /* 0x0006200001d87983 */ /* 0x000f220000300800 */
[----:B------:R-:W-:-:S03]  /*8940*/  IMAD.MOV.U32 R169, RZ, RZ, R217 ;  /* 0x000000ffffa97224 */ /* 0x000fc600078e00d9 */
[----:B------:R-:W4:Y:S01]  /*8950*/  LDL.LU R217, [R1+0x61c] ;  /* 0x00061c0001d97983 */ /* 0x000f220000300800 */
[----:B------:R-:W-:-:S03]  /*8960*/  IMAD.MOV.U32 R173, RZ, RZ, R221 ;  /* 0x000000ffffad7224 */ /* 0x000fc600078e00dd */
[----:B------:R-:W4:Y:S01]  /*8970*/  LDL.LU R218, [R1+0x618] ;  /* 0x0006180001da7983 */ /* 0x000f220000300800 */
[----:B------:R-:W-:-:S03]  /*8980*/  UMOV UR21, UR5 ;  /* 0x0000000500157c82 */ /* 0x000fc60008000000 */
[----:B------:R-:W4:Y:S01]  /*8990*/  LDL.LU R219, [R1+0x614] ;  /* 0x0006140001db7983 */ /* 0x000f220000300800 */
[----:B------:R-:W-:Y:S02]  /*89a0*/  WARPGROUP.DEPBAR.LE gsb0, 0x0 ;  /* 0x00008000000079c5 */ /* 0x000fe40000010000 */
[----:B------:R-:W-:Y:S01]  /*89b0*/  WARPGROUP.ARRIVE ;  /* 0x00000000000079c5 */ /* 0x000fe20000000000 */
[----:B------:R-:W4:Y:S01]  /*89c0*/  LDL.LU R220, [R1+0x610] ;  /* 0x0006100001dc7983 */ /* 0x000f220000300800 */
[----:B------:R-:W-:Y:S01]  /*89d0*/  MOV R175, R223 ;  /* 0x000000df00af7202 */ /* 0x000fe20000000f00 */
[----:B------:R-:W-:Y:S02]  /*89e0*/  IMAD.MOV.U32 R176, RZ, RZ, R224 ;  /* 0x000000ffffb07224 */ /* 0x000fe400078e00e0 */
[----:B------:R-:W4:Y:S01]  /*89f0*/  LDL.LU R221, [R1+0x60c] ;  /* 0x00060c0001dd7983 */ /* 0x000f220000300800 */
[----:B------:R-:W-:Y:S01]  /*8a00*/  HGMMA.64x32x16.F32 R40, gdesc[UR20], R40, gsb0 ;  /* 0x00600000142879f0 */ /* 0x000fe20008000828 */
[----:B------:R-:W-:-:S02]  /*8a10*/  IMAD.MOV.U32 R177, RZ, RZ, R225 ;  /* 0x000000ffffb17224 */ /* 0x000fc400078e00e1 */
        /* <DEDUP_REMOVED lines=42> */
[----:B------:R-:W-:Y:S01]  /*8cc0*/  WARPGROUP.ARRIVE ;  /* 0x00000000000079c5 */ /* 0x000fe20000000000 */
[----:B------:R-:W-:-:S05]  /*8cd0*/  UMOV UR21, 0x40000040 ;  /* 0x4000004000157882 */ /* 0x000fca0000000000 */
[----:B------:R-:W-:Y:S02]  /*8ce0*/  UMOV UR20, UR8 ;  /* 0x0000000800147c82 */ /* 0x000fe40008000000 */
[----:B------:R-:W-:Y:S01]  /*8cf0*/  HGMMA.64x32x16.F32 R24, gdesc[UR20], R24, gsb0 ;  /* 0x00600000141879f0 */ /* 0x000fe20008000818 */
[----:B------:R-:W-:Y:S01]  /*8d00*/  UMOV UR16, UR20 ;  /* 0x0000001400107c82 */ /* 0x000fe20008000000 */
[----:B------:R-:W-:Y:S01]  /*8d10*/  UMOV UR17, UR21 ;  /* 0x0000001500117c82 */ /* 0x000fe20008000000 */
[----:B------:R-:W-:Y:S02]  /*8d20*/  WARPGROUP.DEPBAR.LE gsb0, 0x0 ;  /* 0x00008000000079c5 */ /* 0x000fe40000010000 */
[----:B--2---:R-:W-:-:S06]  /*8d30*/  WARPGROUP.ARRIVE ;  /* 0x00000000000079c5 */ /* 0x004fcc0000000000 */
[----:B------:R-:W-:Y:S01]  /*8d40*/  HGMMA.64x32x16.F32 R88, gdesc[UR16], R88, gsb0 ;  /* 0x00600000105879f0 */ /* 0x000fe20008000858 */
[----:B------:R-:W-:Y:S01]  /*8d50*/  UMOV UR12, UR20 ;  /* 0x00000014000c7c82 */ /* 0x000fe20008000000 */
[----:B------:R-:W-:Y:S01]  /*8d60*/  UMOV UR13, UR21 ;  /* 0x00000015000d7c82 */ /* 0x000fe20008000000 */
[----:B------:R-:W-:Y:S02]  /*8d70*/  WARPGROUP.DEPBAR.LE gsb0, 0x0 ;  /* 0x00008000000079c5 */ /* 0x000fe40000010000 */
[----:B---3--:R-:W-:-:S06]  /*8d80*/  WARPGROUP.ARRIVE ;  /* 0x00000000000079c5 */ /* 0x008fcc0000000000 */
[----:B------:R-:W-:Y:S01]  /*8d90*/  HGMMA.64x32x16.F32 R152, gdesc[UR12], R152, gsb0 ;  /* 0x006000000c9879f0 */ /* 0x000fe20008000898 */
[----:B------:R-:W-:Y:S01]  /*8da0*/  UMOV UR8, UR20 ;  /* 0x0000001400087c82 */ /* 0x000fe20008000000 */
[----:B------:R-:W-:Y:S01]  /*8db0*/  UMOV UR9, UR21 ;  /* 0x0000001500097c82 */ /* 0x000fe20008000000 */
[----:B------:R-:W-:Y:S02]  /*8dc0*/  WARPGROUP.DEPBAR.LE gsb0, 0x0 ;  /* 0x00008000000079c5 */ /* 0x000fe40000010000 */
[----:B----4-:R-:W-:-:S06]  /*8dd0*/  WARPGROUP.ARRIVE ;  /* 0x00000000000079c5 */ /* 0x010fcc0000000000 */
        /* <DEDUP_REMOVED lines=22> */
[----:B------:R-:W-:Y:S02]  /*8f40*/  UIADD3 UR4, UR28, 0x2, URZ ;  /* 0x000000021c047890 */ /* 0x000fe4000fffe03f */
[----:B------:R-:W-:Y:S01]  /*8f50*/  UIADD3 UR5, UR29, 0x2, URZ ;  /* 0x000000021d057890 */ /* 0x000fe2000fffe03f */
[----:B------:R-:W-:Y:S01]  /*8f60*/  UMOV UR9, 0x40000040 ;  /* 0x4000004000097882 */ /* 0x000fe20000000000 */
[----:B------:R-:W-:-:S03]  /*8f70*/  UMOV UR11, 0x40000040 ;  /* 0x40000040000b7882 */ /* 0x000fc60000000000 */
[----:B------:R-:W-:Y:S02]  /*8f80*/  UMOV UR8, UR4 ;  /* 0x0000000400087c82 */ /* 0x000fe40008000000 */
[----:B------:R-:W-:Y:S01]  /*8f90*/  UMOV UR10, UR5 ;  /* 0x00000005000a7c82 */ /* 0x000fe20008000000 */
[----:B------:R-:W-:Y:S02]  /*8fa0*/  WARPGROUP.DEPBAR.LE gsb0, 0x0 ;  /* 0x00008000000079c5 */ /* 0x000fe40000010000 */
[----:B------:R-:W-:-:S06]  /*8fb0*/  WARPGROUP.ARRIVE ;  /* 0x00000000000079c5 */ /* 0x000fcc0000000000 */
[----:B------:R-:W-:Y:S01]  /*8fc0*/  HGMMA.64x32x16.F32 R104, gdesc[UR8], R104, gsb0 ;  /* 0x00600000086879f0 */ /* 0x000fe20008000868 */
[----:B------:R-:W-:Y:S01]  /*8fd0*/  UIADD3 UR6, UR29, 0x102, URZ ;  /* 0x000001021d067890 */ /* 0x000fe2000fffe03f */
[----:B------:R-:W-:Y:S01]  /*8fe0*/  UMOV UR4, UR8 ;  /* 0x0000000800047c82 */ /* 0x000fe20008000000 */
[----:B------:R-:W-:Y:S01]  /*8ff0*/  UMOV UR5, UR9 ;  /* 0x0000000900057c82 */ /* 0x000fe20008000000 */
[----:B------:R-:W-:Y:S01]  /*9000*/  UMOV UR7, 0x40000040 ;  /* 0x4000004000077882 */ /* 0x000fe20000000000 */
[----:B------:R-:W-:Y:S02]  /*9010*/  WARPGROUP.DEPBAR.LE gsb0, 0x0 ;  /* 0x00008000000079c5 */ /* 0x000fe40000010000 */
[----:B------:R-:W-:-:S06]  /*9020*/  WARPGROUP.ARRIVE ;  /* 0x00000000000079c5 */ /* 0x000fcc0000000000 */
[----:B------:R-:W-:Y:S01]  /*9030*/  HGMMA.64x32x16.F32 R168, gdesc[UR4], R168, gsb0 ;  /* 0x0060000004a879f0 */ /* 0x000fe200080008a8 */
[----:B------:R-:W-:Y:S01]  /*9040*/  UIADD3 UR14, UR29, 0x202, URZ ;  /* 0x000002021d0e7890 */ /* 0x000fe2000fffe03f */
[----:B------:R-:W-:Y:S01]  /*9050*/  UMOV UR12, UR8 ;  /* 0x00000008000c7c82 */ /* 0x000fe20008000000 */
[----:B------:R-:W-:Y:S01]  /*9060*/  UMOV UR13, UR9 ;  /* 0x00000009000d7c82 */ /* 0x000fe20008000000 */
[----:B------:R-:W-:Y:S01]  /*9070*/  UMOV UR15, 0x40000040 ;  /* 0x40000040000f7882 */ /* 0x000fe20000000000 */
[----:B------:R-:W-:Y:S01]  /*9080*/  STL.64 [R1+0x180], R104 ;  /* 0x0001806801007387 */ /* 0x000fe20000100a00 */
[----:B------:R-:W-:Y:S02]  /*9090*/  WARPGROUP.DEPBAR.LE gsb0, 0x0 ;  /* 0x00008000000079c5 */ /* 0x000fe40000010000 */
        /* <DEDUP_REMOVED lines=27> */
[----:B-1----:R-:W-:Y:S01]  /*9250*/  MOV R204, R71 ;  /* 0x0000004700cc7202 */ /* 0x002fe20000000f00 */
[----:B------:R-:W-:-:S02]  /*9260*/  IMAD.MOV.U32 R205, RZ, RZ, R72 ;  /* 0x000000ffffcd7224 */ /* 0x000fc400078e0048 */
[----:B--2---:R-:W-:Y:S02]  /*9270*/  IMAD.MOV.U32 R202, RZ, RZ, R69 ;  /* 0x000000ffffca7224 */ /* 0x004fe400078e0045 */
[----:B---3--:R-:W-:Y:S02]  /*9280*/  IMAD.MOV.U32 R200, RZ, RZ, R67 ;  /* 0x000000ffffc87224 */ /* 0x008fe400078e0043 */
[----:B------:R-:W2:Y:S01]  /*9290*/  LDL.LU R67, [R1+0x5e0] ;  /* 0x0005e00001437983 */ /* 0x000ea20000300800 */
[----:B------:R-:W-:Y:S02]  /*92a0*/  IMAD.MOV.U32 R201, RZ, RZ, R68 ;  /* 0x000000ffffc97224 */ /* 0x000fe400078e0044 */
[----:B------:R-:W-:Y:S01]  /*92b0*/  IMAD.MOV.U32 R203, RZ, RZ, R70 ;  /* 0x000000ffffcb7224 */ /* 0x000fe200078e0046 */
[----:B------:R-:W2:Y:S04]  /*92c0*/  LDL.LU R68, [R1+0x5dc] ;  /* 0x0005dc0001447983 */ /* 0x000ea80000300800 */
[----:B------:R-:W2:Y:S01]  /*92d0*/  LDL.LU R69, [R1+0x5d8] ;  /* 0x0005d80001457983 */ /* 0x000ea20000300800 */
[----:B------:R-:W-:-:S03]  /*92e0*/  IMAD.MOV.U32 R207, RZ, RZ, R74 ;  /* 0x000000ffffcf7224 */ /* 0x000fc600078e004a */
[----:B------:R-:W2:Y:S01]  /*92f0*/  LDL.LU R70, [R1+0x5d4] ;  /* 0x0005d40001467983 */ /* 0x000ea20000300800 */
[----:B------:R-:W-:-:S03]  /*9300*/  IMAD.MOV.U32 R208, RZ, RZ, R75 ;  /* 0x000000ffffd07224 */ /* 0x000fc600078e004b */
[----:B------:R-:W2:Y:S01]  /*9310*/  LDL.LU R71, [R1+0x5d0] ;  /* 0x0005d00001477983 */ /* 0x000ea20000300800 */
[----:B------:R-:W-:-:S03]  /*9320*/  MOV R209, R76 ;  /* 0x0000004c00d17202 */ /* 0x000fc60000000f00 */
[----:B------:R-:W3:Y:S01]  /*9330*/  LDL.LU R72, [R1+0x5cc] ;  /* 0x0005cc0001487983 */ /* 0x000ee20000300800 */
[----:B------:R-:W-:-:S03]  /*9340*/  IMAD.MOV.U32 R210, RZ, RZ, R77 ;  /* 0x000000ffffd27224 */ /* 0x000fc600078e004d */
[----:B------:R-:W3:Y:S01]  /*9350*/  LDL.LU R73, [R1+0x5c8] ;  /* 0x0005c80001497983 */ /* 0x000ee20000300800 */
[----:B------:R-:W-:-:S03]  /*9360*/  IMAD.MOV.U32 R211, RZ, RZ, R78 ;  /* 0x000000ffffd37224 */ /* 0x000fc600078e004e */
[----:B------:R-:W3:Y:S01]  /*9370*/  LDL.LU R74, [R1+0x5c4] ;  /* 0x0005c400014a7983 */ /* 0x000ee20000300800 */
[----:B------:R-:W-:-:S03]  /*9380*/  IMAD.MOV.U32 R212, RZ, RZ, R79 ;  /* 0x000000ffffd47224 */ /* 0x000fc600078e004f */
[----:B------:R-:W3:Y:S01]  /*9390*/  LDL.LU R75, [R1+0x5c0] ;  /* 0x0005c000014b7983 */ /* 0x000ee20000300800 */
[----:B------:R-:W-:-:S03]  /*93a0*/  IMAD.MOV.U32 R213, RZ, RZ, R80 ;  /* 0x000000ffffd57224 */ /* 0x000fc600078e0050 */
[----:B------:R-:W3:Y:S01]  /*93b0*/  LDL.LU R76, [R1+0x5bc] ;  /* 0x0005bc00014c7983 */ /* 0x000ee20000300800 */
        /* <DEDUP_REMOVED lines=42> */
[----:B------:R-:W-:Y:S01]  /*9660*/  IMAD.MOV.U32 R15, RZ, RZ, R43 ;  /* 0x000000ffff0f7224 */ /* 0x000fe200078e002b */
[----:B------:R-:W-:Y:S02]  /*9670*/  MOV R13, R45 ;  /* 0x0000002d000d7202 */ /* 0x000fe40000000f00 */
[----:B------:R-:W4:Y:S01]  /*9680*/  LDL.LU R146, [R1+0x564] ;  /* 0x0005640001927983 */ /* 0x000f220000300800 */
[----:B------:R-:W-:-:S03]  /*9690*/  IMAD.MOV.U32 R14, RZ, RZ, R44 ;  /* 0x000000ffff0e7224 */ /* 0x000fc600078e002c */
[----:B------:R-:W2:Y:S01]  /*96a0*/  LDL.LU.64 R40, [R1+0x40] ;  /* 0x0000400001287983 */ /* 0x000ea20000300a00 */
[----:B------:R-:W-:Y:S02]  /*96b0*/  IMAD.MOV.U32 R12, RZ, RZ, R46 ;  /* 0x000000ffff0c7224 */ /* 0x000fe400078e002e */
[----:B------:R-:W-:Y:S01]  /*96c0*/  IMAD.MOV.U32 R11, RZ, RZ, R47 ;  /* 0x000000ffff0b7224 */ /* 0x000fe200078e002f */
[----:B------:R-:W2:Y:S01]  /*96d0*/  LDL.LU.64 R42, [R1+0x48] ;  /* 0x00004800012a7983 */ /* 0x000ea20000300a00 */
[----:B------:R-:W-:Y:S01]  /*96e0*/  IMAD.MOV.U32 R10, RZ, RZ, R48 ;  /* 0x000000ffff0a7224 */ /* 0x000fe200078e0030 */
[----:B------:R-:W-:Y:S01]  /*96f0*/  MOV R8, R50 ;  /* 0x0000003200087202 */ /* 0x000fe20000000f00 */
[----:B------:R-:W-:Y:S01]  /*9700*/  IMAD.MOV.U32 R9, RZ, RZ, R49 ;  /* 0x000000ffff097224 */ /* 0x000fe200078e0031 */
[----:B------:R-:W2:Y:S01]  /*9710*/  LDL.LU.64 R44, [R1+0x50] ;  /* 0x00005000012c7983 */ /* 0x000ea20000300a00 */
[----:B------:R-:W-:-:S03]  /*9720*/  IMAD.MOV.U32 R7, RZ, RZ, R51 ;  /* 0x000000ffff077224 */ /* 0x000fc600078e0033 */
[----:B------:R-:W2:Y:S01]  /*9730*/  LDL.LU.64 R46, [R1+0x58] ;  /* 0x00005800012e7983 */ /* 0x000ea20000300a00 */
[----:B------:R-:W-:Y:S01]  /*9740*/  IMAD.MOV.U32 R6, RZ, RZ, R52 ;  /* 0x000000ffff067224 */ /* 0x000fe200078e0034 */
[----:B------:R-:W-:Y:S01]  /*9750*/  MOV R0, R55 ;  /* 0x0000003700007202 */ /* 0x000fe20000000f00 */
[----:B------:R-:W-:Y:S01]  /*9760*/  IMAD.MOV.U32 R5, RZ, RZ, R53 ;  /* 0x000000ffff057224 */ /* 0x000fe200078e0035 */
[----:B------:R-:W2:Y:S01]  /*9770*/  LDL.LU.64 R48, [R1+0x60] ;  /* 0x0000600001307983 */ /* 0x000ea20000300a00 */
[----:B------:R-:W-:-:S03]  /*9780*/  IMAD.MOV.U32 R4, RZ, RZ, R54 ;  /* 0x000000ffff047224 */ /* 0x000fc600078e0036 */
[----:B------:R-:W2:Y:S01]  /*9790*/  LDL.LU.64 R50, [R1+0x68] ;  /* 0x0000680001327983 */ /* 0x000ea20000300a00 */
[----:B------:R-:W-:-:S03]  /*97a0*/  IMAD.MOV.U32 R104, RZ, RZ, R147 ;  /* 0x000000ffff687224 */ /* 0x000fc600078e0093 */
[----:B------:R-:W2:Y:S01]  /*97b0*/  LDL.LU.64 R52, [R1+0x70] ;  /* 0x0000700001347983 */ /* 0x000ea20000300a00 */
[----:B------:R-:W-:Y:S01]  /*97c0*/  IMAD.MOV.U32 R105, RZ, RZ, R148 ;  /* 0x000000ffff697224 */ /* 0x000fe200078e0094 */
[----:B------:R-:W-:Y:S02]  /*97d0*/  MOV R106, R149 ;  /* 0x00000095006a7202 */ /* 0x000fe40000000f00 */
[----:B------:R-:W2:Y:S01]  /*97e0*/  LDL.LU.64 R54, [R1+0x78] ;  /* 0x0000780001367983 */ /* 0x000ea20000300a00 */
[----:B------:R-:W-:-:S03]  /*97f0*/  IMAD.MOV.U32 R107, RZ, RZ, R150 ;  /* 0x000000ffff6b7224 */ /* 0x000fc600078e0096 */
        /* <DEDUP_REMOVED lines=18> */
[----:B---3--:R-:W-:-:S06]  /*9920*/  WARPGROUP.ARRIVE ;  /* 0x00000000000079c5 */ /* 0x008fcc0000000000 */
[----:B------:R-:W-:Y:S01]  /*9930*/  HGMMA.64x32x16.F32 R72, gdesc[UR20], R72, gsb0 ;  /* 0x00600000144879f0 */ /* 0x000fe20008000848 */
[----:B------:R-:W-:Y:S01]  /*9940*/  UMOV UR20, UR4 ;  /* 0x0000000400147c82 */ /* 0x000fe20008000000 */
[----:B------:R-:W-:Y:S01]  /*9950*/  UMOV UR21, 0x40000040 ;  /* 0x4000004000157882 */ /* 0x000fe20000000000 */
[----:B------:R-:W-:Y:S02]  /*9960*/  WARPGROUP.DEPBAR.LE gsb0, 0x0 ;  /* 0x00008000000079c5 */ /* 0x000fe40000010000 */
[----:B--2---:R-:W-:-:S06]  /*9970*/  WARPGROUP.ARRIVE ;  /* 0x00000000000079c5 */ /* 0x004fcc0000000000 */
        /* <DEDUP_REMOVED lines=20> */
[----:B------:R-:W-:Y:S02]  /*9ac0*/  IMAD.MOV.U32 R112, RZ, RZ, R232 ;  /* 0x000000ffff707224 */ /* 0x000fe400078e00e8 */
        /* <DEDUP_REMOVED lines=147> */
[----:B------:R-:W-:Y:S04]  /*a400*/  STL [R1+0x390], R54 ;  /* 0x0003903601007387 */ /* 0x000fe80000100800 */
        /* <DEDUP_REMOVED lines=58> */
[----:B------:R-:W-:-:S02]  /*a7b0*/  UIADD3 UR16, UR28, 0x4, URZ ;  /* 0x000000041c107890 */ /* 0x000fc4000fffe03f */
[----:B------:R-:W-:Y:S01]  /*a7c0*/  UIADD3 UR12, UR29, 0x4, URZ ;  /* 0x000000041d0c7890 */ /* 0x000fe2000fffe03f */
[----:B------:R-:W-:Y:S01]  /*a7d0*/  UMOV UR5, 0x40000040 ;  /* 0x4000004000057882 */ /* 0x000fe20000000000 */
[----:B------:R-:W-:-:S03]  /*a7e0*/  UMOV UR7, 0x40000040 ;  /* 0x4000004000077882 */ /* 0x000fc60000000000 */
[----:B------:R-:W-:Y:S02]  /*a7f0*/  UMOV UR4, UR16 ;  /* 0x0000001000047c82 */ /* 0x000fe40008000000 */
        /* <DEDUP_REMOVED lines=14> */
[----:B------:R-:W-:Y:S01]  /*a8e0*/  UMOV UR15, 0x40000040 ;  /* 0x40000040000f7882 */ /* 0x000fe20000000000 */
        /* <DEDUP_REMOVED lines=11> */
[----:B------:R-:W-:-:S02]  /*a9a0*/  MOV R111, R171 ;  /* 0x000000ab006f7202 */ /* 0x000fc40000000f00 */
[----:B------:R-:W2:Y:S01]  /*a9b0*/  LDL.LU R169, [R1+0x44] ;  /* 0x0000440001a97983 */ /* 0x000ea20000300800 */
[----:B------:R-:W-:-:S03]  /*a9c0*/  IMAD.MOV.U32 R112, RZ, RZ, R172 ;  /* 0x000000ffff707224 */ /* 0x000fc600078e00ac */
        /* <DEDUP_REMOVED lines=23> */
[----:B------:R-:W-:Y:S02]  /*ab40*/  IMAD.MOV.U32 R8, RZ, RZ, R50 ;  /* 0x000000ffff087224 */ /* 0x000fe400078e0032 */
[----:B------:R-:W-:Y:S01]  /*ab50*/  IMAD.MOV.U32 R7, RZ, RZ, R51 ;  /* 0x000000ffff077224 */ /* 0x000fe200078e0033 */
[----:B------:R-:W3:Y:S04]  /*ab60*/  LDL.LU.64 R46, [R1+0x128] ;  /* 0x00012800012e7983 */ /* 0x000ee80000300a00 */
[----:B------:R-:W3:Y:S01]  /*ab70*/  LDL.LU.64 R48, [R1+0x130] ;  /* 0x0001300001307983 */ /* 0x000ee20000300a00 */
[----:B------:R-:W-:-:S02]  /*ab80*/  WARPGROUP.DEPBAR.LE gsb0, 0x0 ;  /* 0x00008000000079c5 */ /* 0x000fc40000010000 */
[----:B------:R-:W-:Y:S01]  /*ab90*/  WARPGROUP.ARRIVE ;  /* 0x00000000000079c5 */ /* 0x000fe20000000000 */
[----:B------:R-:W3:Y:S05]  /*aba0*/  LDL.LU.64 R50, [R1+0x138] ;  /* 0x0001380001327983 */ /* 0x000eea0000300a00 */
        /* <DEDUP_REMOVED lines=125> */
[----:B------:R-:W-:Y:S02]  /*b380*/  IMAD.MOV.U32 R22, RZ, RZ, R214 ;  /* 0x000000ffff167224 */ /* 0x000fe400078e00d6 */
[----:B------:R-:W-:Y:S01]  /*b390*/  IMAD.MOV.U32 R21, RZ, RZ, R215 ;  /* 0x000000ffff157224 */ /* 0x000fe200078e00d7 */
[----:B------:R-:W-:Y:S01]  /*b3a0*/  MOV R215, R51 ;  /* 0x0000003300d77202 */ /* 0x000fe20000000f00 */
[----:B------:R-:W-:Y:S01]  /*b3b0*/  IMAD.MOV.U32 R232, RZ, RZ, R212 ;  /* 0x000000ffffe87224 */ /* 0x000fe200078e00d4 */
[----:B--2---:R-:W-:-:S06]  /*b3c0*/  WARPGROUP.ARRIVE ;  /* 0x00000000000079c5 */ /* 0x004fcc0000000000 */
[----:B------:R-:W-:Y:S01]  /*b3d0*/  HGMMA.64x32x16.F32 R168, gdesc[UR8], R168, gsb0 ;  /* 0x0060000008a879f0 */ /* 0x000fe200080008a8 */
[----:B------:R-:W-:Y:S01]  /*b3e0*/  IMAD.MOV.U32 R23, RZ, RZ, R213 ;  /* 0x000000ffff177224 */ /* 0x000fe200078e00d5 */
[----:B------:R-:W-:Y:S01]  /*b3f0*/  MOV R233, R211 ;  /* 0x000000d300e97202 */ /* 0x000fe20000000f00 */
[----:B------:R-:W-:Y:S02]  /*b400*/  IMAD.MOV.U32 R214, RZ, RZ, R50 ;  /* 0x000000ffffd67224 */ /* 0x000fe400078e0032 */
[----:B------:R-:W-:Y:S01]  /*b410*/  IMAD.MOV.U32 R234, RZ, RZ, R210 ;  /* 0x000000ffffea7224 */ /* 0x000fe200078e00d2 */
[----:B------:R-:W2:Y:S01]  /*b420*/  LDL.LU.64 R50, [R1+0x448] ;  /* 0x0004480001327983 */ /* 0x000ea20000300a00 */
[----:B------:R-:W-:Y:S01]  /*b430*/  IMAD.MOV.U32 R212, RZ, RZ, R48 ;  /* 0x000000ffffd47224 */ /* 0x000fe200078e0030 */
[----:B------:R-:W-:Y:S01]  /*b440*/  MOV R210, R46 ;  /* 0x0000002e00d27202 */ /* 0x000fe20000000f00 */
[----:B------:R-:W-:Y:S01]  /*b450*/  IMAD.MOV.U32 R213, RZ, RZ, R49 ;  /* 0x000000ffffd57224 */ /* 0x000fe200078e0031 */
[----:B------:R-:W-:Y:S01]  /*b460*/  MOV R16, R206 ;  /* 0x000000ce00107202 */ /* 0x000fe20000000f00 */
[----:B------:R-:W-:Y:S01]  /*b470*/  IMAD.MOV.U32 R2, RZ, RZ, R208 ;  /* 0x000000ffff027224 */ /* 0x000fe200078e00d0 */
[----:B------:R-:W2:Y:S01]  /*b480*/  LDL.LU.64 R48, [R1+0x440] ;  /* 0x0004400001307983 */ /* 0x000ea20000300a00 */
[----:B------:R-:W-:-:S02]  /*b490*/  IMAD.MOV.U32 R235, RZ, RZ, R209 ;  /* 0x000000ffffeb7224 */ /* 0x000fc400078e00d1 */
[----:B------:R-:W-:Y:S02]  /*b4a0*/  IMAD.MOV.U32 R211, RZ, RZ, R47 ;  /* 0x000000ffffd37224 */ /* 0x000fe400078e002f */
[----:B------:R-:W-:Y:S01]  /*b4b0*/  IMAD.MOV.U32 R3, RZ, RZ, R207 ;  /* 0x000000ffff037224 */ /* 0x000fe200078e00cf */
[----:B------:R-:W2:Y:S01]  /*b4c0*/  LDL.LU.64 R46, [R1+0x438] ;  /* 0x00043800012e7983 */ /* 0x000ea20000300a00 */
[----:B------:R-:W-:Y:S02]  /*b4d0*/  IMAD.MOV.U32 R208, RZ, RZ, R44 ;  /* 0x000000ffffd07224 */ /* 0x000fe400078e002c */
[----:B------:R-:W-:Y:S02]  /*b4e0*/  IMAD.MOV.U32 R209, RZ, RZ, R45 ;  /* 0x000000ffffd17224 */ /* 0x000fe400078e002d */
[----:B------:R-:W-:Y:S01]  /*b4f0*/  IMAD.MOV.U32 R151, RZ, RZ, R204 ;  /* 0x000000ffff977224 */ /* 0x000fe200078e00cc */
[----:B------:R-:W2:Y:S01]  /*b500*/  LDL.LU.64 R44, [R1+0x430] ;  /* 0x00043000012c7983 */ /* 0x000ea20000300a00 */
[----:B------:R-:W-:Y:S01]  /*b510*/  IMAD.MOV.U32 R17, RZ, RZ, R205 ;  /* 0x000000ffff117224 */ /* 0x000fe200078e00cd */
[----:B------:R-:W-:Y:S01]  /*b520*/  MOV R205, R41 ;  /* 0x0000002900cd7202 */ /* 0x000fe20000000f00 */
[----:B------:R-:W-:-:S02]  /*b530*/  IMAD.MOV.U32 R206, RZ, RZ, R42 ;  /* 0x000000ffffce7224 */ /* 0x000fc400078e002a */
[----:B------:R-:W-:Y:S01]  /*b540*/  IMAD.MOV.U32 R207, RZ, RZ, R43 ;  /* 0x000000ffffcf7224 */ /* 0x000fe200078e002b */
[----:B------:R-:W-:Y:S01]  /*b550*/  MOV R148, R201 ;  /* 0x000000c900947202 */ /* 0x000fe20000000f00 */
        /* <DEDUP_REMOVED lines=10> */
[----:B------:R-:W3:Y:S04]  /*b600*/  LDL.LU.64 R38, [R1+0x418] ;  /* 0x0004180001267983 */ /* 0x000ee80000300a00 */
[----:B------:R-:W3:Y:S01]  /*b610*/  LDL.LU.64 R36, [R1+0x410] ;  /* 0x0004100001247983 */ /* 0x000ee20000300a00 */
[----:B------:R-:W-:Y:S02]  /*b620*/  WARPGROUP.DEPBAR.LE gsb0, 0x0 ;  /* 0x00008000000079c5 */ /* 0x000fe40000010000 */
[----:B------:R-:W-:Y:S01]  /*b630*/  MOV R145, R182 ;  /* 0x000000b600917202 */ /* 0x000fe20000000f00 */
[----:B------:R-:W-:Y:S02]  /*b640*/  IMAD.MOV.U32 R146, RZ, RZ, R183 ;  /* 0x000000ffff927224 */ /* 0x000fe400078e00b7 */
[----:B------:R-:W-:Y:S01]  /*b650*/  IMAD.MOV.U32 R143, RZ, RZ, R180 ;  /* 0x000000ffff8f7224 */ /* 0x000fe200078e00b4 */
[----:B------:R-:W4:Y:S01]  /*b660*/  LDL.LU.64 R182, [R1+0x408] ;  /* 0x0004080001b67983 */ /* 0x000f220000300a00 */
[----:B------:R-:W-:Y:S01]  /*b670*/  IMAD.MOV.U32 R144, RZ, RZ, R181 ;  /* 0x000000ffff907224 */ /* 0x000fe200078e00b5 */
[----:B------:R-:W-:Y:S01]  /*b680*/  MOV R140, R177 ;  /* 0x000000b1008c7202 */ /* 0x000fe20000000f00 */
        /* <DEDUP_REMOVED lines=33> */
[----:B----4-:R-:W-:Y:S01]  /*b8a0*/  IMAD.MOV.U32 R170, RZ, RZ, R110 ;  /* 0x000000ffffaa7224 */ /* 0x010fe200078e006e */
[----:B------:R-:W-:Y:S01]  /*b8b0*/  MOV R171, R111 ;  /* 0x0000006f00ab7202 */ /* 0x000fe20000000f00 */
[----:B--2---:R-:W-:Y:S02]  /*b8c0*/  IMAD.MOV.U32 R168, RZ, RZ, R108 ;  /* 0x000000ffffa87224 */ /* 0x004fe400078e006c */
        /* <DEDUP_REMOVED lines=126> */
[----:B0-----:R-:W-:-:S02]  /*c0b0*/  IMAD.MOV.U32 R104, RZ, RZ, R200 ;  /* 0x000000ffff687224 */ /* 0x001fc400078e00c8 */
[----:B------:R-:W-:Y:S02]  /*c0c0*/  IMAD.MOV.U32 R105, RZ, RZ, R201 ;  /* 0x000000ffff697224 */ /* 0x000fe400078e00c9 */
[----:B-1----:R-:W-:Y:S01]  /*c0d0*/  IMAD.MOV.U32 R106, RZ, RZ, R202 ;  /* 0x000000ffff6a7224 */ /* 0x002fe200078e00ca */
[----:B------:R-:W-:Y:S02]  /*c0e0*/  WARPGROUP.DEPBAR.LE gsb0, 0x0 ;  /* 0x00008000000079c5 */ /* 0x000fe40000010000 */
[----:B------:R0:W-:Y:S04]  /*c0f0*/  STL.64 [R1+0x80], R168 ;  /* 0x000080a801007387 */ /* 0x0001e80000100a00 */
[----:B------:R1:W-:Y:S04]  /*c100*/  STL.64 [R1+0x88], R170 ;  /* 0x000088aa01007387 */ /* 0x0003e80000100a00 */
[----:B------:R2:W-:Y:S04]  /*c110*/  STL.64 [R1+0x90], R172 ;  /* 0x000090ac01007387 */ /* 0x0005e80000100a00 */
[----:B------:R3:W-:Y:S01]  /*c120*/  STL.64 [R1+0x98], R174 ;  /* 0x000098ae01007387 */ /* 0x0007e20000100a00 */
[----:B0-----:R-:W-:-:S03]  /*c130*/  MOV R168, R83 ;  /* 0x0000005300a87202 */ /* 0x001fc60000000f00 */
[----:B------:R0:W-:Y:S01]  /*c140*/  STL.64 [R1+0xa0], R176 ;  /* 0x0000a0b001007387 */ /* 0x0001e20000100a00 */
[----:B------:R-:W-:-:S03]  /*c150*/  IMAD.MOV.U32 R169, RZ, RZ, R84 ;  /* 0x000000ffffa97224 */ /* 0x000fc600078e0054 */
[----:B------:R4:W-:Y:S01]  /*c160*/  STL.64 [R1+0xa8], R178 ;  /* 0x0000a8b201007387 */ /* 0x0009e20000100a00 */
[----:B-1----:R-:W-:-:S03]  /*c170*/  IMAD.MOV.U32 R170, RZ, RZ, R85 ;  /* 0x000000ffffaa7224 */ /* 0x002fc600078e0055 */
[----:B------:R1:W-:Y:S01]  /*c180*/  STL.64 [R1+0xb0], R180 ;  /* 0x0000b0b401007387 */ /* 0x0003e20000100a00 */
[----:B------:R-:W-:-:S03]  /*c190*/  IMAD.MOV.U32 R171, RZ, RZ, R86 ;  /* 0x000000ffffab7224 */ /* 0x000fc600078e0056 */
[----:B------:R1:W-:Y:S01]  /*c1a0*/  STL.64 [R1+0xb8], R182 ;  /* 0x0000b8b601007387 */ /* 0x0003e20000100a00 */
[----:B--2---:R-:W-:-:S03]  /*c1b0*/  IMAD.MOV.U32 R172, RZ, RZ, R87 ;  /* 0x000000ffffac7224 */ /* 0x004fc600078e0057 */
[----:B------:R-:W2:Y:S01]  /*c1c0*/  LDL.LU R83, [R1+0x388] ;  /* 0x0003880001537983 */ /* 0x000ea20000300800 */
[----:B------:R-:W-:-:S03]  /*c1d0*/  MOV R173, R136 ;  /* 0x0000008800ad7202 */ /* 0x000fc60000000f00 */
[----:B------:R-:W2:Y:S01]  /*c1e0*/  LDL.LU R84, [R1+0x384] ;  /* 0x0003840001547983 */ /* 0x000ea20000300800 */
[----:B---3--:R-:W-:-:S03]  /*c1f0*/  IMAD.MOV.U32 R174, RZ, RZ, R137 ;  /* 0x000000ffffae7224 */ /* 0x008fc600078e0089 */
[----:B------:R-:W2:Y:S01]  /*c200*/  LDL.LU R85, [R1+0x380] ;  /* 0x0003800001557983 */ /* 0x000ea20000300800 */
[----:B------:R-:W-:-:S03]  /*c210*/  IMAD.MOV.U32 R175, RZ, RZ, R138 ;  /* 0x000000ffffaf7224 */ /* 0x000fc600078e008a */
[----:B------:R-:W2:Y:S01]  /*c220*/  LDL.LU R86, [R1+0x37c] ;  /* 0x00037c0001567983 */ /* 0x000ea20000300800 */
[----:B0-----:R-:W-:-:S03]  /*c230*/  IMAD.MOV.U32 R176, RZ, RZ, R139 ;  /* 0x000000ffffb07224 */ /* 0x001fc600078e008b */
[----:B------:R-:W2:Y:S01]  /*c240*/  LDL.LU R87, [R1+0x378] ;  /* 0x0003780001577983 */ /* 0x000ea20000300800 */
[----:B------:R-:W-:-:S03]  /*c250*/  IMAD.MOV.U32 R177, RZ, RZ, R140 ;  /* 0x000000ffffb17224 */ /* 0x000fc600078e008c */
[----:B------:R-:W3:Y:S01]  /*c260*/  LDL.LU R136, [R1+0x374] ;  /* 0x0003740001887983 */ /* 0x000ee20000300800 */
[----:B----4-:R-:W-:-:S03]  /*c270*/  MOV R178, R141 ;  /* 0x0000008d00b27202 */ /* 0x010fc60000000f00 */
[----:B------:R-:W3:Y:S01]  /*c280*/  LDL.LU R137, [R1+0x370] ;  /* 0x0003700001897983 */ /* 0x000ee20000300800 */
[----:B------:R-:W-:-:S03]  /*c290*/  IMAD.MOV.U32 R179, RZ, RZ, R142 ;  /* 0x000000ffffb37224 */ /* 0x000fc600078e008e */
[----:B------:R-:W3:Y:S01]  /*c2a0*/  LDL.LU R138, [R1+0x36c] ;  /* 0x00036c00018a7983 */ /* 0x000ee20000300800 */
[----:B-1----:R-:W-:-:S03]  /*c2b0*/  IMAD.MOV.U32 R180, RZ, RZ, R143 ;  /* 0x000000ffffb47224 */ /* 0x002fc600078e008f */
[----:B------:R-:W3:Y:S01]  /*c2c0*/  LDL.LU R139, [R1+0x368] ;  /* 0x00036800018b7983 */ /* 0x000ee20000300800 */
[----:B------:R-:W-:-:S03]  /*c2d0*/  IMAD.MOV.U32 R181, RZ, RZ, R144 ;  /* 0x000000ffffb57224 */ /* 0x000fc600078e0090 */
[----:B------:R-:W3:Y:S01]  /*c2e0*/  LDL.LU R140, [R1+0x364] ;  /* 0x00036400018c7983 */ /* 0x000ee20000300800 */
[----:B------:R-:W-:-:S03]  /*c2f0*/  IMAD.MOV.U32 R182, RZ, RZ, R145 ;  /* 0x000000ffffb67224 */ /* 0x000fc600078e0091 */
[----:B------:R-:W3:Y:S01]  /*c300*/  LDL.LU R141, [R1+0x360] ;  /* 0x00036000018d7983 */ /* 0x000ee20000300800 */
[----:B------:R-:W-:-:S03]  /*c310*/  MOV R183, R146 ;  /* 0x0000009200b77202 */ /* 0x000fc60000000f00 */
[----:B------:R-:W3:Y:S04]  /*c320*/  LDL.LU R142, [R1+0x35c] ;  /* 0x00035c00018e7983 */ /* 0x000ee80000300800 */
[----:B------:R-:W3:Y:S04]  /*c330*/  LDL.LU R143, [R1+0x358] ;  /* 0x00035800018f7983 */ /* 0x000ee80000300800 */
[----:B------:R-:W3:Y:S04]  /*c340*/  LDL.LU R144, [R1+0x354] ;  /* 0x0003540001907983 */ /* 0x000ee80000300800 */
[----:B------:R-:W3:Y:S01]  /*c350*/  LDL.LU R145, [R1+0x350] ;  /* 0x0003500001917983 */ /* 0x000ee20000300800 */
[----:B------:R-:W-:-:S03]  /*c360*/  IMAD.MOV.U32 R107, RZ, RZ, R203 ;  /* 0x000000ffff6b7224 */ /* 0x000fc600078e00cb */
[----:B------:R-:W3:Y:S01]  /*c370*/  LDL.LU R146, [R1+0x34c] ;  /* 0x00034c0001927983 */ /* 0x000ee20000300800 */
        /* <DEDUP_REMOVED lines=32> */
[----:B------:R-:W-:Y:S01]  /*c580*/  IMAD.MOV.U32 R20, RZ, RZ, R40 ;  /* 0x000000ffff147224 */ /* 0x000fe200078e0028 */
[----:B------:R-:W-:Y:S01]  /*c590*/  MOV R19, R41 ;  /* 0x0000002900137202 */ /* 0x000fe20000000f00 */
[----:B------:R-:W2:Y:S01]  /*c5a0*/  LDL.LU R40, [R1+0x40] ;  /* 0x0000400001287983 */ /* 0x000ea20000300800 */
[----:B------:R-:W-:-:S02]  /*c5b0*/  IMAD.MOV.U32 R18, RZ, RZ, R42 ;  /* 0x000000ffff127224 */ /* 0x000fc400078e002a */
[----:B------:R-:W-:Y:S01]  /*c5c0*/  IMAD.MOV.U32 R15, RZ, RZ, R43 ;  /* 0x000000ffff0f7224 */ /* 0x000fe200078e002b */
[----:B------:R-:W2:Y:S01]  /*c5d0*/  LDL.LU R41, [R1+0x44] ;  /* 0x0000440001297983 */ /* 0x000ea20000300800 */
[----:B------:R-:W-:-:S03]  /*c5e0*/  IMAD.MOV.U32 R14, RZ, RZ, R44 ;  /* 0x000000ffff0e7224 */ /* 0x000fc600078e002c */
[----:B------:R-:W2:Y:S01]  /*c5f0*/  LDL.LU R42, [R1+0x48] ;  /* 0x00004800012a7983 */ /* 0x000ea20000300800 */
[----:B------:R-:W-:Y:S01]  /*c600*/  IMAD.MOV.U32 R13, RZ, RZ, R45 ;  /* 0x000000ffff0d7224 */ /* 0x000fe200078e002d */
[----:B------:R-:W-:Y:S02]  /*c610*/  MOV R12, R46 ;  /* 0x0000002e000c7202 */ /* 0x000fe40000000f00 */
        /* <DEDUP_REMOVED lines=35> */
[----:B------:R-:W-:Y:S01]  /*c850*/  MOV R203, R150 ;  /* 0x0000009600cb7202 */ /* 0x000fe20000000f00 */
[----:B----4-:R-:W-:Y:S02]  /*c860*/  IMAD.MOV.U32 R200, RZ, RZ, R147 ;  /* 0x000000ffffc87224 */ /* 0x010fe400078e0093 */
        /* <DEDUP_REMOVED lines=202> */
[----:B------:R-:W-:Y:S01]  /*d510*/  BPT.TRAP 0x1 ;  /* 0x000000040000795c */ /* 0x000fe20000300000 */
.L_x_23:
[----:B------:R-:W-:Y:S02]  /*d520*/  UISETP.GT.U32.AND UP0, UPT, UR38, 0x1, UPT ;  /* 0x000000012600788c */ /* 0x000fe4000bf04070 */
[----:B------:R-:W-:-:S04]  /*d530*/  ULEA UR4, UR24, UR42, 0x3 ;  /* 0x0000002a18047291 */ /* 0x000fc8000f8e183f */
[----:B------:R-:W-:Y:S01]  /*d540*/  UIADD3 UR4, UR4, 0x10, URZ ;  /* 0x0000001004047890 */ /* 0x000fe2000fffe03f */
[----:B------:R-:W-:-:S03]  /*d550*/  PLOP3.LUT P1, PT, PT, PT, UP0, 0x80, 0x0 ;  /* 0x000000000000781c */ /* 0x000fc60003f2f008 */
[----:B------:R-:W-:-:S09]  /*d560*/  UPRMT UR4, URZ, 0x654, UR4 ;  /* 0x000006543f047896 */ /* 0x000fd20008000004 */
[----:B------:R-:W-:Y:S01]  /*d570*/  SYNCS.ARRIVE.TRANS64.RED.A1T0 RZ, [UR4], RZ ;  /* 0x000000ffffff79a7 */ /* 0x000fe20008100404 */
[----:B------:R-:W-:Y:S05]  /*d580*/  @P1 BRA `(.L_x_24) ;  /* 0x0000000000041947 */ /* 0x000fea0003800000 */
[----:B------:R-:W-:Y:S01]  /*d590*/  BPT.TRAP 0x1 ;  /* 0x000000040000795c */ /* 0x000fe20000300000 */
.L_x_24:
[----:B------:R-:W-:Y:S02]  /*d5a0*/  UISETP.GT.AND UP2, UPT, UR25, 0x1, UPT ;  /* 0x000000011900788c */ /* 0x000fe4000bf44270 */
[----:B------:R-:W-:Y:S02]  /*d5b0*/  UIADD3 UR26, UR26, 0x1, URZ ;  /* 0x000000011a1a7890 */ /* 0x000fe4000fffe03f */
[----:B------:R-:W-:Y:S02]  /*d5c0*/  UIADD3 UR24, UR24, 0x1, URZ ;  /* 0x0000000118187890 */ /* 0x000fe4000fffe03f */
[----:B------:R-:W-:Y:S01]  /*d5d0*/  PLOP3.LUT P1, PT, PT, PT, UP2, 0x80, 0x0 ;  /* 0x000000000000781c */ /* 0x000fe20003f2f028 */
[----:B------:R-:W-:Y:S02]  /*d5e0*/  UISETP.NE.AND UP0, UPT, UR26, 0x2, UPT ;  /* 0x000000021a00788c */ /* 0x000fe4000bf05270 */
[----:B------:R-:W-:Y:S02]  /*d5f0*/  UIADD3 UR4, UR25, -0x1, URZ ;  /* 0xffffffff19047890 */ /* 0x000fe4000fffe03f */
[----:B------:R-:W-:-:S02]  /*d600*/  UISETP.NE.AND UP1, UPT, UR24, 0x2, UPT ;  /* 0x000000021800788c */ /* 0x000fc4000bf25270 */
[----:B------:R-:W-:Y:S02]  /*d610*/  USEL UR5, URZ, 0x1, UP0 ;  /* 0x000000013f057887 */ /* 0x000fe40008000000 */
[----:B------:R-:W-:Y:S02]  /*d620*/  USEL UR26, UR26, URZ, UP0 ;  /* 0x0000003f1a1a7287 */ /* 0x000fe40008000000 */
[----:B------:R-:W-:Y:S02]  /*d630*/  USEL UR24, UR24, URZ, UP1 ;  /* 0x0000003f18187287 */ /* 0x000fe40008800000 */
[----:B------:R-:W-:Y:S01]  /*d640*/  ULOP3.LUT UR27, UR27, UR5, URZ, 0x3c, !UPT ;  /* 0x000000051b1b7292 */ /* 0x000fe2000f8e3c3f */
[----:B------:R-:W-:Y:S01]  /*d650*/  UMOV UR25, UR4 ;  /* 0x0000000400197c82 */ /* 0x000fe20008000000 */
[----:B------:R-:W-:Y:S10]  /*d660*/  @P1 BRA `(.L_x_25) ;  /* 0xffffff9c007c1947 */ /* 0x000ff4000383ffff */
.L_x_18:
[----:B------:R-:W1:Y:S02]  /*d670*/  LDC R0, c[0x0][0x28c] ;  /* 0x0000a300ff007b82 */ /* 0x000e640000000800 */
[----:B-1----:R-:W-:-:S13]  /*d680*/  ISETP.GE.AND P1, PT, R0, 0x1, PT ;  /* 0x000000010000780c */ /* 0x002fda0003f26270 */
[----:B------:R-:W-:Y:S05]  /*d690*/  @!P1 BRA `(.L_x_26) ;  /* 0x0000000000349947 */ /* 0x000fea0003800000 */
[----:B------:R-:W-:Y:S05]  /*d6a0*/  @!P0 BRA `(.L_x_27) ;  /* 0x0000000000048947 */ /* 0x000fea0003800000 */
[----:B------:R-:W-:Y:S01]  /*d6b0*/  BPT.TRAP 0x1 ;  /* 0x000000040000795c */ /* 0x000fe20000300000 */
.L_x_27:
[----:B-----5:R-:W-:Y:S01]  /*d6c0*/  R2UR UR4, R3 ;  /* 0x00000000030472ca */ /* 0x020fe200000e0000 */
[----:B------:R-:W-:-:S06]  /*d6d0*/  UISETP.GT.U32.AND UP0, UPT, UR38, 0x1, UPT ;  /* 0x000000012600788c */ /* 0x000fcc000bf04070 */
[----:B------:R-:W-:-:S06]  /*d6e0*/  PLOP3.LUT P0, PT, PT, PT, UP0, 0x80, 0x0 ;  /* 0x000000000000781c */ /* 0x000fcc0003f0f008 */
[----:B------:R-:W-:-:S04]  /*d6f0*/  UIADD3 UR4, UR4, UR37, URZ ;  /* 0x0000002504047290 */ /* 0x000fc8000fffe03f */
[----:B------:R-:W-:-:S04]  /*d700*/  USHF.L.U32 UR4, UR4, 0x3, URZ ;  /* 0x0000000304047899 */ /* 0x000fc8000800063f */
[----:B------:R-:W-:-:S04]  /*d710*/  ULOP3.LUT UR4, UR4, 0x8, URZ, 0xc0, !UPT ;  /* 0x0000000804047892 */ /* 0x000fc8000f8ec03f */
[----:B------:R-:W-:-:S04]  /*d720*/  UIADD3 UR4, UR42, 0x10, UR4 ;  /* 0x000000102a047890 */ /* 0x000fc8000fffe004 */
[----:B------:R-:W-:-:S09]  /*d730*/  UPRMT UR4, URZ, 0x654, UR4 ;  /* 0x000006543f047896 */ /* 0x000fd20008000004 */
[----:B------:R-:W-:Y:S01]  /*d740*/  SYNCS.ARRIVE.TRANS64.RED.A1T0 RZ, [UR4], RZ ;  /* 0x000000ffffff79a7 */ /* 0x000fe20008100404 */
[----:B------:R-:W-:Y:S05]  /*d750*/  @P0 BRA `(.L_x_26) ;  /* 0x0000000000040947 */ /* 0x000fea0003800000 */
[----:B------:R-:W-:Y:S01]  /*d760*/  BPT.TRAP 0x1 ;  /* 0x000000040000795c */ /* 0x000fe20000300000 */
.L_x_26:
[----:B------:R-:W1:Y:S01]  /*d770*/  S2R R0, SR_TID.X ;  /* 0x0000000000007919 */ /* 0x000e620000002100 */
[----:B------:R-:W-:Y:S02]  /*d780*/  UIMAD UR43, UR43, 0xa0, URZ ;  /* 0x000000a02b2b78a4 */ /* 0x000fe4000f8e023f */
[----:B------:R-:W-:Y:S01]  /*d790*/  UIMAD.WIDE UR6, UR44, 0x200, URZ ;  /* 0x000002002c0678a5 */ /* 0x000fe2000f8e023f */
[----:B------:R-:W2:Y:S01]  /*d7a0*/  S2R R6, SR_TID.X ;  /* 0x0000000000067919 */ /* 0x000ea20000002100 */
[----:B------:R-:W-:Y:S02]  /*d7b0*/  USHF.R.S32.HI UR10, URZ, 0x1f, UR40 ;  /* 0x0000001f3f0a7899 */ /* 0x000fe40008011428 */
[----:B------:R-:W-:Y:S01]  /*d7c0*/  IMAD.U32 R10, RZ, RZ, UR43 ;  /* 0x0000002bff0a7e24 */ /* 0x000fe2000f8e00ff */
[----:B------:R-:W-:Y:S01]  /*d7d0*/  ULDC.64 UR8, c[0x0][0x5d0] ;  /* 0x0001740000087ab9 */ /* 0x000fe20000000a00 */
[----:B------:R-:W-:Y:S02]  /*d7e0*/  UIADD3 UR37, UR41, UR37, URZ ;  /* 0x0000002529257290 */ /* 0x000fe4000fffe03f */
[----:B------:R-:W-:-:S02]  /*d7f0*/  UIMAD UR4, UR10, UR8, URZ ;  /* 0x000000080a0472a4 */ /* 0x000fc4000f8e023f */
[----:B------:R-:W-:Y:S02]  /*d800*/  USHF.L.U32 UR44, UR44, 0x9, URZ ;  /* 0x000000092c2c7899 */ /* 0x000fe4000800063f */
[----:B------:R-:W-:Y:S01]  /*d810*/  UIMAD UR4, UR40, UR9, UR4 ;  /* 0x00000009280472a4 */ /* 0x000fe2000f8e0204 */
[----:B------:R-:W-:Y:S01]  /*d820*/  ULDC UR5, c[0x0][0x284] ;  /* 0x0000a10000057ab9 */ /* 0x000fe20000000800 */
[----:B------:R-:W-:-:S04]  /*d830*/  UISETP.GT.U32.AND UP0, UPT, UR37, 0x1, UPT ;  /* 0x000000012500788c */ /* 0x000fc8000bf04070 */
[----:B------:R-:W-:Y:S01]  /*d840*/  UISETP.LT.U32.AND UP0, UPT, UR41, 0x2, UP0 ;  /* 0x000000022900788c */ /* 0x000fe20008701070 */
[----:B-1---5:R-:W-:-:S04]  /*d850*/  SHF.R.U32.HI R3, RZ, 0x7, R0 ;  /* 0x00000007ff037819 */ /* 0x022fc80000011600 */
[----:B------:R-:W-:Y:S02]  /*d860*/  LOP3.LUT R3, R3, 0x1, RZ, 0xc0, !PT ;  /* 0x0000000103037812 */ /* 0x000fe400078ec0ff */
[----:B--2---:R-:W-:Y:S02]  /*d870*/  SHF.R.U32.HI R0, RZ, 0x2, R6 ;  /* 0x00000002ff007819 */ /* 0x004fe40000011606 */
[----:B------:R-:W-:Y:S01]  /*d880*/  LOP3.LUT R4, R6, 0x60, RZ, 0xc0, !PT ;  /* 0x0000006006047812 */ /* 0x000fe200078ec0ff */
[----:B------:R-:W-:Y:S01]  /*d890*/  IMAD.SHL.U32 R12, R3, 0x40, RZ ;  /* 0x00000040030c7824 */ /* 0x000fe200078e00ff */
[----:B------:R-:W-:Y:S02]  /*d8a0*/  LOP3.LUT R0, R0, 0x7, RZ, 0xc0, !PT ;  /* 0x0000000700007812 */ /* 0x000fe400078ec0ff */
[----:B------:R-:W-:Y:S02]  /*d8b0*/  SHF.L.U32 R11, R6, 0x1, RZ ;  /* 0x00000001060b7819 */ /* 0x000fe400000006ff */
[----:B------:R-:W-:-:S02]  /*d8c0*/  SHF.R.U32.HI R4, RZ, 0x1, R4 ;  /* 0x00000001ff047819 */ /* 0x000fc40000011604 */
[--C-:B------:R-:W-:Y:S02]  /*d8d0*/  LOP3.LUT R12, R12, 0x40, R0.reuse, 0xe2, !PT ;  /* 0x000000400c0c7812 */ /* 0x100fe400078ee200 */
[----:B------:R-:W-:Y:S02]  /*d8e0*/  LOP3.LUT R10, R10, 0x6, R11, 0xf8, !PT ;  /* 0x000000060a0a7812 */ /* 0x000fe400078ef80b */
[----:B------:R-:W-:Y:S02]  /*d8f0*/  IADD3 R0, RZ, -R4, -R0 ;  /* 0x80000004ff007210 */ /* 0x000fe40007ffe800 */
[----:B------:R-:W-:Y:S01]  /*d900*/  LOP3.LUT R12, R12, UR6, R4, 0xfe, !PT ;  /* 0x000000060c0c7c12 */ /* 0x000fe2000f8efe04 */
[----:B------:R-:W-:Y:S01]  /*d910*/  IMAD.U32 R4, RZ, RZ, UR8 ;  /* 0x00000008ff047e24 */ /* 0x000fe2000f8e00ff */
[----:B------:R-:W-:Y:S01]  /*d920*/  SHF.R.S32.HI R11, RZ, 0x1f, R10 ;  /* 0x0000001fff0b7819 */ /* 0x000fe2000001140a */
[----:B------:R-:W-:Y:S01]  /*d930*/  ULDC UR8, c[0x0][0x288] ;  /* 0x0000a20000087ab9 */ /* 0x000fe20000000800 */
[----:B------:R-:W-:Y:S01]  /*d940*/  IMAD R0, R3, -0x40, R0 ;  /* 0xffffffc003007824 */ /* 0x000fe200078e0200 */
[----:B------:R-:W-:Y:S01]  /*d950*/  UISETP.GE.AND UP1, UPT, UR43, UR8, UPT ;  /* 0x000000082b00728c */ /* 0x000fe2000bf26270 */
[----:B------:R-:W-:-:S02]  /*d960*/  IMAD.U32 R3, RZ, RZ, UR5 ;  /* 0x00000005ff037e24 */ /* 0x000fc4000f8e00ff */
[----:B------:R-:W-:Y:S01]  /*d970*/  IMAD.WIDE.U32 R4, R4, UR40, R10 ;  /* 0x0000002804047c25 */ /* 0x000fe2000f8e000a */
[----:B------:R-:W-:Y:S02]  /*d980*/  UISETP.GE.OR UP1, UPT, UR44, UR5, UP1 ;  /* 0x000000052c00728c */ /* 0x000fe40008f26670 */
[----:B------:R-:W-:Y:S01]  /*d990*/  IADD3 R0, R3, -UR44, R0 ;  /* 0x8000002c03007c10 */ /* 0x000fe2000fffe000 */
[----:B------:R-:W-:Y:S01]  /*d9a0*/  VIADD R5, R5, UR4 ;  /* 0x0000000405057c36 */ /* 0x000fe20008000000 */
[----:B------:R-:W-:Y:S01]  /*d9b0*/  USHF.R.U32.HI UR4, URZ, 0x1, UR37 ;  /* 0x000000013f047899 */ /* 0x000fe20008011625 */
[----:B------:R-:W-:Y:S01]  /*d9c0*/  LOP3.LUT R3, R6, 0x3, RZ, 0xc0, !PT ;  /* 0x0000000306037812 */ /* 0x000fe200078ec0ff */
[----:B------:R-:W-:Y:S01]  /*d9d0*/  USEL UR5, URZ, 0x1, !UP0 ;  /* 0x000000013f057887 */ /* 0x000fe2000c000000 */
[----:B------:R-:W-:Y:S01]  /*d9e0*/  PLOP3.LUT P0, PT, PT, PT, UP1, 0x80, 0x0 ;  /* 0x000000000000781c */ /* 0x000fe20003f0f018 */
[----:B------:R-:W-:Y:S01]  /*d9f0*/  ULOP3.LUT UR4, UR4, 0x1, URZ, 0xc0, !UPT ;  /* 0x0000000104047892 */ /* 0x000fe2000f8ec03f */
[----:B------:R-:W-:Y:S01]  /*da00*/  MOV R6, 0xfffffffe ;  /* 0xfffffffe00067802 */ /* 0x000fe20000000f00 */
[----:B------:R-:W-:-:S02]  /*da10*/  ULOP3.LUT UR37, UR37, 0x1, URZ, 0xc0, !UPT ;  /* 0x0000000125257892 */ /* 0x000fc4000f8ec03f */
[----:B------:R-:W-:Y:S02]  /*da20*/  UISETP.NE.U32.AND UP2, UPT, UR4, 0x1, UPT ;  /* 0x000000010400788c */ /* 0x000fe4000bf45070 */
[----:B------:R-:W-:Y:S01]  /*da30*/  IMAD R3, R3, R6, UR8 ;  /* 0x0000000803037e24 */ /* 0x000fe2000f8e0206 */
[----:B------:R-:W-:Y:S01]  /*da40*/  UMOV UR44, 0xffffffff ;  /* 0xffffffff002c7882 */ /* 0x000fe20000000000 */
[----:B------:R-:W-:Y:S02]  /*da50*/  UISETP.GT.U32.AND UP2, UPT, UR41, 0x1, !UP2 ;  /* 0x000000012900788c */ /* 0x000fe4000d744070 */
[----:B------:R-:W-:Y:S02]  /*da60*/  VIADD R3, R3, -UR43 ;  /* 0x8000002b03037c36 */ /* 0x000fe40008000000 */
[----:B------:R-:W-:-:S04]  /*da70*/  USEL UR4, URZ, 0x1, !UP2 ;  /* 0x000000013f047887 */ /* 0x000fc8000d000000 */
[----:B------:R-:W-:Y:S01]  /*da80*/  ULOP3.LUT UR36, UR4, UR36, UR5, 0x96, !UPT ;  /* 0x0000002404247292 */ /* 0x000fe2000f8e9605 */
[----:B------:R-:W-:Y:S11]  /*da90*/  @P0 BRA `(.L_x_28) ;  /* 0x000001c400780947 */ /* 0x000ff60003800000 */
[----:B------:R-:W-:Y:S01]  /*daa0*/  FSETP.NEU.AND P1, PT, R16, RZ, PT ;  /* 0x000000ff1000720b */ /* 0x000fe20003f2d000 */
[----:B------:R-:W-:Y:S01]  /*dab0*/  ULDC.64 UR8, c[0x0][0x5c8] ;  /* 0x0001720000087ab9 */ /* 0x000fe20000000a00 */
[----:B------:R-:W-:Y:S01]  /*dac0*/  ISETP.GT.AND P5, PT, R3, RZ, PT ;  /* 0x000000ff0300720c */ /* 0x000fe20003fa4270 */
[----:B------:R-:W-:Y:S01]  /*dad0*/  UIMAD UR4, UR7, UR8, URZ ;  /* 0x00000008070472a4 */ /* 0x000fe2000f8e023f */
[----:B------:R-:W-:Y:S01]  /*dae0*/  IMAD.U32 R18, RZ, RZ, UR9 ;  /* 0x00000009ff127e24 */ /* 0x000fe2000f8e00ff */
[----:B------:R-:W-:Y:S01]  /*daf0*/  BSSY B0, `(.L_x_28) ;  /* 0x0001c58000007945 */ /* 0x000fe20003800000 */
[----:B------:R-:W-:Y:S01]  /*db00*/  IMAD.WIDE.U32 R4, R12, UR8, R4 ;  /* 0x000000080c047c25 */ /* 0x000fe2000f8e0004 */
[----:B------:R-:W-:-:S03]  /*db10*/  ISETP.GT.AND P0, PT, R0, RZ, P5 ;  /* 0x000000ff0000720c */ /* 0x000fc60002f04270 */
[----:B------:R-:W-:-:S04]  /*db20*/  IMAD R18, R12, R18, UR4 ;  /* 0x000000040c127e24 */ /* 0x000fc8000f8e0212 */
[----:B------:R-:W-:Y:S01]  /*db30*/  IMAD.IADD R18, R5, 0x1, R18 ;  /* 0x0000000105127824 */ /* 0x000fe200078e0212 */
[----:B------:R-:W-:Y:S06]  /*db40*/  @!P1 BRA `(.L_x_29) ;  /* 0x0000015c00f09947 */ /* 0x000fec0003800000 */
[----:B------:R-:W1:Y:S01]  /*db50*/  LDC.64 R236, c[0x0][0x5b8] ;  /* 0x00016e00ffec7b82 */ /* 0x000e620000000a00 */
[----:B------:R-:W2:Y:S01]  /*db60*/  LDL.LU R19, [R1+0x180] ;  /* 0x0001800001137983 */ /* 0x000ea20000300800 */
[----:B------:R-:W-:-:S06]  /*db70*/  ULDC.64 UR4, c[0x0][0x5c0] ;  /* 0x0001700000047ab9 */ /* 0x000fcc0000000a00 */
[----:B------:R-:W3:Y:S08]  /*db80*/  LDC.64 R6, c[0x0][0x5b0] ;  /* 0x00016c00ff067b82 */ /* 0x000ef00000000a00 */
[----:B------:R-:W4:Y:S01]  /*db90*/  LDC.64 R232, c[0x0][0x5a8] ;  /* 0x00016a00ffe87b82 */ /* 0x000f220000000a00 */
[C---:B-1----:R-:W-:Y:S02]  /*dba0*/  IMAD R5, R236.reuse, UR10, RZ ;  /* 0x0000000aec057c24 */ /* 0x042fe4000f8e02ff */
[----:B------:R-:W-:-:S04]  /*dbb0*/  IMAD.WIDE.U32 R20, R236, UR40, R10 ;  /* 0x00000028ec147c25 */ /* 0x000fc8000f8e000a */
[----:B------:R-:W-:Y:S01]  /*dbc0*/  IMAD R237, R237, UR40, R5 ;  /* 0x00000028eded7c24 */ /* 0x000fe2000f8e0205 */
[----:B------:R-:W-:Y:S01]  /*dbd0*/  MOV R234, R20 ;  /* 0x0000001400ea7202 */ /* 0x000fe20000000f00 */
[----:B---3--:R-:W-:Y:S01]  /*dbe0*/  IMAD R13, R6, UR7, RZ ;  /* 0x00000007060d7c24 */ /* 0x008fe2000f8e02ff */
[----:B------:R-:W-:Y:S01]  /*dbf0*/  STL.64 [R1+0x1c8], R20 ;  /* 0x0001c81401007387 */ /* 0x000fe20000100a00 */
[----:B------:R-:W-:Y:S02]  /*dc00*/  IMAD.IADD R235, R21, 0x1, R237 ;  /* 0x0000000115eb7824 */ /* 0x000fe400078e02ed */
[C---:B------:R-:W-:Y:S02]  /*dc10*/  IMAD R13, R12.reuse, R7, R13 ;  /* 0x000000070c0d7224 */ /* 0x040fe400078e020d */
[----:B------:R-:W-:-:S04]  /*dc20*/  IMAD.WIDE.U32 R8, R12, R6, R234 ;  /* 0x000000060c087225 */ /* 0x000fc800078e00ea */
[----:B------:R-:W-:Y:S01]  /*dc30*/  IMAD.IADD R5, R9, 0x1, R13 ;  /* 0x0000000109057824 */ /* 0x000fe200078e020d */
[----:B----4-:R-:W-:-:S04]  /*dc40*/  LEA R14, P1, R8, R232, 0x1 ;  /* 0x000000e8080e7211 */ /* 0x010fc800078208ff */
[----:B------:R-:W-:-:S05]  /*dc50*/  LEA.HI.X R15, R8, R233, R5, 0x1, P1 ;  /* 0x000000e9080f7211 */ /* 0x000fca00008f0c05 */
[----:B------:R1:W3:Y:S02]  /*dc60*/  @P0 LDG.E.LTC128B.U16 R8, desc[UR46][R14.64] ;  /* 0x0000002e0e080981 */ /* 0x0002e4000c1e1520 */
[----:B-1----:R-:W-:-:S04]  /*dc70*/  LEA R14, P1, R4, UR4, 0x1 ;  /* 0x00000004040e7c11 */ /* 0x002fc8000f8208ff */
[----:B------:R-:W-:-:S05]  /*dc80*/  LEA.HI.X R15, R4, UR5, R18, 0x1, P1 ;  /* 0x00000005040f7c11 */ /* 0x000fca00088f0c12 */
[----:B------:R-:W-:Y:S01]  /*dc90*/  STL.64 [R1+0x1c0], R14 ;  /* 0x0001c00e01007387 */ /* 0x000fe20000100a00 */
[----:B---3--:R-:W-:-:S05]  /*dca0*/  HADD2.F32 R5, -RZ, R8.H0_H0 ;  /* 0x20000008ff057230 */ /* 0x008fca0000004100 */
[----:B------:R-:W-:-:S04]  /*dcb0*/  FMUL R5, R5, R16 ;  /* 0x0000001005057220 */ /* 0x000fc80000400000 */
[----:B--2---:R-:W-:Y:S02]  /*dcc0*/  FFMA R5, R19, R2, R5 ;  /* 0x0000000213057223 */ /* 0x004fe40000000005 */
[----:B------:R-:W2:Y:S01]  /*dcd0*/  LDL.64 R18, [R1+0x1c0] ;  /* 0x0001c00001127983 */ /* 0x000ea20000100a00 */
[----:B------:R-:W-:Y:S01]  /*dce0*/  ISETP.GT.AND P2, PT, R3, 0x1, PT ;  /* 0x000000010300780c */ /* 0x000fe20003f44270 */
[----:B------:R-:W-:Y:S01]  /*dcf0*/  BSSY B1, `(.L_x_30) ;  /* 0x000000e000017945 */ /* 0x000fe20003800000 */
[----:B------:R-:W-:Y:S02]  /*dd00*/  F2FP.F16.F32.PACK_AB R4, RZ, R5 ;  /* 0x00000005ff04723e */ /* 0x000fe400000000ff */
[----:B------:R-:W-:-:S09]  /*dd10*/  LOP3.LUT R17, R17, 0xfffffffb, RZ, 0xc0, !PT ;  /* 0xfffffffb11117812 */ /* 0x000fd200078ec0ff */
[----:B------:R-:W-:Y:S01]  /*dd20*/  @P2 LOP3.LUT R17, R17, 0x4, RZ, 0xfc, !PT ;  /* 0x0000000411112812 */ /* 0x000fe200078efcff */
[----:B--2---:R1:W-:Y:S02]  /*dd30*/  @P0 STG.E.U16 desc[UR46][R18.64], R4 ;  /* 0x0000000412000986 */ /* 0x0043e4000c10152e */
[----:B-1----:R-:W-:-:S04]  /*dd40*/  IMAD.WIDE.U32 R4, R12, R6, R10 ;  /* 0x000000060c047225 */ /* 0x002fc800078e000a */
[----:B------:R-:W-:Y:S02]  /*dd50*/  IMAD.IADD R5, R13, 0x1, R5 ;  /* 0x000000010d057824 */ /* 0x000fe400078e0205 */
[----:B------:R-:W-:-:S04]  /*dd60*/  IMAD.WIDE.U32 R4, R236, UR40, R4 ;  /* 0x00000028ec047c25 */ /* 0x000fc8000f8e0004 */
[----:B------:R-:W-:Y:S01]  /*dd70*/  IMAD.IADD R5, R237, 0x1, R5 ;  /* 0x00000001ed057824 */ /* 0x000fe200078e0205 */
[----:B------:R-:W-:-:S04]  /*dd80*/  LEA R22, P0, R4, R232, 0x1 ;  /* 0x000000e804167211 */ /* 0x000fc800078008ff */
[----:B------:R-:W-:Y:S02]  /*dd90*/  LEA.HI.X R23, R4, R233, R5, 0x1, P0 ;  /* 0x000000e904177211 */ /* 0x000fe400000f0c05 */
[----:B------:R-:W-:-:S13]  /*dda0*/  ISETP.GT.AND P0, PT, R0, RZ, P2 ;  /* 0x000000ff0000720c */ /* 0x000fda0001704270 */
[----:B------:R-:W-:Y:S05]  /*ddb0*/  @!P0 BRA `(.L_x_31) ;  /* 0x0000000000048947 */ /* 0x000fea0003800000 */
[----:B------:R1:W5:Y:S02]  /*ddc0*/  LDG.E.LTC128B.U16 R8, desc[UR46][R22.64+0x2] ;  /* 0x0000022e16087981 */ /* 0x000364000c1e1520 */
.L_x_31:
[----:B------:R-:W-:Y:S05]  /*ddd0*/  BSYNC B1 ;  /* 0x0000000000017941 */ /* 0x000fea0003800000 */
.L_x_30:
[----:B------:R-:W2:Y:S01]  /*dde0*/  LDL.LU R5, [R1+0x184] ;  /* 0x0001840001057983 */ /* 0x000ea20000300800 */
[----:B-----5:R-:W-:Y:S01]  /*ddf0*/  HADD2.F32 R4, -RZ, R8.H0_H0 ;  /* 0x20000008ff047230 */ /* 0x020fe20000004100 */
[C---:B------:R-:W-:Y:S01]  /*de00*/  SHF.L.U64.HI R15, R6.reuse, 0x3, R7 ;  /* 0x00000003060f7819 */ /* 0x040fe20000010207 */
[----:B------:R-:W-:-:S03]  /*de10*/  IMAD.SHL.U32 R14, R6, 0x8, RZ ;  /* 0x00000008060e7824 */ /* 0x000fc600078e00ff */
[----:B------:R-:W-:Y:S02]  /*de20*/  FMUL R4, R4, R16 ;  /* 0x0000001004047220 */ /* 0x000fe40000400000 */
[----:B------:R-:W-:Y:S02]  /*de30*/  STL.64 [R1+0x1d0], R14 ;  /* 0x0001d00e01007387 */ /* 0x000fe40000100a00 */
[----:B--2---:R-:W-:Y:S01]  /*de40*/  FFMA R4, R5, R2, R4 ;  /* 0x0000000205047223 */ /* 0x004fe20000000004 */
[----:B------:R-:W-:-:S04]  /*de50*/  @P0 MOV R5, R19 ;  /* 0x0000001300050202 */ /* 0x000fc80000000f00 */
[----:B------:R-:W-:-:S04]  /*de60*/  F2FP.F16.F32.PACK_AB R4, RZ, R4 ;  /* 0x00000004ff04723e */ /* 0x000fc800000000ff */
[----:B------:R-:W-:Y:S01]  /*de70*/  PRMT R9, R4, 0x7610, R9 ;  /* 0x0000761004097816 */ /* 0x000fe20000000009 */
[----:B------:R-:W-:-:S05]  /*de80*/  @P0 IMAD.MOV.U32 R4, RZ, RZ, R18 ;  /* 0x000000ffff040224 */ /* 0x000fca00078e0012 */
[----:B------:R2:W-:Y:S01]  /*de90*/  @P0 STG.E.U16 desc[UR46][R4.64+0x2], R9 ;  /* 0x0000020904000986 */ /* 0x0005e2000c10152e */
[----:B------:R-:W-:Y:S01]  /*dea0*/  ISETP.GT.AND P0, PT, R0, 0x8, P5 ;  /* 0x000000080000780c */ /* 0x000fe20002f04270 */
[----:B--2---:R-:W-:-:S04]  /*deb0*/  IMAD.WIDE.U32 R4, R12, R6, R14 ;  /* 0x000000060c047225 */ /* 0x004fc800078e000e */
[----:B------:R-:W-:Y:S01]  /*dec0*/  IMAD.IADD R13, R13, 0x1, R5 ;  /* 0x000000010d0d7824 */ /* 0x000fe200078e0205 */
[----:B------:R-:W-:-:S05]  /*ded0*/  IADD3 R5, P1, R20, R4, RZ ;  /* 0x0000000414057210 */ /* 0x000fca0007f3e0ff */
[----:B------:R-:W-:Y:S01]  /*dee0*/  IMAD.X R9, R13, 0x1, R235, P1 ;  /* 0x000000010d097824 */ /* 0x000fe200008e06eb */
[----:B------:R-:W-:-:S04]  /*def0*/  LEA R14, P1, R5, R232, 0x1 ;  /* 0x000000e8050e7211 */ /* 0x000fc800078208ff */
[----:B------:R-:W-:Y:S02]  /*df00*/  LEA.HI.X R15, R5, R233, R9, 0x1, P1 ;  /* 0x000000e9050f7211 */ /* 0x000fe400008f0c09 */
[----:B------:R-:W2:Y:S04]  /*df10*/  LDL.LU R9, [R1+0x188] ;  /* 0x0001880001097983 */ /* 0x000ea80000300800 */
[----:B------:R-:W3:Y:S01]  /*df20*/  @P0 LDG.E.LTC128B.U16 R8, desc[UR46][R14.64] ;  /* 0x0000002e0e080981 */ /* 0x000ee2000c1e1520 */
[----:B------:R-:W-:Y:S01]  /*df30*/  IADD3 R4, P1, R10, R4, RZ ;  /* 0x000000040a047210 */ /* 0x000fe20007f3e0ff */
[----:B------:R-:W-:Y:S01]  /*df40*/  BSSY B1, `(.L_x_32) ;  /* 0x0000017000017945 */ /* 0x000fe20003800000 */
[----:B------:R-:W-:-:S03]  /*df50*/  ISETP.GT.AND P2, PT, R0, 0x8, P2 ;  /* 0x000000080000780c */ /* 0x000fc60001744270 */
[----:B------:R-:W-:Y:S02]  /*df60*/  IMAD.X R5, R11, 0x1, R13, P1 ;  /* 0x000000010b057824 */ /* 0x000fe400008e060d */
[----:B------:R-:W-:Y:S02]  /*df70*/  IMAD.U32 R13, RZ, RZ, UR8 ;  /* 0x00000008ff0d7e24 */ /* 0x000fe4000f8e00ff */
[----:B------:R-:W-:-:S05]  /*df80*/  IMAD.WIDE.U32 R4, R236, UR40, R4 ;  /* 0x00000028ec047c25 */ /* 0x000fca000f8e0004 */
[----:B------:R-:W-:Y:S02]  /*df90*/  IADD3 R5, R237, R5, RZ ;  /* 0x00000005ed057210 */ /* 0x000fe40007ffe0ff */
[----:B------:R-:W-:-:S04]  /*dfa0*/  LEA R20, P1, R4, R232, 0x1 ;  /* 0x000000e804147211 */ /* 0x000fc800078208ff */
[----:B------:R-:W-:Y:S01]  /*dfb0*/  LEA.HI.X R21, R4, R233, R5, 0x1, P1 ;  /* 0x000000e904157211 */ /* 0x000fe200008f0c05 */
[----:B---3--:R-:W-:-:S05]  /*dfc0*/  HADD2.F32 R4, -RZ, R8.H0_H0 ;  /* 0x20000008ff047230 */ /* 0x008fca0000004100 */
[----:B------:R-:W-:-:S04]  /*dfd0*/  FMUL R4, R4, R16 ;  /* 0x0000001004047220 */ /* 0x000fc80000400000 */
[----:B--2---:R-:W-:Y:S01]  /*dfe0*/  FFMA R5, R9, R2, R4 ;  /* 0x0000000209057223 */ /* 0x004fe20000000004 */
[----:B------:R-:W-:Y:S02]  /*dff0*/  IMAD.U32 R4, RZ, RZ, UR8 ;  /* 0x00000008ff047e24 */ /* 0x000fe4000f8e00ff */
[----:B------:R-:W-:Y:S02]  /*e000*/  IMAD.U32 R9, RZ, RZ, UR9 ;  /* 0x00000009ff097e24 */ /* 0x000fe4000f8e00ff */
[----:B------:R-:W-:Y:S01]  /*e010*/  IMAD.SHL.U32 R15, R4, 0x10, RZ ;  /* 0x00000010040f7824 */ /* 0x000fe200078e00ff */
[----:B------:R-:W-:Y:S02]  /*e020*/  F2FP.F16.F32.PACK_AB R5, RZ, R5 ;  /* 0x00000005ff05723e */ /* 0x000fe400000000ff */
[----:B------:R-:W-:Y:S02]  /*e030*/  SHF.L.U64.HI R14, R13, 0x4, R9 ;  /* 0x000000040d0e7819 */ /* 0x000fe40000010209 */
[----:B------:R-:W-:-:S02]  /*e040*/  IADD3 R4, P1, R15, R18, RZ ;  /* 0x000000120f047210 */ /* 0x000fc40007f3e0ff */
[----:B------:R-:W-:Y:S01]  /*e050*/  PRMT R9, R5, 0x7610, R9 ;  /* 0x0000761005097816 */ /* 0x000fe20000000009 */
[----:B------:R2:W-:Y:S01]  /*e060*/  STL [R1+0x1dc], R14 ;  /* 0x0001dc0e01007387 */ /* 0x0005e20000100800 */
[----:B------:R-:W-:-:S05]  /*e070*/  IADD3.X R5, R14, R19, RZ, P1, !PT ;  /* 0x000000130e057210 */ /* 0x000fca0000ffe4ff */
[----:B------:R2:W-:Y:S01]  /*e080*/  @P0 STG.E.U16 desc[UR46][R4.64], R9 ;  /* 0x0000000904000986 */ /* 0x0005e2000c10152e */
[----:B------:R-:W-:Y:S05]  /*e090*/  @!P2 BRA `(.L_x_33) ;  /* 0x000000000004a947 */ /* 0x000fea0003800000 */
[----:B------:R3:W5:Y:S02]  /*e0a0*/  LDG.E.LTC128B.U16 R8, desc[UR46][R20.64+0x2] ;  /* 0x0000022e14087981 */ /* 0x000764000c1e1520 */
.L_x_33:
[----:B------:R-:W-:Y:S05]  /*e0b0*/  BSYNC B1 ;  /* 0x0000000000017941 */ /* 0x000fea0003800000 */
.L_x_32:
[----:B------:R-:W4:Y:S01]  /*e0c0*/  LDL.LU R13, [R1+0x18c] ;  /* 0x00018c00010d7983 */ /* 0x000f220000300800 */
[----:B--2--5:R-:W-:Y:S01]  /*e0d0*/  HADD2.F32 R9, -RZ, R8.H0_H0 ;  /* 0x20000008ff097230 */ /* 0x024fe20000004100 */
[----:B------:R-:W-:Y:S01]  /*e0e0*/  ISETP.GT.AND P3, PT, R3, 0x8, PT ;  /* 0x000000080300780c */ /* 0x000fe20003f64270 */
[----:B------:R-:W-:Y:S01]  /*e0f0*/  BSSY B1, `(.L_x_34) ;  /* 0x000000a000017945 */ /* 0x000fe20003800000 */
[----:B------:R-:W-:Y:S02]  /*e100*/  LOP3.LUT R17, R17, 0xfffffffd, RZ, 0xc0, !PT ;  /* 0xfffffffd11117812 */ /* 0x000fe400078ec0ff */
[----:B------:R-:W-:Y:S01]  /*e110*/  FMUL R9, R9, R16 ;  /* 0x0000001009097220 */ /* 0x000fe20000400000 */
[----:B------:R-:W-:-:S08]  /*e120*/  ISETP.GT.AND P0, PT, R0, RZ, P3 ;  /* 0x000000ff0000720c */ /* 0x000fd00001f04270 */
[----:B------:R-:W-:Y:S01]  /*e130*/  @P3 LOP3.LUT R17, R17, 0x2, RZ, 0xfc, !PT ;  /* 0x0000000211113812 */ /* 0x000fe200078efcff */
[----:B----4-:R-:W-:-:S05]  /*e140*/  FFMA R9, R13, R2, R9 ;  /* 0x000000020d097223 */ /* 0x010fca0000000009 */
[----:B------:R-:W-:-:S05]  /*e150*/  F2FP.F16.F32.PACK_AB R9, RZ, R9 ;  /* 0x00000009ff09723e */ /* 0x000fca00000000ff */
[----:B------:R2:W-:Y:S01]  /*e160*/  @P2 STG.E.U16 desc[UR46][R4.64+0x2], R9 ;  /* 0x0000020904002986 */ /* 0x0005e2000c10152e */
[----:B------:R-:W-:Y:S05]  /*e170*/  @!P0 BRA `(.L_x_35) ;  /* 0x0000000000048947 */ /* 0x000fea0003800000 */
[----:B------:R4:W5:Y:S02]  /*e180*/  LDG.E.LTC128B.U16 R8, desc[UR46][R22.64+0x10] ;  /* 0x0000102e16087981 */ /* 0x000964000c1e1520 */
.L_x_35:
[----:B------:R-:W-:Y:S05]  /*e190*/  BSYNC B1 ;  /* 0x0000000000017941 */ /* 0x000fea0003800000 */
.L_x_34:
[----:B------:R-:W3:Y:S01]  /*e1a0*/  LDL.LU R13, [R1+0x190] ;  /* 0x00019000010d7983 */ /* 0x000ee20000300800 */
[----:B--2--5:R-:W-:Y:S01]  /*e1b0*/  HADD2.F32 R9, -RZ, R8.H0_H0 ;  /* 0x20000008ff097230 */ /* 0x024fe20000004100 */
[----:B------:R-:W-:Y:S01]  /*e1c0*/  ISETP.GT.AND P6, PT, R3, 0x9, PT ;  /* 0x000000090300780c */ /* 0x000fe20003fc4270 */
[----:B------:R-:W-:Y:S01]  /*e1d0*/  @P0 IMAD.MOV.U32 R14, RZ, RZ, R18 ;  /* 0x000000ffff0e0224 */ /* 0x000fe200078e0012 */
[----:B------:R-:W-:Y:S01]  /*e1e0*/  LOP3.LUT R17, R17, 0xfffffffe, RZ, 0xc0, !PT ;  /* 0xfffffffe11117812 */ /* 0x000fe200078ec0ff */
[----:B------:R-:W-:Y:S02]  /*e1f0*/  @P0 IMAD.MOV.U32 R15, RZ, RZ, R19 ;  /* 0x000000ffff0f0224 */ /* 0x000fe400078e0013 */
[----:B------:R-:W-:Y:S01]  /*e200*/  FMUL R9, R9, R16 ;  /* 0x0000001009097220 */ /* 0x000fe20000400000 */
[----:B------:R-:W-:Y:S01]  /*e210*/  ISETP.GT.AND P1, PT, R0, RZ, P6 ;  /* 0x000000ff0000720c */ /* 0x000fe20003724270 */
[----:B------:R-:W-:Y:S06]  /*e220*/  BSSY B1, `(.L_x_36) ;  /* 0x0000007000017945 */ /* 0x000fec0003800000 */
[----:B------:R-:W-:Y:S01]  /*e230*/  @P6 LOP3.LUT R17, R17, 0x1, RZ, 0xfc, !PT ;  /* 0x0000000111116812 */ /* 0x000fe200078efcff */
[----:B---3--:R-:W-:-:S05]  /*e240*/  FFMA R9, R13, R2, R9 ;  /* 0x000000020d097223 */ /* 0x008fca0000000009 */
[----:B------:R-:W-:-:S05]  /*e250*/  F2FP.F16.F32.PACK_AB R9, RZ, R9 ;  /* 0x00000009ff09723e */ /* 0x000fca00000000ff */
[----:B------:R2:W-:Y:S01]  /*e260*/  @P0 STG.E.U16 desc[UR46][R14.64+0x10], R9 ;  /* 0x000010090e000986 */ /* 0x0005e2000c10152e */
[----:B------:R-:W-:Y:S05]  /*e270*/  @!P1 BRA `(.L_x_37) ;  /* 0x0000000000049947 */ /* 0x000fea0003800000 */
[----:B------:R3:W5:Y:S02]  /*e280*/  LDG.E.LTC128B.U16 R8, desc[UR46][R22.64+0x12] ;  /* 0x0000122e16087981 */ /* 0x000764000c1e1520 */
.L_x_37:
[----:B------:R-:W-:Y:S05]  /*e290*/  BSYNC B1 ;  /* 0x0000000000017941 */ /* 0x000fea0003800000 */
.L_x_36:
[----:B------:R-:W4:Y:S01]  /*e2a0*/  LDL.LU R13, [R1+0x194] ;  /* 0x00019400010d7983 */ /* 0x000f220000300800 */
[----:B--2--5:R-:W-:Y:S01]  /*e2b0*/  HADD2.F32 R9, -RZ, R8.H0_H0 ;  /* 0x20000008ff097230 */ /* 0x024fe20000004100 */
[----:B------:R-:W-:Y:S01]  /*e2c0*/  ISETP.GT.AND P2, PT, R0, 0x8, P3 ;  /* 0x000000080000780c */ /* 0x000fe20001f44270 */
[----:B------:R-:W-:Y:S01]  /*e2d0*/  @P1 IMAD.MOV.U32 R14, RZ, RZ, R18 ;  /* 0x000000ffff0e1224 */ /* 0x000fe200078e0012 */
[----:B------:R-:W-:Y:S01]  /*e2e0*/  BSSY B1, `(.L_x_38) ;  /* 0x0000008000017945 */ /* 0x000fe20003800000 */
[----:B------:R-:W-:Y:S02]  /*e2f0*/  @P1 IMAD.MOV.U32 R15, RZ, RZ, R19 ;  /* 0x000000ffff0f1224 */ /* 0x000fe400078e0013 */
[----:B------:R-:W-:-:S04]  /*e300*/  FMUL R9, R9, R16 ;  /* 0x0000001009097220 */ /* 0x000fc80000400000 */
[----:B----4-:R-:W-:-:S05]  /*e310*/  FFMA R9, R13, R2, R9 ;  /* 0x000000020d097223 */ /* 0x010fca0000000009 */
[----:B------:R-:W-:-:S05]  /*e320*/  F2FP.F16.F32.PACK_AB R9, RZ, R9 ;  /* 0x00000009ff09723e */ /* 0x000fca00000000ff */
[----:B------:R2:W-:Y:S01]  /*e330*/  @P1 STG.E.U16 desc[UR46][R14.64+0x12], R9 ;  /* 0x000012090e001986 */ /* 0x0005e2000c10152e */
[----:B------:R-:W-:Y:S05]  /*e340*/  @!P2 BRA `(.L_x_39) ;  /* 0x000000000004a947 */ /* 0x000fea0003800000 */
[----:B------:R4:W5:Y:S02]  /*e350*/  LDG.E.LTC128B.U16 R8, desc[UR46][R20.64+0x10] ;  /* 0x0000102e14087981 */ /* 0x000964000c1e1520 */
.L_x_39:
[----:B------:R-:W-:Y:S05]  /*e360*/  BSYNC B1 ;  /* 0x0000000000017941 */ /* 0x000fea0003800000 */
.L_x_38:
[----:B------:R-:W3:Y:S01]  /*e370*/  LDL.LU R13, [R1+0x198] ;  /* 0x00019800010d7983 */ /* 0x000ee20000300800 */
[----:B--2--5:R-:W-:Y:S01]  /*e380*/  HADD2.F32 R9, -RZ, R8.H0_H0 ;  /* 0x20000008ff097230 */ /* 0x024fe20000004100 */
[----:B------:R-:W-:Y:S01]  /*e390*/  ISETP.GT.AND P0, PT, R0, 0x8, P6 ;  /* 0x000000080000780c */ /* 0x000fe20003704270 */
[----:B------:R-:W-:Y:S03]  /*e3a0*/  BSSY B1, `(.L_x_40) ;  /* 0x0000007000017945 */ /* 0x000fe60003800000 */
[----:B------:R-:W-:-:S04]  /*e3b0*/  FMUL R9, R9, R16 ;  /* 0x0000001009097220 */ /* 0x000fc80000400000 */
[----:B---3--:R-:W-:-:S05]  /*e3c0*/  FFMA R9, R13, R2, R9 ;  /* 0x000000020d097223 */ /* 0x008fca0000000009 */
[----:B------:R-:W-:-:S05]  /*e3d0*/  F2FP.F16.F32.PACK_AB R9, RZ, R9 ;  /* 0x00000009ff09723e */ /* 0x000fca00000000ff */
[----:B------:R2:W-:Y:S01]  /*e3e0*/  @P2 STG.E.U16 desc[UR46][R4.64+0x10], R9 ;  /* 0x0000100904002986 */ /* 0x0005e2000c10152e */
[----:B------:R-:W-:Y:S05]  /*e3f0*/  @!P0 BRA `(.L_x_41) ;  /* 0x0000000000048947 */ /* 0x000fea0003800000 */
[----:B------:R3:W5:Y:S02]  /*e400*/  LDG.E.LTC128B.U16 R8, desc[UR46][R20.64+0x12] ;  /* 0x0000122e14087981 */ /* 0x000764000c1e1520 */
.L_x_41:
[----:B------:R-:W-:Y:S05]  /*e410*/  BSYNC B1 ;  /* 0x0000000000017941 */ /* 0x000fea0003800000 */
.L_x_40:
[----:B------:R-:W4:Y:S01]  /*e420*/  LDL.LU R13, [R1+0x19c] ;  /* 0x00019c00010d7983 */ /* 0x000f220000300800 */
[----:B--2--5:R-:W-:Y:S01]  /*e430*/  HADD2.F32 R9, -RZ, R8.H0_H0 ;  /* 0x20000008ff097230 */ /* 0x024fe20000004100 */
[----:B------:R-:W-:Y:S01]  /*e440*/  ISETP.GT.AND P3, PT, R3, 0x10, PT ;  /* 0x000000100300780c */ /* 0x000fe20003f64270 */
[----:B------:R-:W-:Y:S03]  /*e450*/  BSSY B1, `(.L_x_42) ;  /* 0x0000008000017945 */ /* 0x000fe60003800000 */
[----:B------:R-:W-:Y:S01]  /*e460*/  FMUL R9, R9, R16 ;  /* 0x0000001009097220 */ /* 0x000fe20000400000 */
[----:B------:R-:W-:-:S03]  /*e470*/  ISETP.GT.AND P1, PT, R0, RZ, P3 ;  /* 0x000000ff0000720c */ /* 0x000fc60001f24270 */
[----:B----4-:R-:W-:-:S05]  /*e480*/  FFMA R9, R13, R2, R9 ;  /* 0x000000020d097223 */ /* 0x010fca0000000009 */
[----:B------:R-:W-:-:S05]  /*e490*/  F2FP.F16.F32.PACK_AB R9, RZ, R9 ;  /* 0x00000009ff09723e */ /* 0x000fca00000000ff */
[----:B------:R2:W-:Y:S01]  /*e4a0*/  @P0 STG.E.U16 desc[UR46][R4.64+0x12], R9 ;  /* 0x0000120904000986 */ /* 0x0005e2000c10152e */
[----:B------:R-:W-:Y:S05]  /*e4b0*/  @!P1 BRA `(.L_x_43) ;  /* 0x0000000000049947 */ /* 0x000fea0003800000 */
[----:B------:R4:W5:Y:S02]  /*e4c0*/  LDG.E.LTC128B.U16 R8, desc[UR46][R22.64+0x20] ;  /* 0x0000202e16087981 */ /* 0x000964000c1e1520 */
.L_x_43:
[----:B------:R-:W-:Y:S05]  /*e4d0*/  BSYNC B1 ;  /* 0x0000000000017941 */ /* 0x000fea0003800000 */
.L_x_42:
[----:B------:R-:W3:Y:S01]  /*e4e0*/  LDL.LU R13, [R1+0x1a0] ;  /* 0x0001a000010d7983 */ /* 0x000ee20000300800 */
[----:B--2--5:R-:W-:Y:S01]  /*e4f0*/  HADD2.F32 R9, -RZ, R8.H0_H0 ;  /* 0x20000008ff097230 */ /* 0x024fe20000004100 */
[----:B------:R-:W-:Y:S01]  /*e500*/  @P1 MOV R14, R18 ;  /* 0x00000012000e1202 */ /* 0x000fe20000000f00 */
[----:B------:R-:W-:Y:S01]  /*e510*/  @P1 IMAD.MOV.U32 R15, RZ, RZ, R19 ;  /* 0x000000ffff0f1224 */ /* 0x000fe200078e0013 */
[----:B------:R-:W-:Y:S01]  /*e520*/  ISETP.GT.AND P2, PT, R3, 0x11, PT ;  /* 0x000000110300780c */ /* 0x000fe20003f44270 */
[----:B------:R-:W-:Y:S01]  /*e530*/  BSSY B1, `(.L_x_44) ;  /* 0x0000008000017945 */ /* 0x000fe20003800000 */
[----:B------:R-:W-:Y:S02]  /*e540*/  FMUL R9, R9, R16 ;  /* 0x0000001009097220 */ /* 0x000fe40000400000 */
[----:B------:R-:W-:Y:S02]  /*e550*/  ISETP.GT.AND P0, PT, R0, RZ, P2 ;  /* 0x000000ff0000720c */ /* 0x000fe40001704270 */
[----:B---3--:R-:W-:-:S05]  /*e560*/  FFMA R9, R13, R2, R9 ;  /* 0x000000020d097223 */ /* 0x008fca0000000009 */
[----:B------:R-:W-:-:S05]  /*e570*/  F2FP.F16.F32.PACK_AB R9, RZ, R9 ;  /* 0x00000009ff09723e */ /* 0x000fca00000000ff */
[----:B------:R2:W-:Y:S01]  /*e580*/  @P1 STG.E.U16 desc[UR46][R14.64+0x20], R9 ;  /* 0x000020090e001986 */ /* 0x0005e2000c10152e */
[----:B------:R-:W-:Y:S05]  /*e590*/  @!P0 BRA `(.L_x_45) ;  /* 0x0000000000048947 */ /* 0x000fea0003800000 */
[----:B------:R3:W5:Y:S02]  /*e5a0*/  LDG.E.LTC128B.U16 R8, desc[UR46][R22.64+0x22] ;  /* 0x0000222e16087981 */ /* 0x000764000c1e1520 */
.L_x_45:
[----:B------:R-:W-:Y:S05]  /*e5b0*/  BSYNC B1 ;  /* 0x0000000000017941 */ /* 0x000fea0003800000 */
.L_x_44:
[----:B------:R-:W4:Y:S01]  /*e5c0*/  LDL.LU R13, [R1+0x1a4] ;  /* 0x0001a400010d7983 */ /* 0x000f220000300800 */
[----:B--2--5:R-:W-:Y:S01]  /*e5d0*/  HADD2.F32 R9, -RZ, R8.H0_H0 ;  /* 0x20000008ff097230 */ /* 0x024fe20000004100 */
[----:B------:R-:W-:Y:S01]  /*e5e0*/  BSSY B1, `(.L_x_46) ;  /* 0x000000a000017945 */ /* 0x000fe20003800000 */
[----:B------:R-:W-:Y:S02]  /*e5f0*/  @P0 IMAD.MOV.U32 R14, RZ, RZ, R18 ;  /* 0x000000ffff0e0224 */ /* 0x000fe400078e0012 */
[----:B------:R-:W-:Y:S02]  /*e600*/  @P0 IMAD.MOV.U32 R15, RZ, RZ, R19 ;  /* 0x000000ffff0f0224 */ /* 0x000fe400078e0013 */
[----:B------:R-:W-:-:S04]  /*e610*/  FMUL R9, R9, R16 ;  /* 0x0000001009097220 */ /* 0x000fc80000400000 */
[----:B----4-:R-:W-:-:S05]  /*e620*/  FFMA R9, R13, R2, R9 ;  /* 0x000000020d097223 */ /* 0x010fca0000000009 */
[----:B------:R-:W-:-:S05]  /*e630*/  F2FP.F16.F32.PACK_AB R9, RZ, R9 ;  /* 0x00000009ff09723e */ /* 0x000fca00000000ff */
[----:B------:R2:W-:Y:S01]  /*e640*/  @P0 STG.E.U16 desc[UR46][R14.64+0x22], R9 ;  /* 0x000022090e000986 */ /* 0x0005e2000c10152e */
[----:B------:R-:W-:-:S13]  /*e650*/  ISETP.GT.AND P0, PT, R0, 0x8, P3 ;  /* 0x000000080000780c */ /* 0x000fda0001f04270 */
[----:B--2---:R-:W-:Y:S05]  /*e660*/  @!P0 BRA `(.L_x_47) ;  /* 0x0000000000048947 */ /* 0x004fea0003800000 */
[----:B------:R2:W5:Y:S02]  /*e670*/  LDG.E.LTC128B.U16 R8, desc[UR46][R20.64+0x20] ;  /* 0x0000202e14087981 */ /* 0x000564000c1e1520 */
.L_x_47:
[----:B------:R-:W-:Y:S05]  /*e680*/  BSYNC B1 ;  /* 0x0000000000017941 */ /* 0x000fea0003800000 */
.L_x_46:
[----:B------:R-:W4:Y:S01]  /*e690*/  LDL.LU R13, [R1+0x1a8] ;  /* 0x0001a800010d7983 */ /* 0x000f220000300800 */
[----:B-----5:R-:W-:Y:S01]  /*e6a0*/  HADD2.F32 R9, -RZ, R8.H0_H0 ;  /* 0x20000008ff097230 */ /* 0x020fe20000004100 */
[----:B------:R-:W-:Y:S04]  /*e6b0*/  BSSY B1, `(.L_x_48) ;  /* 0x0000008000017945 */ /* 0x000fe80003800000 */
[----:B------:R-:W-:-:S04]  /*e6c0*/  FMUL R9, R9, R16 ;  /* 0x0000001009097220 */ /* 0x000fc80000400000 */
[----:B----4-:R-:W-:-:S05]  /*e6d0*/  FFMA R9, R13, R2, R9 ;  /* 0x000000020d097223 */ /* 0x010fca0000000009 */
[----:B------:R-:W-:-:S05]  /*e6e0*/  F2FP.F16.F32.PACK_AB R9, RZ, R9 ;  /* 0x00000009ff09723e */ /* 0x000fca00000000ff */
[----:B------:R4:W-:Y:S01]  /*e6f0*/  @P0 STG.E.U16 desc[UR46][R4.64+0x20], R9 ;  /* 0x0000200904000986 */ /* 0x0009e2000c10152e */
[----:B------:R-:W-:-:S13]  /*e700*/  ISETP.GT.AND P0, PT, R0, 0x8, P2 ;  /* 0x000000080000780c */ /* 0x000fda0001704270 */
[----:B----4-:R-:W-:Y:S05]  /*e710*/  @!P0 BRA `(.L_x_49) ;  /* 0x0000000000048947 */ /* 0x010fea0003800000 */
[----:B------:R4:W5:Y:S02]  /*e720*/  LDG.E.LTC128B.U16 R8, desc[UR46][R20.64+0x22] ;  /* 0x0000222e14087981 */ /* 0x000964000c1e1520 */
.L_x_49:
[----:B------:R-:W-:Y:S05]  /*e730*/  BSYNC B1 ;  /* 0x0000000000017941 */ /* 0x000fea0003800000 */
.L_x_48:
[----:B------:R-:W2:Y:S01]  /*e740*/  LDL.LU R13, [R1+0x1ac] ;  /* 0x0001ac00010d7983 */ /* 0x000ea20000300800 */
[----:B-----5:R-:W-:Y:S01]  /*e750*/  HADD2.F32 R9, -RZ, R8.H0_H0 ;  /* 0x20000008ff097230 */ /* 0x020fe20000004100 */
[----:B------:R-:W-:Y:S01]  /*e760*/  ISETP.GT.AND P1, PT, R3, 0x18, PT ;  /* 0x000000180300780c */ /* 0x000fe20003f24270 */
[----:B------:R-:W-:Y:S03]  /*e770*/  BSSY B1, `(.L_x_50) ;  /* 0x0000008000017945 */ /* 0x000fe60003800000 */
[----:B------:R-:W-:-:S04]  /*e780*/  FMUL R9, R9, R16 ;  /* 0x0000001009097220 */ /* 0x000fc80000400000 */
[----:B--2---:R-:W-:-:S05]  /*e790*/  FFMA R9, R13, R2, R9 ;  /* 0x000000020d097223 */ /* 0x004fca0000000009 */
[----:B------:R-:W-:-:S05]  /*e7a0*/  F2FP.F16.F32.PACK_AB R9, RZ, R9 ;  /* 0x00000009ff09723e */ /* 0x000fca00000000ff */
[----:B------:R2:W-:Y:S01]  /*e7b0*/  @P0 STG.E.U16 desc[UR46][R4.64+0x22], R9 ;  /* 0x0000220904000986 */ /* 0x0005e2000c10152e */
[----:B------:R-:W-:-:S13]  /*e7c0*/  ISETP.GT.AND P0, PT, R0, RZ, P1 ;  /* 0x000000ff0000720c */ /* 0x000fda0000f04270 */
[----:B--2---:R-:W-:Y:S05]  /*e7d0*/  @!P0 BRA `(.L_x_51) ;  /* 0x0000000000048947 */ /* 0x004fea0003800000 */
[----:B------:R2:W5:Y:S02]  /*e7e0*/  LDG.E.LTC128B.U16 R8, desc[UR46][R22.64+0x30] ;  /* 0x0000302e16087981 */ /* 0x000564000c1e1520 */
.L_x_51:
[----:B------:R-:W-:Y:S05]  /*e7f0*/  BSYNC B1 ;  /* 0x0000000000017941 */ /* 0x000fea0003800000 */
.L_x_50:
[----:B------:R-:W3:Y:S01]  /*e800*/  LDL.LU R13, [R1+0x1b0] ;  /* 0x0001b000010d7983 */ /* 0x000ee20000300800 */
[----:B-----5:R-:W-:Y:S01]  /*e810*/  HADD2.F32 R9, -RZ, R8.H0_H0 ;  /* 0x20000008ff097230 */ /* 0x020fe20000004100 */
[----:B------:R-:W-:Y:S01]  /*e820*/  @P0 MOV R15, R19 ;  /* 0x00000013000f0202 */ /* 0x000fe20000000f00 */
[----:B------:R-:W-:Y:S01]  /*e830*/  @P0 IMAD.MOV.U32 R14, RZ, RZ, R18 ;  /* 0x000000ffff0e0224 */ /* 0x000fe200078e0012 */
[----:B------:R-:W-:Y:S02]  /*e840*/  BSSY B1, `(.L_x_52) ;  /* 0x0000009000017945 */ /* 0x000fe40003800000 */
[----:B------:R-:W-:-:S04]  /*e850*/  FMUL R9, R9, R16 ;  /* 0x0000001009097220 */ /* 0x000fc80000400000 */
[----:B---3--:R-:W-:-:S05]  /*e860*/  FFMA R9, R13, R2, R9 ;  /* 0x000000020d097223 */ /* 0x008fca0000000009 */
[----:B------:R-:W-:-:S05]  /*e870*/  F2FP.F16.F32.PACK_AB R9, RZ, R9 ;  /* 0x00000009ff09723e */ /* 0x000fca00000000ff */
[----:B------:R3:W-:Y:S01]  /*e880*/  @P0 STG.E.U16 desc[UR46][R14.64+0x30], R9 ;  /* 0x000030090e000986 */ /* 0x0007e2000c10152e */
[----:B------:R-:W-:-:S04]  /*e890*/  ISETP.GT.AND P0, PT, R3, 0x19, PT ;  /* 0x000000190300780c */ /* 0x000fc80003f04270 */
[----:B------:R-:W-:-:S13]  /*e8a0*/  ISETP.GT.AND P4, PT, R0, RZ, P0 ;  /* 0x000000ff0000720c */ /* 0x000fda0000784270 */
[----:B---3--:R-:W-:Y:S05]  /*e8b0*/  @!P4 BRA `(.L_x_53) ;  /* 0x000000000004c947 */ /* 0x008fea0003800000 */
[----:B------:R3:W5:Y:S02]  /*e8c0*/  LDG.E.LTC128B.U16 R8, desc[UR46][R22.64+0x32] ;  /* 0x0000322e16087981 */ /* 0x000764000c1e1520 */
.L_x_53:
[----:B------:R-:W-:Y:S05]  /*e8d0*/  BSYNC B1 ;  /* 0x0000000000017941 */ /* 0x000fea0003800000 */
.L_x_52:
[----:B------:R-:W2:Y:S01]  /*e8e0*/  LDL.LU R13, [R1+0x1b4] ;  /* 0x0001b400010d7983 */ /* 0x000ea20000300800 */
[----:B-----5:R-:W-:Y:S01]  /*e8f0*/  HADD2.F32 R9, -RZ, R8.H0_H0 ;  /* 0x20000008ff097230 */ /* 0x020fe20000004100 */
[----:B------:R-:W-:Y:S01]  /*e900*/  BSSY B1, `(.L_x_54) ;  /* 0x000000a000017945 */ /* 0x000fe20003800000 */
[----:B------:R-:W-:Y:S02]  /*e910*/  @P4 IMAD.MOV.U32 R14, RZ, RZ, R18 ;  /* 0x000000ffff0e4224 */ /* 0x000fe400078e0012 */
[----:B------:R-:W-:Y:S02]  /*e920*/  @P4 IMAD.MOV.U32 R15, RZ, RZ, R19 ;  /* 0x000000ffff0f4224 */ /* 0x000fe400078e0013 */
[----:B------:R-:W-:-:S04]  /*e930*/  FMUL R9, R9, R16 ;  /* 0x0000001009097220 */ /* 0x000fc80000400000 */
[----:B--2---:R-:W-:-:S05]  /*e940*/  FFMA R9, R13, R2, R9 ;  /* 0x000000020d097223 */ /* 0x004fca0000000009 */
[----:B------:R-:W-:-:S05]  /*e950*/  F2FP.F16.F32.PACK_AB R9, RZ, R9 ;  /* 0x00000009ff09723e */ /* 0x000fca00000000ff */
[----:B------:R2:W-:Y:S01]  /*e960*/  @P4 STG.E.U16 desc[UR46][R14.64+0x32], R9 ;  /* 0x000032090e004986 */ /* 0x0005e2000c10152e */
[----:B------:R-:W-:-:S13]  /*e970*/  ISETP.GT.AND P4, PT, R0, 0x8, P1 ;  /* 0x000000080000780c */ /* 0x000fda0000f84270 */
[----:B--2---:R-:W-:Y:S05]  /*e980*/  @!P4 BRA `(.L_x_55) ;  /* 0x000000000004c947 */ /* 0x004fea0003800000 */
[----:B------:R2:W5:Y:S02]  /*e990*/  LDG.E.LTC128B.U16 R8, desc[UR46][R20.64+0x30] ;  /* 0x0000302e14087981 */ /* 0x000564000c1e1520 */
.L_x_55:
[----:B------:R-:W-:Y:S05]  /*e9a0*/  BSYNC B1 ;  /* 0x0000000000017941 */ /* 0x000fea0003800000 */
.L_x_54:
[----:B------:R-:W3:Y:S01]  /*e9b0*/  LDL.LU R14, [R1+0x1b8] ;  /* 0x0001b800010e7983 */ /* 0x000ee20000300800 */
[----:B-----5:R-:W-:Y:S01]  /*e9c0*/  HADD2.F32 R9, -RZ, R8.H0_H0 ;  /* 0x20000008ff097230 */ /* 0x020fe20000004100 */
[----:B------:R-:W-:Y:S01]  /*e9d0*/  BSSY B1, `(.L_x_56) ;  /* 0x0000009000017945 */ /* 0x000fe20003800000 */
[----:B------:R-:W-:-:S03]  /*e9e0*/  PRMT R13, R8, 0x7610, R13 ;  /* 0x00007610080d7816 */ /* 0x000fc6000000000d */
[----:B------:R-:W-:-:S04]  /*e9f0*/  FMUL R9, R9, R16 ;  /* 0x0000001009097220 */ /* 0x000fc80000400000 */
[----:B---3--:R-:W-:-:S05]  /*ea00*/  FFMA R9, R14, R2, R9 ;  /* 0x000000020e097223 */ /* 0x008fca0000000009 */
[----:B------:R-:W-:-:S05]  /*ea10*/  F2FP.F16.F32.PACK_AB R9, RZ, R9 ;  /* 0x00000009ff09723e */ /* 0x000fca00000000ff */
[----:B------:R3:W-:Y:S01]  /*ea20*/  @P4 STG.E.U16 desc[UR46][R4.64+0x30], R9 ;  /* 0x0000300904004986 */ /* 0x0007e2000c10152e */
[----:B------:R-:W-:-:S13]  /*ea30*/  ISETP.GT.AND P4, PT, R0, 0x8, P0 ;  /* 0x000000080000780c */ /* 0x000fda0000784270 */
[----:B---3--:R-:W-:Y:S05]  /*ea40*/  @!P4 BRA `(.L_x_57) ;  /* 0x000000000004c947 */ /* 0x008fea0003800000 */
[----:B------:R3:W5:Y:S02]  /*ea50*/  LDG.E.LTC128B.U16 R13, desc[UR46][R20.64+0x32] ;  /* 0x0000322e140d7981 */ /* 0x000764000c1e1520 */
.L_x_57:
[----:B------:R-:W-:Y:S05]  /*ea60*/  BSYNC B1 ;  /* 0x0000000000017941 */ /* 0x000fea0003800000 */
.L_x_56:
[----:B------:R-:W2:Y:S04]  /*ea70*/  LDL.LU R9, [R1+0x1bc] ;  /* 0x0001bc0001097983 */ /* 0x000ea80000300800 */
[----:B------:R0:W-:Y:S04]  /*ea80*/  STL.64 [R1+0x200], R26 ;  /* 0x0002001a01007387 */ /* 0x0001e80000100a00 */
[----:B0-----:R-:W3:Y:S01]  /*ea90*/  LDL.64 R26, [R1+0x1c0] ;  /* 0x0001c000011a7983 */ /* 0x001ee20000100a00 */
[----:B-----5:R-:W-:-:S03]  /*eaa0*/  HADD2.F32 R8, -RZ, R13.H0_H0 ;  /* 0x2000000dff087230 */ /* 0x020fc60000004100 */
[----:B------:R-:W3:Y:S02]  /*eab0*/  LDL.LU R18, [R1+0x140] ;  /* 0x0001400001127983 */ /* 0x000ee40000300800 */
[----:B------:R-:W-:Y:S02]  /*eac0*/  FMUL R8, R8, R16 ;  /* 0x0000001008087220 */ /* 0x000fe40000400000 */
[----:B------:R0:W-:Y:S04]  /*ead0*/  STL.64 [R1+0x1f8], R24 ;  /* 0x0001f81801007387 */ /* 0x0001e80000100a00 */
[----:B------:R-:W-:Y:S04]  /*eae0*/  STL [R1+0x1f4], R22 ;  /* 0x0001f41601007387 */ /* 0x000fe80000100800 */
[----:B------:R-:W-:Y:S04]  /*eaf0*/  STL [R1+0x1f0], R3 ;  /* 0x0001f00301007387 */ /* 0x000fe80000100800 */
[----:B------:R3:W-:Y:S01]  /*eb00*/  STL.64 [R1+0x1e8], R20 ;  /* 0x0001e81401007387 */ /* 0x0007e20000100a00 */
[----:B------:R-:W-:-:S03]  /*eb10*/  USHF.L.U64.HI UR4, UR8, 0x8, UR9 ;  /* 0x0000000808047899 */ /* 0x000fc60008010209 */
[----:B0-----:R-:W3:Y:S01]  /*eb20*/  LDL.64 R24, [R1+0x1c8] ;  /* 0x0001c80001187983 */ /* 0x001ee20000100a00 */
[----:B--2---:R-:W-:-:S05]  /*eb30*/  FFMA R8, R9, R2, R8 ;  /* 0x0000000209087223 */ /* 0x004fca0000000008 */
[----:B------:R-:W-:-:S05]  /*eb40*/  F2FP.F16.F32.PACK_AB R8, RZ, R8 ;  /* 0x00000008ff08723e */ /* 0x000fca00000000ff */
[----:B------:R0:W-:Y:S01]  /*eb50*/  @P4 STG.E.U16 desc[UR46][R4.64+0x32], R8 ;  /* 0x0000320804004986 */ /* 0x0001e2000c10152e */
[----:B---34-:R-:W-:-:S05]  /*eb60*/  IADD3 R20, P4, R12, 0x80, RZ ;  /* 0x000000800c147810 */ /* 0x018fca0007f9e0ff */
[----:B0-----:R-:W-:-:S04]  /*eb70*/  IMAD.X R8, RZ, RZ, UR7, P4 ;  /* 0x00000007ff087e24 */ /* 0x001fc8000a0e06ff */
[----:B------:R-:W-:-:S04]  /*eb80*/  IMAD R8, R8, R6, RZ ;  /* 0x0000000608087224 */ /* 0x000fc800078e02ff */
[C---:B------:R-:W-:Y:S02]  /*eb90*/  IMAD R3, R20.reuse, R7, R8 ;  /* 0x0000000714037224 */ /* 0x040fe400078e0208 */
[----:B------:R-:W-:-:S04]  /*eba0*/  IMAD.WIDE.U32 R8, R20, R6, R234 ;  /* 0x0000000614087225 */ /* 0x000fc800078e00ea */
[----:B------:R-:W-:Y:S01]  /*ebb0*/  IMAD.IADD R9, R9, 0x1, R3 ;  /* 0x0000000109097824 */ /* 0x000fe200078e0203 */
[----:B------:R-:W-:-:S04]  /*ebc0*/  LEA R14, P4, R8, R232, 0x1 ;  /* 0x000000e8080e7211 */ /* 0x000fc800078808ff */
[----:B------:R-:W-:Y:S02]  /*ebd0*/  LEA.HI.X R15, R8, R233, R9, 0x1, P4 ;  /* 0x000000e9080f7211 */ /* 0x000fe400020f0c09 */
[----:B------:R-:W-:-:S04]  /*ebe0*/  MOV R8, UR8 ;  /* 0x0000000800087c02 */ /* 0x000fc80008000f00 */
[----:B------:R-:W-:-:S04]  /*ebf0*/  LEA R8, P4, R8, R26, 0x8 ;  /* 0x0000001a08087211 */ /* 0x000fc800078840ff */
[----:B------:R-:W-:Y:S02]  /*ec00*/  IADD3.X R9, R27, UR4, RZ, P4, !PT ;  /* 0x000000041b097c10 */ /* 0x000fe4000a7fe4ff */
[----:B------:R-:W-:Y:S01]  /*ec10*/  ISETP.GT.AND P4, PT, R0, 0x80, P5 ;  /* 0x000000800000780c */ /* 0x000fe20002f84270 */
[----:B------:R0:W5:-:S12]  /*ec20*/  LDL.LU.64 R26, [R1+0x200] ;  /* 0x00020000011a7983 */ /* 0x0001580000300a00 */
[----:B------:R-:W2:Y:S02]  /*ec30*/  @P4 LDG.E.LTC128B.U16 R13, desc[UR46][R14.64] ;  /* 0x0000002e0e0d4981 */ /* 0x000ea4000c1e1520 */
[----:B--2---:R-:W-:-:S05]  /*ec40*/  HADD2.F32 R14, -RZ, R13.H0_H0 ;  /* 0x2000000dff0e7230 */ /* 0x004fca0000004100 */
[----:B------:R-:W-:-:S04]  /*ec50*/  FMUL R14, R14, R16 ;  /* 0x000000100e0e7220 */ /* 0x000fc80000400000 */
[----:B------:R-:W-:-:S05]  /*ec60*/  FFMA R14, R18, R2, R14 ;  /* 0x00000002120e7223 */ /* 0x000fca000000000e */
[----:B------:R-:W-:-:S05]  /*ec70*/  F2FP.F16.F32.PACK_AB R14, RZ, R14 ;  /* 0x0000000eff0e723e */ /* 0x000fca00000000ff */
[----:B------:R2:W-:Y:S02]  /*ec80*/  @P4 STG.E.U16 desc[UR46][R8.64], R14 ;  /* 0x0000000e08004986 */ /* 0x0005e4000c10152e */
[----:B--2---:R-:W-:-:S04]  /*ec90*/  IMAD.WIDE.U32 R14, R20, R6, R10 ;  /* 0x00000006140e7225 */ /* 0x004fc800078e000a */
[----:B------:R-:W-:Y:S02]  /*eca0*/  IMAD.IADD R15, R3, 0x1, R15 ;  /* 0x00000001030f7824 */ /* 0x000fe400078e020f */
[----:B------:R-:W-:-:S04]  /*ecb0*/  IMAD.WIDE.U32 R14, R236, UR40, R14 ;  /* 0x00000028ec0e7c25 */ /* 0x000fc8000f8e000e */
[----:B------:R-:W-:Y:S01]  /*ecc0*/  IMAD.IADD R15, R237, 0x1, R15 ;  /* 0x00000001ed0f7824 */ /* 0x000fe200078e020f */
[----:B------:R-:W-:-:S04]  /*ecd0*/  LEA R18, P4, R14, R232, 0x1 ;  /* 0x000000e80e127211 */ /* 0x000fc800078808ff */
[----:B------:R-:W-:Y:S02]  /*ece0*/  LEA.HI.X R19, R14, R233, R15, 0x1, P4 ;  /* 0x000000e90e137211 */ /* 0x000fe400020f0c0f */
[----:B------:R-:W2:Y:S02]  /*ecf0*/  LDL.64 R14, [R1+0x1d0] ;  /* 0x0001d000010e7983 */ /* 0x000ea40000100a00 */
[----:B--2---:R-:W-:-:S04]  /*ed00*/  IMAD.WIDE.U32 R14, R20, R6, R14 ;  /* 0x00000006140e7225 */ /* 0x004fc800078e000e */
[----:B------:R-:W-:Y:S01]  /*ed10*/  IMAD.IADD R20, R3, 0x1, R15 ;  /* 0x0000000103147824 */ /* 0x000fe200078e020f */
[----:B------:R-:W-:Y:S02]  /*ed20*/  IADD3 R3, P4, R24, R14, RZ ;  /* 0x0000000e18037210 */ /* 0x000fe40007f9e0ff */
[----:B------:R0:W5:Y:S03]  /*ed30*/  LDL.LU.64 R24, [R1+0x1f8] ;  /* 0x0001f80001187983 */ /* 0x0001660000300a00 */
[----:B-1----:R-:W-:Y:S01]  /*ed40*/  IMAD.X R22, R20, 0x1, R235, P4 ;  /* 0x0000000114167824 */ /* 0x002fe200020e06eb */
[----:B------:R1:W-:Y:S02]  /*ed50*/  STL [R1+0x190], R20 ;  /* 0x0001901401007387 */ /* 0x0003e40000100800 */
[----:B-1----:R-:W-:-:S04]  /*ed60*/  LEA R20, P4, R3, R232, 0x1 ;  /* 0x000000e803147211 */ /* 0x002fc800078808ff */
[----:B------:R-:W-:Y:S02]  /*ed70*/  LEA.HI.X R21, R3, R233, R22, 0x1, P4 ;  /* 0x000000e903157211 */ /* 0x000fe400020f0c16 */
[----:B------:R0:W5:Y:S04]  /*ed80*/  LDL.LU R22, [R1+0x1f4] ;  /* 0x0001f40001167983 */ /* 0x0001680000300800 */
[----:B------:R0:W5:Y:S04]  /*ed90*/  LDL.LU R3, [R1+0x1f0] ;  /* 0x0001f00001037983 */ /* 0x0001680000300800 */
[----:B------:R1:W-:Y:S04]  /*eda0*/  STL.64 [R1+0x188], R20 ;  /* 0x0001881401007387 */ /* 0x0003e80000100a00 */
[----:B-1----:R0:W5:Y:S01]  /*edb0*/  LDL.LU.64 R20, [R1+0x1e8] ;  /* 0x0001e80001147983 */ /* 0x0021620000300a00 */
[----:B------:R-:W-:-:S04]  /*edc0*/  LOP3.LUT P4, RZ, R17, 0x4, RZ, 0xc0, !PT ;  /* 0x0000000411ff7812 */ /* 0x000fc8000788c0ff */
[----:B------:R-:W-:Y:S01]  /*edd0*/  ISETP.GT.AND P4, PT, R0, 0x80, P4 ;  /* 0x000000800000780c */ /* 0x000fe20002784270 */
[----:B------:R-:W-:-:S12]  /*ede0*/  BSSY B1, `(.L_x_58) ;  /* 0x0000003000017945 */ /* 0x000fd80003800000 */
[----:B0-----:R-:W-:Y:S05]  /*edf0*/  @!P4 BRA `(.L_x_59) ;  /* 0x000000000004c947 */ /* 0x001fea0003800000 */
[----:B------:R0:W5:Y:S02]  /*ee00*/  LDG.E.LTC128B.U16 R13, desc[UR46][R18.64+0x2] ;  /* 0x0000022e120d7981 */ /* 0x000164000c1e1520 */
.L_x_59:
[----:B------:R-:W-:Y:S05]  /*ee10*/  BSYNC B1 ;  /* 0x0000000000017941 */ /* 0x000fea0003800000 */
.L_x_58:
[----:B-----5:R-:W-:Y:S04]  /*ee20*/  STL [R1+0x1f8], R3 ;  /* 0x0001f80301007387 */ /* 0x020fe80000100800 */
[----:B------:R1:W-:Y:S04]  /*ee30*/  STL.64 [R1+0x1f0], R6 ;  /* 0x0001f00601007387 */ /* 0x0003e80000100a00 */
[----:B-1----:R-:W2:Y:S01]  /*ee40*/  LDL.LU R7, [R1+0x144] ;  /* 0x0001440001077983 */ /* 0x002ea20000300800 */
[----:B------:R-:W-:-:S03]  /*ee50*/  HADD2.F32 R3, -RZ, R13.H0_H0 ;  /* 0x2000000dff037230 */ /* 0x000fc60000004100 */
[----:B------:R1:W-:Y:S02]  /*ee60*/  STL.64 [R1+0x1e8], R4 ;  /* 0x0001e80401007387 */ /* 0x0003e40000100a00 */
[----:B------:R-:W-:-:S04]  /*ee70*/  FMUL R3, R3, R16 ;  /* 0x0000001003037220 */ /* 0x000fc80000400000 */
[----:B--2---:R-:W-:Y:S02]  /*ee80*/  FFMA R7, R7, R2, R3 ;  /* 0x0000000207077223 */ /* 0x004fe40000000003 */
[----:B------:R2:W5:Y:S03]  /*ee90*/  LDL.LU R3, [R1+0x1f8] ;  /* 0x0001f80001037983 */ /* 0x0005660000300800 */
[----:B-1----:R-:W-:Y:S01]  /*eea0*/  F2FP.F16.F32.PACK_AB R5, RZ, R7 ;  /* 0x00000007ff05723e */ /* 0x002fe200000000ff */
[----:B------:R-:W-:-:S03]  /*eeb0*/  IMAD.MOV.U32 R7, RZ, RZ, R9 ;  /* 0x000000ffff077224 */ /* 0x000fc600078e0009 */
[----:B------:R-:W-:Y:S02]  /*eec0*/  PRMT R6, R5, 0x7610, R6 ;  /* 0x0000761005067816 */ /* 0x000fe40000000006 */
[----:B------:R-:W-:Y:S02]  /*eed0*/  MOV R5, UR8 ;  /* 0x0000000800057c02 */ /* 0x000fe40008000f00 */
[----:B------:R-:W-:Y:S01]  /*eee0*/  PRMT R4, R6, 0x7610, R4 ;  /* 0x0000761006047816 */ /* 0x000fe20000000004 */
[----:B------:R-:W-:Y:S02]  /*eef0*/  IMAD.MOV.U32 R6, RZ, RZ, R8 ;  /* 0x000000ffff067224 */ /* 0x000fe400078e0008 */
[----:B------:R-:W-:-:S03]  /*ef00*/  IMAD.SHL.U32 R5, R5, 0x10, RZ ;  /* 0x0000001005057824 */ /* 0x000fc600078e00ff */
[----:B------:R-:W-:Y:S04]  /*ef10*/  STL.64 [R1+0x140], R6 ;  /* 0x0001400601007387 */ /* 0x000fe80000100a00 */
[----:B------:R1:W-:Y:S04]  /*ef20*/  @P4 STG.E.U16 desc[UR46][R6.64+0x2], R4 ;  /* 0x0000020406004986 */ /* 0x0003e8000c10152e */
[----:B-1----:R2:W5:Y:S01]  /*ef30*/  LDL.LU.64 R6, [R1+0x1f0] ;  /* 0x0001f00001067983 */ /* 0x0025620000300a00 */
[----:B------:R-:W-:-:S03]  /*ef40*/  IADD3 R4, P4, R8, R5, RZ ;  /* 0x0000000508047210 */ /* 0x000fc60007f9e0ff */
[----:B------:R-:W3:Y:S01]  /*ef50*/  LDL R5, [R1+0x1dc] ;  /* 0x0001dc0001057983 */ /* 0x000ee20000100800 */
[----:B------:R-:W-:Y:S01]  /*ef60*/  BSSY B1, `(.L_x_60) ;  /* 0x000000a000017945 */ /* 0x000fe20003800000 */
[----:B---3--:R-:W-:-:S05]  /*ef70*/  IMAD.X R5, R9, 0x1, R5, P4 ;  /* 0x0000000109057824 */ /* 0x008fca00020e0605 */
[----:B------:R1:W-:Y:S04]  /*ef80*/  STL.64 [R1+0x180], R4 ;  /* 0x0001800401007387 */ /* 0x0003e80000100a00 */
[----:B-1----:R2:W5:Y:S01]  /*ef90*/  LDL.LU.64 R4, [R1+0x1e8] ;  /* 0x0001e80001047983 */ /* 0x0025620000300a00 */
[----:B------:R-:W-:-:S13]  /*efa0*/  ISETP.GT.AND P4, PT, R0, 0x88, P5 ;  /* 0x000000880000780c */ /* 0x000fda0002f84270 */
[----:B--2---:R-:W-:Y:S05]  /*efb0*/  @!P4 BRA `(.L_x_61) ;  /* 0x000000000010c947 */ /* 0x004fea0003800000 */
[----:B-----5:R1:W-:Y:S04]  /*efc0*/  STL.64 [R1+0x1e8], R2 ;  /* 0x0001e80201007387 */ /* 0x0203e80000100a00 */
[----:B-1----:R-:W2:Y:S04]  /*efd0*/  LDL.LU.64 R2, [R1+0x188] ;  /* 0x0001880001027983 */ /* 0x002ea80000300a00 */
[----:B--2---:R1:W5:Y:S04]  /*efe0*/  LDG.E.LTC128B.U16 R13, desc[UR46][R2.64] ;  /* 0x0000002e020d7981 */ /* 0x004368000c1e1520 */
[----:B------:R1:W5:Y:S02]  /*eff0*/  LDL.LU.64 R2, [R1+0x1e8] ;  /* 0x0001e80001027983 */ /* 0x0003640000300a00 */
.L_x_61:
[----:B------:R-:W-:Y:S05]  /*f000*/  BSYNC B1 ;  /* 0x0000000000017941 */ /* 0x000fea0003800000 */
.L_x_60:
[----:B-----5:R2:W-:Y:S04]  /*f010*/  STL.64 [R1+0x1f0], R6 ;  /* 0x0001f00601007387 */ /* 0x0205e80000100a00 */
[----:B--2---:R-:W2:Y:S04]  /*f020*/  LDL.LU R6, [R1+0x148] ;  /* 0x0001480001067983 */ /* 0x004ea80000300800 */
[----:B------:R-:W3:Y:S04]  /*f030*/  LDL.LU R7, [R1+0x190] ;  /* 0x0001900001077983 */ /* 0x000ee80000300800 */
[----:B------:R4:W-:Y:S04]  /*f040*/  STL.64 [R1+0x1e8], R4 ;  /* 0x0001e80401007387 */ /* 0x0009e80000100a00 */
[----:B----4-:R-:W4:Y:S01]  /*f050*/  LDL.64 R4, [R1+0x180] ;  /* 0x0001800001047983 */ /* 0x010f220000100a00 */
[----:B------:R-:W-:-:S05]  /*f060*/  HADD2.F32 R15, -RZ, R13.H0_H0 ;  /* 0x2000000dff0f7230 */ /* 0x000fca0000004100 */
[----:B------:R-:W-:-:S04]  /*f070*/  FMUL R15, R15, R16 ;  /* 0x000000100f0f7220 */ /* 0x000fc80000400000 */
[----:B--2---:R-:W-:-:S05]  /*f080*/  FFMA R15, R6, R2, R15 ;  /* 0x00000002060f7223 */ /* 0x004fca000000000f */
[----:B------:R-:W-:-:S05]  /*f090*/  F2FP.F16.F32.PACK_AB R15, RZ, R15 ;  /* 0x0000000fff0f723e */ /* 0x000fca00000000ff */
[----:B----4-:R3:W-:Y:S01]  /*f0a0*/  @P4 STG.E.U16 desc[UR46][R4.64], R15 ;  /* 0x0000000f04004986 */ /* 0x0107e2000c10152e */
[----:B------:R-:W-:-:S04]  /*f0b0*/  IADD3 R14, P4, R10, R14, RZ ;  /* 0x0000000e0a0e7210 */ /* 0x000fc80007f9e0ff */
[----:B---3--:R-:W-:Y:S01]  /*f0c0*/  IADD3.X R15, R11, R7, RZ, P4, !PT ;  /* 0x000000070b0f7210 */ /* 0x008fe200027fe4ff */
[----:B------:R-:W-:Y:S02]  /*f0d0*/  IMAD.U32 R5, RZ, RZ, UR8 ;  /* 0x00000008ff057e24 */ /* 0x000fe4000f8e00ff */
[----:B------:R-:W-:-:S04]  /*f0e0*/  IMAD.WIDE.U32 R6, R236, UR40, R14 ;  /* 0x00000028ec067c25 */ /* 0x000fc8000f8e000e */
[----:B------:R-:W-:Y:S01]  /*f0f0*/  IMAD.IADD R15, R237, 0x1, R7 ;  /* 0x00000001ed0f7824 */ /* 0x000fe200078e0207 */
[----:B------:R-:W-:Y:S01]  /*f100*/  LEA R14, P4, R6, R232, 0x1 ;  /* 0x000000e8060e7211 */ /* 0x000fe200078808ff */
[----:B------:R-:W-:-:S03]  /*f110*/  IMAD.SHL.U32 R5, R5, 0x10, RZ ;  /* 0x0000001005057824 */ /* 0x000fc600078e00ff */
[----:B------:R-:W-:Y:S02]  /*f120*/  LEA.HI.X R15, R6, R233, R15, 0x1, P4 ;  /* 0x000000e9060f7211 */ /* 0x000fe400020f0c0f */
[----:B------:R2:W5:Y:S01]  /*f130*/  LDL.LU.64 R6, [R1+0x1f0] ;  /* 0x0001f00001067983 */ /* 0x0005620000300a00 */
[----:B------:R-:W-:-:S03]  /*f140*/  IADD3 R4, P4, R5, R8, RZ ;  /* 0x0000000805047210 */ /* 0x000fc60007f9e0ff */
[----:B------:R-:W3:Y:S01]  /*f150*/  LDL R5, [R1+0x1dc] ;  /* 0x0001dc0001057983 */ /* 0x000ee20000100800 */
[----:B------:R-:W-:Y:S01]  /*f160*/  BSSY B1, `(.L_x_62) ;  /* 0x0000008000017945 */ /* 0x000fe20003800000 */
[----:B---3--:R-:W-:-:S05]  /*f170*/  IMAD.X R5, R5, 0x1, R9, P4 ;  /* 0x0000000105057824 */ /* 0x008fca00020e0609 */
[----:B------:R3:W-:Y:S04]  /*f180*/  STL.64 [R1+0x188], R4 ;  /* 0x0001880401007387 */ /* 0x0007e80000100a00 */
[----:B---3--:R2:W5:Y:S01]  /*f190*/  LDL.LU.64 R4, [R1+0x1e8] ;  /* 0x0001e80001047983 */ /* 0x0085620000300a00 */
[----:B------:R-:W-:-:S04]  /*f1a0*/  LOP3.LUT P4, RZ, R17, 0x4, RZ, 0xc0, !PT ;  /* 0x0000000411ff7812 */ /* 0x000fc8000788c0ff */
[----:B------:R-:W-:-:S13]  /*f1b0*/  ISETP.GT.AND P4, PT, R0, 0x88, P4 ;  /* 0x000000880000780c */ /* 0x000fda0002784270 */
[----:B--2---:R-:W-:Y:S05]  /*f1c0*/  @!P4 BRA `(.L_x_63) ;  /* 0x000000000004c947 */ /* 0x004fea0003800000 */
[----:B------:R2:W5:Y:S02]  /*f1d0*/  LDG.E.LTC128B.U16 R13, desc[UR46][R14.64+0x2] ;  /* 0x0000022e0e0d7981 */ /* 0x000564000c1e1520 */
.L_x_63:
[----:B------:R-:W-:Y:S05]  /*f1e0*/  BSYNC B1 ;  /* 0x0000000000017941 */ /* 0x000fea0003800000 */
.L_x_62:
[----:B------:R-:W-:Y:S04]  /*f1f0*/  STL [R1+0x204], R9 ;  /* 0x0002040901007387 */ /* 0x000fe80000100800 */
[----:B------:R3:W-:Y:S04]  /*f200*/  STL [R1+0x200], R8 ;  /* 0x0002000801007387 */ /* 0x0007e80000100800 */
[----:B---3--:R-:W3:Y:S04]  /*f210*/  LDL.LU R8, [R1+0x14c] ;  /* 0x00014c0001087983 */ /* 0x008ee80000300800 */
[----:B-----5:R-:W-:Y:S04]  /*f220*/  STL [R1+0x1fc], R7 ;  /* 0x0001fc0701007387 */ /* 0x020fe80000100800 */
[----:B------:R-:W-:Y:S04]  /*f230*/  STL [R1+0x1f8], R6 ;  /* 0x0001f80601007387 */ /* 0x000fe80000100800 */
[----:B------:R4:W-:Y:S04]  /*f240*/  STL.64 [R1+0x1f0], R4 ;  /* 0x0001f00401007387 */ /* 0x0009e80000100a00 */
[----:B----4-:R-:W4:Y:S01]  /*f250*/  LDL.64 R4, [R1+0x188] ;  /* 0x0001880001047983 */ /* 0x010f220000100a00 */
[----:B------:R-:W-:-:S03]  /*f260*/  HADD2.F32 R9, -RZ, R13.H0_H0 ;  /* 0x2000000dff097230 */ /* 0x000fc60000004100 */
[----:B------:R1:W-:Y:S02]  /*f270*/  STL [R1+0x1e8], R3 ;  /* 0x0001e80301007387 */ /* 0x0003e40000100800 */
[----:B------:R-:W-:-:S04]  /*f280*/  FMUL R9, R9, R16 ;  /* 0x0000001009097220 */ /* 0x000fc80000400000 */
[----:B---3--:R-:W-:Y:S02]  /*f290*/  FFMA R8, R8, R2, R9 ;  /* 0x0000000208087223 */ /* 0x008fe40000000009 */
[----:B------:R3:W5:Y:S03]  /*f2a0*/  LDL.LU R9, [R1+0x204] ;  /* 0x0002040001097983 */ /* 0x0007660000300800 */
[----:B------:R-:W-:Y:S02]  /*f2b0*/  F2FP.F16.F32.PACK_AB R7, RZ, R8 ;  /* 0x00000008ff07723e */ /* 0x000fe400000000ff */
[----:B------:R3:W5:Y:S02]  /*f2c0*/  LDL.LU R8, [R1+0x200] ;  /* 0x0002000001087983 */ /* 0x0007640000300800 */
[----:B------:R-:W-:Y:S02]  /*f2d0*/  PRMT R6, R7, 0x7610, R6 ;  /* 0x0000761007067816 */ /* 0x000fe40000000006 */
[----:B------:R3:W5:Y:S02]  /*f2e0*/  LDL.LU R7, [R1+0x1fc] ;  /* 0x0001fc0001077983 */ /* 0x0007640000300800 */
[----:B-1----:R-:W-:-:S02]  /*f2f0*/  PRMT R3, R6, 0x7610, R3 ;  /* 0x0000761006037816 */ /* 0x002fc40000000003 */
[----:B------:R3:W5:Y:S04]  /*f300*/  LDL.LU R6, [R1+0x1f8] ;  /* 0x0001f80001067983 */ /* 0x0007680000300800 */
[----:B----4-:R1:W-:Y:S04]  /*f310*/  @P4 STG.E.U16 desc[UR46][R4.64+0x2], R3 ;  /* 0x0000020304004986 */ /* 0x0103e8000c10152e */
[----:B-1----:R3:W5:Y:S04]  /*f320*/  LDL.LU.64 R4, [R1+0x1f0] ;  /* 0x0001f00001047983 */ /* 0x0027680000300a00 */
[----:B------:R3:W5:Y:S01]  /*f330*/  LDL.LU R3, [R1+0x1e8] ;  /* 0x0001e80001037983 */ /* 0x0007620000300800 */
[----:B------:R-:W-:Y:S01]  /*f340*/  LOP3.LUT P4, RZ, R17, 0x2, RZ, 0xc0, !PT ;  /* 0x0000000211ff7812 */ /* 0x000fe2000788c0ff */
[----:B------:R-:W-:Y:S03]  /*f350*/  BSSY B1, `(.L_x_64) ;  /* 0x0000004000017945 */ /* 0x000fe60003800000 */
[----:B------:R-:W-:-:S13]  /*f360*/  ISETP.GT.AND P4, PT, R0, 0x80, P4 ;  /* 0x000000800000780c */ /* 0x000fda0002784270 */
[----:B---3--:R-:W-:Y:S05]  /*f370*/  @!P4 BRA `(.L_x_65) ;  /* 0x000000000004c947 */ /* 0x008fea0003800000 */
[----:B------:R1:W5:Y:S02]  /*f380*/  LDG.E.LTC128B.U16 R13, desc[UR46][R18.64+0x10] ;  /* 0x0000102e120d7981 */ /* 0x000364000c1e1520 */
.L_x_65:
[----:B------:R-:W-:Y:S05]  /*f390*/  BSYNC B1 ;  /* 0x0000000000017941 */ /* 0x000fea0003800000 */
.L_x_64:
[----:B-----5:R-:W-:Y:S04]  /*f3a0*/  STL [R1+0x1f8], R7 ;  /* 0x0001f80701007387 */ /* 0x020fe80000100800 */
[----:B------:R3:W-:Y:S04]  /*f3b0*/  STL [R1+0x1f4], R6 ;  /* 0x0001f40601007387 */ /* 0x0007e80000100800 */
[----:B---3--:R-:W3:Y:S01]  /*f3c0*/  LDL.LU R6, [R1+0x150] ;  /* 0x0001500001067983 */ /* 0x008ee20000300800 */
[----:B------:R-:W-:-:S03]  /*f3d0*/  HADD2.F32 R7, -RZ, R13.H0_H0 ;  /* 0x2000000dff077230 */ /* 0x000fc60000004100 */
[----:B------:R4:W-:Y:S02]  /*f3e0*/  STL [R1+0x1f0], R5 ;  /* 0x0001f00501007387 */ /* 0x0009e40000100800 */
[----:B------:R-:W-:Y:S02]  /*f3f0*/  FMUL R7, R7, R16 ;  /* 0x0000001007077220 */ /* 0x000fe40000400000 */
[----:B------:R0:W-:Y:S04]  /*f400*/  STL [R1+0x1ec], R4 ;  /* 0x0001ec0401007387 */ /* 0x0001e80000100800 */
[----:B------:R2:W-:Y:S01]  /*f410*/  STL [R1+0x1e8], R3 ;  /* 0x0001e80301007387 */ /* 0x0005e20000100800 */
[----:B---3--:R-:W-:-:S03]  /*f420*/  FFMA R6, R6, R2, R7 ;  /* 0x0000000206067223 */ /* 0x008fc60000000007 */
[----:B------:R3:W5:Y:S02]  /*f430*/  LDL.LU R7, [R1+0x1f8] ;  /* 0x0001f80001077983 */ /* 0x0007640000300800 */
[----:B----4-:R-:W-:Y:S02]  /*f440*/  F2FP.F16.F32.PACK_AB R5, RZ, R6 ;  /* 0x00000006ff05723e */ /* 0x010fe400000000ff */
[----:B------:R3:W5:Y:S02]  /*f450*/  LDL.LU R6, [R1+0x1f4] ;  /* 0x0001f40001067983 */ /* 0x0007640000300800 */
[----:B0-----:R-:W-:Y:S02]  /*f460*/  PRMT R4, R5, 0x7610, R4 ;  /* 0x0000761005047816 */ /* 0x001fe40000000004 */
[----:B------:R3:W5:Y:S02]  /*f470*/  LDL.LU R5, [R1+0x1f0] ;  /* 0x0001f00001057983 */ /* 0x0007640000300800 */
[----:B--2---:R-:W-:-:S02]  /*f480*/  PRMT R3, R4, 0x7610, R3 ;  /* 0x0000761004037816 */ /* 0x004fc40000000003 */
[----:B------:R3:W5:Y:S04]  /*f490*/  LDL.LU R4, [R1+0x1ec] ;  /* 0x0001ec0001047983 */ /* 0x0007680000300800 */
[----:B------:R0:W-:Y:S04]  /*f4a0*/  @P4 STG.E.U16 desc[UR46][R8.64+0x10], R3 ;  /* 0x0000100308004986 */ /* 0x0001e8000c10152e */
[----:B0-----:R3:W5:Y:S01]  /*f4b0*/  LDL.LU R3, [R1+0x1e8] ;  /* 0x0001e80001037983 */ /* 0x0017620000300800 */
[----:B------:R-:W-:Y:S01]  /*f4c0*/  ISETP.GT.AND P4, PT, R0, 0x80, P6 ;  /* 0x000000800000780c */ /* 0x000fe20003784270 */
[----:B------:R-:W-:-:S12]  /*f4d0*/  BSSY B1, `(.L_x_66) ;  /* 0x0000003000017945 */ /* 0x000fd80003800000 */
[----:B---3--:R-:W-:Y:S05]  /*f4e0*/  @!P4 BRA `(.L_x_67) ;  /* 0x000000000004c947 */ /* 0x008fea0003800000 */
[----:B------:R0:W5:Y:S02]  /*f4f0*/  LDG.E.LTC128B.U16 R13, desc[UR46][R18.64+0x12] ;  /* 0x0000122e120d7981 */ /* 0x000164000c1e1520 */
.L_x_67:
[----:B------:R-:W-:Y:S05]  /*f500*/  BSYNC B1 ;  /* 0x0000000000017941 */ /* 0x000fea0003800000 */
.L_x_66:
[----:B------:R-:W-:Y:S04]  /*f510*/  STL [R1+0x204], R9 ;  /* 0x0002040901007387 */ /* 0x000fe80000100800 */
[----:B------:R2:W-:Y:S04]  /*f520*/  STL [R1+0x200], R8 ;  /* 0x0002000801007387 */ /* 0x0005e80000100800 */
[----:B--2---:R-:W2:Y:S04]  /*f530*/  LDL.LU R8, [R1+0x154] ;  /* 0x0001540001087983 */ /* 0x004ea80000300800 */
[----:B-----5:R-:W-:Y:S04]  /*f540*/  STL [R1+0x1fc], R7 ;  /* 0x0001fc0701007387 */ /* 0x020fe80000100800 */
[----:B------:R-:W-:Y:S04]  /*f550*/  STL [R1+0x1f8], R6 ;  /* 0x0001f80601007387 */ /* 0x000fe80000100800 */
[----:B------:R3:W-:Y:S04]  /*f560*/  STL.64 [R1+0x1f0], R4 ;  /* 0x0001f00401007387 */ /* 0x0007e80000100a00 */
[----:B---3--:R-:W3:Y:S01]  /*f570*/  LDL.64 R4, [R1+0x140] ;  /* 0x0001400001047983 */ /* 0x008ee20000100a00 */
[----:B------:R-:W-:-:S03]  /*f580*/  HADD2.F32 R9, -RZ, R13.H0_H0 ;  /* 0x2000000dff097230 */ /* 0x000fc60000004100 */
[----:B------:R4:W-:Y:S02]  /*f590*/  STL [R1+0x1e8], R3 ;  /* 0x0001e80301007387 */ /* 0x0009e40000100800 */
[----:B------:R-:W-:-:S04]  /*f5a0*/  FMUL R9, R9, R16 ;  /* 0x0000001009097220 */ /* 0x000fc80000400000 */
[----:B--2---:R-:W-:Y:S02]  /*f5b0*/  FFMA R8, R8, R2, R9 ;  /* 0x0000000208087223 */ /* 0x004fe40000000009 */
[----:B------:R2:W5:Y:S03]  /*f5c0*/  LDL.LU R9, [R1+0x204] ;  /* 0x0002040001097983 */ /* 0x0005660000300800 */
[----:B------:R-:W-:Y:S02]  /*f5d0*/  F2FP.F16.F32.PACK_AB R7, RZ, R8 ;  /* 0x00000008ff07723e */ /* 0x000fe400000000ff */
[----:B------:R2:W5:Y:S02]  /*f5e0*/  LDL.LU R8, [R1+0x200] ;  /* 0x0002000001087983 */ /* 0x0005640000300800 */
[----:B------:R-:W-:Y:S02]  /*f5f0*/  PRMT R6, R7, 0x7610, R6 ;  /* 0x0000761007067816 */ /* 0x000fe40000000006 */
[----:B------:R2:W5:Y:S02]  /*f600*/  LDL.LU R7, [R1+0x1fc] ;  /* 0x0001fc0001077983 */ /* 0x0005640000300800 */
[----:B----4-:R-:W-:-:S02]  /*f610*/  PRMT R3, R6, 0x7610, R3 ;  /* 0x0000761006037816 */ /* 0x010fc40000000003 */
[----:B------:R2:W5:Y:S04]  /*f620*/  LDL.LU R6, [R1+0x1f8] ;  /* 0x0001f80001067983 */ /* 0x0005680000300800 */
[----:B---3--:R3:W-:Y:S04]  /*f630*/  @P4 STG.E.U16 desc[UR46][R4.64+0x12], R3 ;  /* 0x0000120304004986 */ /* 0x0087e8000c10152e */
[----:B---3--:R2:W5:Y:S04]  /*f640*/  LDL.LU.64 R4, [R1+0x1f0] ;  /* 0x0001f00001047983 */ /* 0x0085680000300a00 */
[----:B------:R2:W5:Y:S01]  /*f650*/  LDL.LU R3, [R1+0x1e8] ;  /* 0x0001e80001037983 */ /* 0x0005620000300800 */
[----:B------:R-:W-:Y:S01]  /*f660*/  LOP3.LUT P4, RZ, R17, 0x2, RZ, 0xc0, !PT ;  /* 0x0000000211ff7812 */ /* 0x000fe2000788c0ff */
[----:B------:R-:W-:Y:S03]  /*f670*/  BSSY B1, `(.L_x_68) ;  /* 0x0000004000017945 */ /* 0x000fe60003800000 */
[----:B------:R-:W-:-:S13]  /*f680*/  ISETP.GT.AND P4, PT, R0, 0x88, P4 ;  /* 0x000000880000780c */ /* 0x000fda0002784270 */
[----:B--2---:R-:W-:Y:S05]  /*f690*/  @!P4 BRA `(.L_x_69) ;  /* 0x000000000004c947 */ /* 0x004fea0003800000 */
[----:B------:R2:W5:Y:S02]  /*f6a0*/  LDG.E.LTC128B.U16 R13, desc[UR46][R14.64+0x10] ;  /* 0x0000102e0e0d7981 */ /* 0x000564000c1e1520 */
.L_x_69:
[----:B------:R-:W-:Y:S05]  /*f6b0*/  BSYNC B1 ;  /* 0x0000000000017941 */ /* 0x000fea0003800000 */
.L_x_68:
[----:B-----5:R-:W-:Y:S04]  /*f6c0*/  STL [R1+0x204], R9 ;  /* 0x0002040901007387 */ /* 0x020fe80000100800 */
[----:B------:R3:W-:Y:S04]  /*f6d0*/  STL [R1+0x200], R8 ;  /* 0x0002000801007387 */ /* 0x0007e80000100800 */
[----:B---3--:R-:W3:Y:S04]  /*f6e0*/  LDL.LU R8, [R1+0x158] ;  /* 0x0001580001087983 */ /* 0x008ee80000300800 */
[----:B------:R-:W-:Y:S04]  /*f6f0*/  STL [R1+0x1fc], R7 ;  /* 0x0001fc0701007387 */ /* 0x000fe80000100800 */
        /* <DEDUP_REMOVED lines=12> */
[----:B0-----:R-:W-:-:S02]  /*f7c0*/  PRMT R3, R6, 0x7610, R3 ;  /* 0x0000761006037816 */ /* 0x001fc40000000003 */
[----:B------:R3:W5:Y:S04]  /*f7d0*/  LDL.LU R6, [R1+0x1f8] ;  /* 0x0001f80001067983 */ /* 0x0007680000300800 */
[----:B----4-:R0:W-:Y:S04]  /*f7e0*/  @P4 STG.E.U16 desc[UR46][R4.64+0x10], R3 ;  /* 0x0000100304004986 */ /* 0x0101e8000c10152e */
[----:B0-----:R3:W5:Y:S04]  /*f7f0*/  LDL.LU.64 R4, [R1+0x1f0] ;  /* 0x0001f00001047983 */ /* 0x0017680000300a00 */
[----:B------:R3:W5:Y:S01]  /*f800*/  LDL.LU R3, [R1+0x1e8] ;  /* 0x0001e80001037983 */ /* 0x0007620000300800 */
[----:B------:R-:W-:Y:S01]  /*f810*/  ISETP.GT.AND P4, PT, R0, 0x88, P6 ;  /* 0x000000880000780c */ /* 0x000fe20003784270 */
[----:B------:R-:W-:-:S12]  /*f820*/  BSSY B1, `(.L_x_70) ;  /* 0x0000003000017945 */ /* 0x000fd80003800000 */
[----:B---3--:R-:W-:Y:S05]  /*f830*/  @!P4 BRA `(.L_x_71) ;  /* 0x000000000004c947 */ /* 0x008fea0003800000 */
[----:B------:R0:W5:Y:S02]  /*f840*/  LDG.E.LTC128B.U16 R13, desc[UR46][R14.64+0x12] ;  /* 0x0000122e0e0d7981 */ /* 0x000164000c1e1520 */
.L_x_71:
[----:B------:R-:W-:Y:S05]  /*f850*/  BSYNC B1 ;  /* 0x0000000000017941 */ /* 0x000fea0003800000 */
.L_x_70:
[----:B-----5:R-:W-:Y:S04]  /*f860*/  STL [R1+0x204], R9 ;  /* 0x0002040901007387 */ /* 0x020fe80000100800 */
[----:B------:R3:W-:Y:S04]  /*f870*/  STL [R1+0x200], R8 ;  /* 0x0002000801007387 */ /* 0x0007e80000100800 */
[----:B---3--:R-:W3:Y:S04]  /*f880*/  LDL.LU R8, [R1+0x15c] ;  /* 0x00015c0001087983 */ /* 0x008ee80000300800 */
[----:B------:R-:W-:Y:S04]  /*f890*/  STL [R1+0x1fc], R7 ;  /* 0x0001fc0701007387 */ /* 0x000fe80000100800 */
[----:B------:R-:W-:Y:S04]  /*f8a0*/  STL [R1+0x1f8], R6 ;  /* 0x0001f80601007387 */ /* 0x000fe80000100800 */
[----:B------:R4:W-:Y:S04]  /*f8b0*/  STL.64 [R1+0x1f0], R4 ;  /* 0x0001f00401007387 */ /* 0x0009e80000100a00 */
[----:B----4-:R-:W4:Y:S01]  /*f8c0*/  LDL.LU.64 R4, [R1+0x188] ;  /* 0x0001880001047983 */ /* 0x010f220000300a00 */
        /* <DEDUP_REMOVED lines=11> */
[----:B----4-:R-:W-:Y:S04]  /*f980*/  STL.64 [R1+0x148], R4 ;  /* 0x0001480401007387 */ /* 0x010fe80000100a00 */
[----:B------:R1:W-:Y:S04]  /*f990*/  @P4 STG.E.U16 desc[UR46][R4.64+0x12], R3 ;  /* 0x0000120304004986 */ /* 0x0003e8000c10152e */
[----:B-1----:R3:W5:Y:S04]  /*f9a0*/  LDL.LU.64 R4, [R1+0x1f0] ;  /* 0x0001f00001047983 */ /* 0x0027680000300a00 */
[----:B------:R3:W5:Y:S01]  /*f9b0*/  LDL.LU R3, [R1+0x1e8] ;  /* 0x0001e80001037983 */ /* 0x0007620000300800 */
[----:B------:R-:W-:Y:S01]  /*f9c0*/  ISETP.GT.AND P4, PT, R0, 0x80, P3 ;  /* 0x000000800000780c */ /* 0x000fe20001f84270 */
[----:B------:R-:W-:-:S12]  /*f9d0*/  BSSY B1, `(.L_x_72) ;  /* 0x0000003000017945 */ /* 0x000fd80003800000 */
[----:B---3--:R-:W-:Y:S05]  /*f9e0*/  @!P4 BRA `(.L_x_73) ;  /* 0x000000000004c947 */ /* 0x008fea0003800000 */
[----:B------:R1:W5:Y:S02]  /*f9f0*/  LDG.E.LTC128B.U16 R13, desc[UR46][R18.64+0x20] ;  /* 0x0000202e120d7981 */ /* 0x000364000c1e1520 */
.L_x_73:
[----:B------:R-:W-:Y:S05]  /*fa00*/  BSYNC B1 ;  /* 0x0000000000017941 */ /* 0x000fea0003800000 */
.L_x_72:
        /* <DEDUP_REMOVED lines=22> */
.L_x_75:
[----:B------:R-:W-:Y:S05]  /*fb70*/  BSYNC B1 ;  /* 0x0000000000017941 */ /* 0x000fea0003800000 */
.L_x_74:
        /* <DEDUP_REMOVED lines=21> */
[----:B------:R-:W-:Y:S01]  /*fcd0*/  ISETP.GT.AND P4, PT, R0, 0x88, P3 ;  /* 0x000000880000780c */ /* 0x000fe20001f84270 */
[----:B------:R-:W-:-:S12]  /*fce0*/  BSSY B1, `(.L_x_76) ;  /* 0x0000003000017945 */ /* 0x000fd80003800000 */
[----:B--2---:R-:W-:Y:S05]  /*fcf0*/  @!P4 BRA `(.L_x_77) ;  /* 0x000000000004c947 */ /* 0x004fea0003800000 */
[----:B------:R2:W5:Y:S02]  /*fd00*/  LDG.E.LTC128B.U16 R13, desc[UR46][R14.64+0x20] ;  /* 0x0000202e0e0d7981 */ /* 0x000564000c1e1520 */
.L_x_77:
[----:B------:R-:W-:Y:S05]  /*fd10*/  BSYNC B1 ;  /* 0x0000000000017941 */ /* 0x000fea0003800000 */
.L_x_76:
        /* <DEDUP_REMOVED lines=25> */
.L_x_79:
[----:B------:R-:W-:Y:S05]  /*feb0*/  BSYNC B1 ;  /* 0x0000000000017941 */ /* 0x000fea0003800000 */
.L_x_78:
        /* <DEDUP_REMOVED lines=9> */
[----:B------:R-:W-:Y:S01]  /*ff50*/  FMUL R9, R9, R16 ;  /* 0x0000001009097220 */ /* 0x000fe20000400000 */
[----:B------:R-:W-:Y:S03]  /*ff60*/  BSSY B1, `(.L_x_80) ;  /* 0x0000011000017945 */ /* 0x000fe60003800000 */
[----:B---3--:R-:W-:Y:S02]  /*ff70*/  FFMA R8, R8, R2, R9 ;  /* 0x0000000208087223 */ /* 0x008fe40000000009 */
[----:B------:R3:W5:Y:S03]  /*ff80*/  LDL.LU R9, [R1+0x204] ;  /* 0x0002040001097983 */ /* 0x0007660000300800 */
[----:B------:R-:W-:-:S02]  /*ff90*/  F2FP.F16.F32.PACK_AB R7, RZ, R8 ;  /* 0x00000008ff07723e */ /* 0x000fc400000000ff */
[----:B------:R3:W5:Y:S02]  /*ffa0*/  LDL.LU R8, [R1+0x200] ;  /* 0x0002000001087983 */ /* 0x0007640000300800 */
[----:B------:R-:W-:Y:S02]  /*ffb0*/  PRMT R6, R7, 0x7610, R6 ;  /* 0x0000761007067816 */ /* 0x000fe40000000006 */
[----:B------:R3:W5:Y:S02]  /*ffc0*/  LDL.LU R7, [R1+0x1fc] ;  /* 0x0001fc0001077983 */ /* 0x0007640000300800 */
[----:B-1----:R-:W-:Y:S02]  /*ffd0*/  PRMT R3, R6, 0x7610, R3 ;  /* 0x0000761006037816 */ /* 0x002fe40000000003 */
[----:B------:R3:W5:Y:S04]  /*ffe0*/  LDL.LU R6, [R1+0x1f8] ;  /* 0x0001f80001067983 */ /* 0x0007680000300800 */
[----:B----4-:R1:W-:Y:S01]  /*fff0*/  @P4 STG.E.U16 desc[UR46][R4.64+0x22], R3 ;  /* 0x0000220304004986 */ /* 0x0103e2000c10152e */
[----:B------:R-:W-:-:S03]  /*10000*/  ISETP.GT.AND P4, PT, R0, 0x80, P1 ;  /* 0x000000800000780c */ /* 0x000fc60000f84270 */
[----:B-1----:R3:W5:Y:S04]  /*10010*/  LDL.LU.64 R4, [R1+0x1f0] ;  /* 0x0001f00001047983 */ /* 0x0027680000300a00 */
[----:B------:R3:W5:Y:S04]  /*10020*/  LDL.LU R3, [R1+0x1e8] ;  /* 0x0001e80001037983 */ /* 0x0007680000300800 */
[----:B------:R3:W-:Y:S02]  /*10030*/  STL.S16 [R1+0x188], R13 ;  /* 0x0001880d01007387 */ /* 0x0007e40000100600 */
[----:B------:R-:W-:Y:S05]  /*10040*/  @!P4 BRA `(.L_x_81) ;  /* 0x000000000008c947 */ /* 0x000fea0003800000 */
[----:B---3--:R-:W3:Y:S04]  /*10050*/  LDG.E.LTC128B.U16 R13, desc[UR46][R18.64+0x30] ;  /* 0x0000302e120d7981 */ /* 0x008ee8000c1e1520 */
[----:B---3--:R1:W-:Y:S02]  /*10060*/  STL [R1+0x188], R13 ;  /* 0x0001880d01007387 */ /* 0x0083e40000100800 */
.L_x_81:
[----:B------:R-:W-:Y:S05]  /*10070*/  BSYNC B1 ;  /* 0x0000000000017941 */ /* 0x000fea0003800000 */
.L_x_80:
[----:B------:R4:W-:Y:S04]  /*10080*/  STL.64 [R1+0x208], R22 ;  /* 0x0002081601007387 */ /* 0x0009e80000100a00 */
[----:B----4-:R-:W4:Y:S01]  /*10090*/  LDL.LU R23, [R1+0x170] ;  /* 0x0001700001177983 */ /* 0x010f220000300800 */
[----:B-1-3--:R-:W-:-:S03]  /*100a0*/  HADD2.F32 R13, -RZ, R13.H0_H0 ;  /* 0x2000000dff0d7230 */ /* 0x00afc60000004100 */
[----:B------:R-:W-:Y:S02]  /*100b0*/  STL.64 [R1+0x200], R20 ;  /* 0x0002001401007387 */ /* 0x000fe40000100a00 */
[----:B------:R-:W-:Y:S02]  /*100c0*/  FMUL R13, R13, R16 ;  /* 0x000000100d0d7220 */ /* 0x000fe40000400000 */
[----:B------:R1:W-:Y:S04]  /*100d0*/  STL.64 [R1+0x1f8], R18 ;  /* 0x0001f81201007387 */ /* 0x0003e80000100a00 */
[----:B------:R-:W-:Y:S04]  /*100e0*/  STL.64 [R1+0x1f0], R14 ;  /* 0x0001f00e01007387 */ /* 0x000fe80000100a00 */
[----:B-----5:R-:W-:Y:S04]  /*100f0*/  STL.64 [R1+0x1e8], R4 ;  /* 0x0001e80401007387 */ /* 0x020fe80000100a00 */
[----:B-1----:R-:W3:Y:S01]  /*10100*/  LDL.LU.64 R18, [R1+0x1d0] ;  /* 0x0001d00001127983 */ /* 0x002ee20000300a00 */
[----:B----4-:R-:W-:-:S05]  /*10110*/  FFMA R13, R23, R2, R13 ;  /* 0x00000002170d7223 */ /* 0x010fca000000000d */
[----:B------:R-:W-:-:S05]  /*10120*/  F2FP.F16.F32.PACK_AB R13, RZ, R13 ;  /* 0x0000000dff0d723e */ /* 0x000fca00000000ff */
[----:B------:R1:W-:Y:S01]  /*10130*/  @P4 STG.E.U16 desc[UR46][R8.64+0x30], R13 ;  /* 0x0000300d08004986 */ /* 0x0003e2000c10152e */
[----:B------:R-:W-:-:S04]  /*10140*/  IADD3 R20, P4, R12, 0x100, RZ ;  /* 0x000001000c147810 */ /* 0x000fc80007f9e0ff */
[----:B-1----:R-:W-:-:S05]  /*10150*/  IADD3.X R8, RZ, UR7, RZ, P4, !PT ;  /* 0x00000007ff087c10 */ /* 0x002fca000a7fe4ff */
[----:B------:R-:W-:-:S04]  /*10160*/  IMAD R8, R8, R6, RZ ;  /* 0x0000000608087224 */ /* 0x000fc800078e02ff */
[C---:B------:R-:W-:Y:S02]  /*10170*/  IMAD R5, R20.reuse, R7, R8 ;  /* 0x0000000714057224 */ /* 0x040fe400078e0208 */
[----:B------:R-:W-:-:S04]  /*10180*/  IMAD.WIDE.U32 R8, R20, R6, R234 ;  /* 0x0000000614087225 */ /* 0x000fc800078e00ea */
[----:B------:R-:W-:Y:S01]  /*10190*/  IMAD.IADD R9, R9, 0x1, R5 ;  /* 0x0000000109097824 */ /* 0x000fe200078e0205 */
[----:B0-2---:R-:W-:-:S04]  /*101a0*/  LEA R14, P4, R8, R232, 0x1 ;  /* 0x000000e8080e7211 */ /* 0x005fc800078808ff */
[----:B------:R-:W-:Y:S02]  /*101b0*/  LEA.HI.X R15, R8, R233, R9, 0x1, P4 ;  /* 0x000000e9080f7211 */ /* 0x000fe400020f0c09 */
[----:B------:R-:W-:-:S05]  /*101c0*/  IADD3 R4, P4, R12, 0x180, RZ ;  /* 0x000001800c047810 */ /* 0x000fca0007f9e0ff */
[----:B------:R-:W-:-:S04]  /*101d0*/  IMAD.X R8, RZ, RZ, UR7, P4 ;  /* 0x00000007ff087e24 */ /* 0x000fc8000a0e06ff */
[----:B------:R-:W-:-:S04]  /*101e0*/  IMAD R8, R8, R6, RZ ;  /* 0x0000000608087224 */ /* 0x000fc800078e02ff */
[C---:B------:R-:W-:Y:S02]  /*101f0*/  IMAD R7, R4.reuse, R7, R8 ;  /* 0x0000000704077224 */ /* 0x040fe400078e0208 */
[----:B------:R-:W-:Y:S01]  /*10200*/  IMAD.WIDE.U32 R8, R4, R6, R234 ;  /* 0x0000000604087225 */ /* 0x000fe200078e00ea */
[----:B------:R0:W-:Y:S03]  /*10210*/  STL.64 [R1+0x160], R14 ;  /* 0x0001600e01007387 */ /* 0x0001e60000100a00 */
[----:B------:R-:W-:Y:S01]  /*10220*/  IMAD.IADD R9, R9, 0x1, R7 ;  /* 0x0000000109097824 */ /* 0x000fe200078e0207 */
[----:B0-----:R-:W-:-:S04]  /*10230*/  LEA R14, P4, R8, R232, 0x1 ;  /* 0x000000e8080e7211 */ /* 0x001fc800078808ff */
[----:B------:R-:W-:-:S05]  /*10240*/  LEA.HI.X R15, R8, R233, R9, 0x1, P4 ;  /* 0x000000e9080f7211 */ /* 0x000fca00020f0c09 */
[----:B------:R0:W-:Y:S04]  /*10250*/  STL.64 [R1+0x168], R14 ;  /* 0x0001680e01007387 */ /* 0x0001e80000100a00 */
[----:B0-----:R-:W2:Y:S01]  /*10260*/  LDL.LU.64 R14, [R1+0x1c8] ;  /* 0x0001c800010e7983 */ /* 0x001ea20000300a00 */
[----:B------:R-:W-:-:S04]  /*10270*/  IMAD.WIDE.U32 R8, R20, R6, R10 ;  /* 0x0000000614087225 */ /* 0x000fc800078e000a */
[----:B------:R-:W-:Y:S02]  /*10280*/  IMAD.IADD R9, R5, 0x1, R9 ;  /* 0x0000000105097824 */ /* 0x000fe400078e0209 */
[----:B------:R-:W-:-:S05]  /*10290*/  IMAD.WIDE.U32 R8, R236, UR40, R8 ;  /* 0x00000028ec087c25 */ /* 0x000fca000f8e0008 */
[----:B------:R-:W-:Y:S02]  /*102a0*/  IADD3 R9, R237, R9, RZ ;  /* 0x00000009ed097210 */ /* 0x000fe40007ffe0ff */
[----:B------:R-:W-:-:S04]  /*102b0*/  LEA R12, P4, R8, R232, 0x1 ;  /* 0x000000e8080c7211 */ /* 0x000fc800078808ff */
[----:B------:R-:W-:Y:S01]  /*102c0*/  LEA.HI.X R13, R8, R233, R9, 0x1, P4 ;  /* 0x000000e9080d7211 */ /* 0x000fe200020f0c09 */
[----:B------:R-:W-:-:S04]  /*102d0*/  IMAD.WIDE.U32 R8, R4, R6, R10 ;  /* 0x0000000604087225 */ /* 0x000fc800078e000a */
[----:B------:R-:W-:Y:S02]  /*102e0*/  IMAD.IADD R9, R7, 0x1, R9 ;  /* 0x0000000107097824 */ /* 0x000fe400078e0209 */
[----:B------:R-:W-:-:S04]  /*102f0*/  IMAD.WIDE.U32 R22, R236, UR40, R8 ;  /* 0x00000028ec167c25 */ /* 0x000fc8000f8e0008 */
[----:B------:R-:W-:Y:S01]  /*10300*/  IMAD.IADD R9, R237, 0x1, R23 ;  /* 0x00000001ed097824 */ /* 0x000fe200078e0217 */
[----:B------:R-:W-:Y:S01]  /*10310*/  LEA R8, P4, R22, R232, 0x1 ;  /* 0x000000e816087211 */ /* 0x000fe200078808ff */
[----:B---3--:R-:W-:-:S03]  /*10320*/  IMAD.WIDE.U32 R20, R20, R6, R18 ;  /* 0x0000000614147225 */ /* 0x008fc600078e0012 */
[----:B------:R-:W-:Y:S01]  /*10330*/  LEA.HI.X R9, R22, R233, R9, 0x1, P4 ;  /* 0x000000e916097211 */ /* 0x000fe200020f0c09 */
[----:B------:R-:W-:Y:S01]  /*10340*/  IMAD.IADD R234, R5, 0x1, R21 ;  /* 0x0000000105ea7824 */ /* 0x000fe200078e0215 */
[----:B------:R-:W-:Y:S01]  /*10350*/  IADD3 R22, P4, R10, R20, RZ ;  /* 0x000000140a167210 */ /* 0x000fe20007f9e0ff */
[----:B------:R-:W-:-:S04]  /*10360*/  IMAD.WIDE.U32 R18, R4, R6, R18 ;  /* 0x0000000604127225 */ /* 0x000fc800078e0012 */
[----:B------:R-:W-:Y:S01]  /*10370*/  IMAD.X R23, R11, 0x1, R234, P4 ;  /* 0x000000010b177824 */ /* 0x000fe200020e06ea */
[----:B------:R-:W-:Y:S01]  /*10380*/  IADD3 R4, R7, R19, RZ ;  /* 0x0000001307047210 */ /* 0x000fe20007ffe0ff */
[----:B------:R-:W-:Y:S01]  /*10390*/  IMAD.MOV.U32 R6, RZ, RZ, R22 ;  /* 0x000000ffff067224 */ /* 0x000fe200078e0016 */
[----:B------:R-:W-:Y:S01]  /*103a0*/  IADD3 R22, P4, R10, R18, RZ ;  /* 0x000000120a167210 */ /* 0x000fe20007f9e0ff */
[----:B------:R-:W-:Y:S02]  /*103b0*/  IMAD.MOV.U32 R7, RZ, RZ, R23 ;  /* 0x000000ffff077224 */ /* 0x000fe400078e0017 */
[----:B------:R-:W-:-:S04]  /*103c0*/  IMAD.WIDE.U32 R6, R236, UR40, R6 ;  /* 0x00000028ec067c25 */ /* 0x000fc8000f8e0006 */
[----:B------:R-:W-:Y:S01]  /*103d0*/  IMAD.X R23, R11, 0x1, R4, P4 ;  /* 0x000000010b177824 */ /* 0x000fe200020e0604 */
[----:B------:R-:W-:Y:S01]  /*103e0*/  LEA R10, P4, R6, R232, 0x1 ;  /* 0x000000e8060a7211 */ /* 0x000fe200078808ff */
[----:B------:R-:W-:Y:S02]  /*103f0*/  IMAD.IADD R7, R237, 0x1, R7 ;  /* 0x00000001ed077824 */ /* 0x000fe400078e0207 */
[----:B------:R-:W-:-:S03]  /*10400*/  IMAD.WIDE.U32 R22, R236, UR40, R22 ;  /* 0x00000028ec167c25 */ /* 0x000fc6000f8e0016 */
[----:B------:R-:W-:Y:S02]  /*10410*/  LEA.HI.X R11, R6, R233, R7, 0x1, P4 ;  /* 0x000000e9060b7211 */ /* 0x000fe400020f0c07 */
[----:B------:R-:W-:Y:S02]  /*10420*/  IADD3 R237, R237, R23, RZ ;  /* 0x00000017eded7210 */ /* 0x000fe40007ffe0ff */
[----:B------:R-:W-:-:S04]  /*10430*/  LEA R6, P4, R22, R232, 0x1 ;  /* 0x000000e816067211 */ /* 0x000fc800078808ff */
[----:B------:R-:W-:Y:S02]  /*10440*/  LEA.HI.X R7, R22, R233, R237, 0x1, P4 ;  /* 0x000000e916077211 */ /* 0x000fe400020f0ced */
[----:B------:R0:W5:Y:S01]  /*10450*/  LDL.LU.64 R22, [R1+0x208] ;  /* 0x0002080001167983 */ /* 0x0001620000300a00 */
[----:B--2---:R-:W-:-:S03]  /*10460*/  IADD3 R236, P4, R14, R20, RZ ;  /* 0x000000140eec7210 */ /* 0x004fc60007f9e0ff */
[----:B------:R0:W5:Y:S02]  /*10470*/  LDL.LU.64 R20, [R1+0x200] ;  /* 0x0002000001147983 */ /* 0x0001640000300a00 */
[--C-:B------:R-:W-:Y:S01]  /*10480*/  IMAD.X R237, R234, 0x1, R235.reuse, P4 ;  /* 0x00000001eaed7824 */ /* 0x100fe200020e06eb */
[----:B------:R-:W-:Y:S02]  /*10490*/  IADD3 R234, P4, R14, R18, RZ ;  /* 0x000000120eea7210 */ /* 0x000fe40007f9e0ff */
[----:B------:R0:W5:Y:S03]  /*104a0*/  LDL.LU.64 R18, [R1+0x1f8] ;  /* 0x0001f80001127983 */ /* 0x0001660000300a00 */
[----:B------:R-:W-:Y:S01]  /*104b0*/  IMAD.X R235, R4, 0x1, R235, P4 ;  /* 0x0000000104eb7824 */ /* 0x000fe200020e06eb */
[C---:B------:R-:W-:Y:S01]  /*104c0*/  LEA R4, P4, R236.reuse, R232, 0x1 ;  /* 0x000000e8ec047211 */ /* 0x040fe200078808ff */
[----:B------:R0:W5:Y:S03]  /*104d0*/  LDL.LU.64 R14, [R1+0x1f0] ;  /* 0x0001f000010e7983 */ /* 0x0001660000300a00 */
[----:B------:R-:W-:-:S05]  /*104e0*/  LEA.HI.X R5, R236, R233, R237, 0x1, P4 ;  /* 0x000000e9ec057211 */ /* 0x000fca00020f0ced */
[----:B------:R1:W-:Y:S02]  /*104f0*/  STL.64 [R1+0x150], R4 ;  /* 0x0001500401007387 */ /* 0x0003e40000100a00 */
[C---:B-1----:R-:W-:Y:S02]  /*10500*/  LEA R4, P4, R234.reuse, R232, 0x1 ;  /* 0x000000e8ea047211 */ /* 0x042fe400078808ff */
[----:B------:R-:W2:Y:S02]  /*10510*/  LDL.LU R232, [R1+0x188] ;  /* 0x0001880001e87983 */ /* 0x000ea40000300800 */
[----:B------:R-:W-:-:S05]  /*10520*/  LEA.HI.X R5, R234, R233, R235, 0x1, P4 ;  /* 0x000000e9ea057211 */ /* 0x000fca00020f0ceb */
[----:B------:R1:W-:Y:S04]  /*10530*/  STL.64 [R1+0x158], R4 ;  /* 0x0001580401007387 */ /* 0x0003e80000100a00 */
[----:B-1----:R0:W5:Y:S01]  /*10540*/  LDL.LU.64 R4, [R1+0x1e8] ;  /* 0x0001e80001047983 */ /* 0x0021620000300a00 */
[----:B------:R-:W-:Y:S01]  /*10550*/  ISETP.GT.AND P4, PT, R0, 0x80, P0 ;  /* 0x000000800000780c */ /* 0x000fe20000784270 */
[----:B------:R-:W-:Y:S01]  /*10560*/  BSSY B1, `(.L_x_82) ;  /* 0x0000004000017945 */ /* 0x000fe20003800000 */
[----:B--2---:R-:W-:-:S11]  /*10570*/  PRMT R236, R232, 0x7610, R236 ;  /* 0x00007610e8ec7816 */ /* 0x004fd600000000ec */
[----:B0-----:R-:W-:Y:S05]  /*10580*/  @!P4 BRA `(.L_x_83) ;  /* 0x000000000004c947 */ /* 0x001fea0003800000 */
[----:B-----5:R0:W5:Y:S02]  /*10590*/  LDG.E.LTC128B.U16 R236, desc[UR46][R18.64+0x32] ;  /* 0x0000322e12ec7981 */ /* 0x020164000c1e1520 */
.L_x_83:
[----:B------:R-:W-:Y:S05]  /*105a0*/  BSYNC B1 ;  /* 0x0000000000017941 */ /* 0x000fea0003800000 */
.L_x_82:
[----:B------:R-:W2:Y:S04]  /*105b0*/  LDL.LU R233, [R1+0x174] ;  /* 0x0001740001e97983 */ /* 0x000ea80000300800 */
[----:B------:R-:W3:Y:S01]  /*105c0*/  LDL.64 R234, [R1+0x140] ;  /* 0x0001400001ea7983 */ /* 0x000ee20000100a00 */
[----:B-----5:R-:W-:Y:S01]  /*105d0*/  HADD2.F32 R232, -RZ, R236.H0_H0 ;  /* 0x200000ecffe87230 */ /* 0x020fe20000004100 */
[----:B------:R-:W-:Y:S04]  /*105e0*/  BSSY B1, `(.L_x_84) ;  /* 0x0000008000017945 */ /* 0x000fe80003800000 */
[----:B------:R-:W-:-:S04]  /*105f0*/  FMUL R232, R232, R16 ;  /* 0x00000010e8e87220 */ /* 0x000fc80000400000 */
[----:B--2---:R-:W-:-:S05]  /*10600*/  FFMA R232, R233, R2, R232 ;  /* 0x00000002e9e87223 */ /* 0x004fca00000000e8 */
[----:B------:R-:W-:-:S05]  /*10610*/  F2FP.F16.F32.PACK_AB R232, RZ, R232 ;  /* 0x000000e8ffe8723e */ /* 0x000fca00000000ff */
[----:B---3--:R1:W-:Y:S01]  /*10620*/  @P4 STG.E.U16 desc[UR46][R234.64+0x32], R232 ;  /* 0x000032e8ea004986 */ /* 0x0083e2000c10152e */
[----:B------:R-:W-:-:S13]  /*10630*/  ISETP.GT.AND P4, PT, R0, 0x88, P1 ;  /* 0x000000880000780c */ /* 0x000fda0000f84270 */
[----:B-1----:R-:W-:Y:S05]  /*10640*/  @!P4 BRA `(.L_x_85) ;  /* 0x000000000004c947 */ /* 0x002fea0003800000 */
[----:B------:R1:W5:Y:S02]  /*10650*/  LDG.E.LTC128B.U16 R236, desc[UR46][R14.64+0x30] ;  /* 0x0000302e0eec7981 */ /* 0x000364000c1e1520 */
.L_x_85:
[----:B------:R-:W-:Y:S05]  /*10660*/  BSYNC B1 ;  /* 0x0000000000017941 */ /* 0x000fea0003800000 */
.L_x_84:
[----:B------:R-:W2:Y:S01]  /*10670*/  LDL.LU R233, [R1+0x178] ;  /* 0x0001780001e97983 */ /* 0x000ea20000300800 */
[----:B-----5:R-:W-:-:S05]  /*10680*/  HADD2.F32 R232, -RZ, R236.H0_H0 ;  /* 0x200000ecffe87230 */ /* 0x020fca0000004100 */
[----:B------:R-:W-:-:S04]  /*10690*/  FMUL R232, R232, R16 ;  /* 0x00000010e8e87220 */ /* 0x000fc80000400000 */
[----:B--2---:R-:W-:-:S05]  /*106a0*/  FFMA R232, R233, R2, R232 ;  /* 0x00000002e9e87223 */ /* 0x004fca00000000e8 */
[----:B------:R-:W-:-:S04]  /*106b0*/  F2FP.F16.F32.PACK_AB R232, RZ, R232 ;  /* 0x000000e8ffe8723e */ /* 0x000fc800000000ff */
[----:B------:R-:W-:Y:S02]  /*106c0*/  PRMT R234, R232, 0x7610, R234 ;  /* 0x00007610e8ea7816 */ /* 0x000fe400000000ea */
[----:B------:R-:W2:Y:S01]  /*106d0*/  LDL.LU.64 R232, [R1+0x180] ;  /* 0x0001800001e87983 */ /* 0x000ea20000300a00 */
[----:B------:R-:W-:Y:S03]  /*106e0*/  BSSY B1, `(.L_x_86) ;  /* 0x0000005000017945 */ /* 0x000fe60003800000 */
[----:B--2---:R2:W-:Y:S01]  /*106f0*/  @P4 STG.E.U16 desc[UR46][R232.64+0x30], R234 ;  /* 0x000030eae8004986 */ /* 0x0045e2000c10152e */
[----:B------:R-:W-:-:S13]  /*10700*/  ISETP.GT.AND P4, PT, R0, 0x88, P0 ;  /* 0x000000880000780c */ /* 0x000fda0000784270 */
[----:B--2---:R-:W-:Y:S05]  /*10710*/  @!P4 BRA `(.L_x_87) ;  /* 0x000000000004c947 */ /* 0x004fea0003800000 */
[----:B------:R2:W5:Y:S02]  /*10720*/  LDG.E.LTC128B.U16 R236, desc[UR46][R14.64+0x32] ;  /* 0x0000322e0eec7981 */ /* 0x000564000c1e1520 */
.L_x_87:
[----:B------:R-:W-:Y:S05]  /*10730*/  BSYNC B1 ;  /* 0x0000000000017941 */ /* 0x000fea0003800000 */
.L_x_86:
[----:B------:R-:W3:Y:S04]  /*10740*/  LDL.LU R233, [R1+0x17c] ;  /* 0x00017c0001e97983 */ /* 0x000ee80000300800 */
[----:B------:R4:W-:Y:S04]  /*10750*/  STL.64 [R1+0x1f8], R8 ;  /* 0x0001f80801007387 */ /* 0x0009e80000100a00 */
[----:B----4-:R-:W4:Y:S04]  /*10760*/  LDL.64 R8, [R1+0x148] ;  /* 0x0001480001087983 */ /* 0x010f280000100a00 */
[----:B------:R0:W-:Y:S04]  /*10770*/  STL.64 [R1+0x1f0], R6 ;  /* 0x0001f00601007387 */ /* 0x0001e80000100a00 */
[----:B0-----:R-:W2:Y:S04]  /*10780*/  LDL.64 R6, [R1+0x1c0] ;  /* 0x0001c00001067983 */ /* 0x001ea80000100a00 */
[----:B------:R0:W-:Y:S04]  /*10790*/  STL.64 [R1+0x1e8], R4 ;  /* 0x0001e80401007387 */ /* 0x0001e80000100a00 */
[----:B0-----:R-:W2:Y:S01]  /*107a0*/  LDL.LU.64 R4, [R1+0x160] ;  /* 0x0001600001047983 */ /* 0x001ea20000300a00 */
[----:B-----5:R-:W-:Y:S01]  /*107b0*/  HADD2.F32 R232, -RZ, R236.H0_H0 ;  /* 0x200000ecffe87230 */ /* 0x020fe20000004100 */
[----:B------:R-:W-:-:S02]  /*107c0*/  USHF.L.U64.HI UR4, UR8, 0x9, UR9 ;  /* 0x0000000908047899 */ /* 0x000fc40008010209 */
[----:B------:R-:W2:Y:S02]  /*107d0*/  LDL.LU R235, [R1+0x100] ;  /* 0x0001000001eb7983 */ /* 0x000ea40000300800 */
[----:B------:R-:W-:-:S04]  /*107e0*/  FMUL R232, R232, R16 ;  /* 0x00000010e8e87220 */ /* 0x000fc80000400000 */
[----:B---3--:R-:W-:-:S05]  /*107f0*/  FFMA R232, R233, R2, R232 ;  /* 0x00000002e9e87223 */ /* 0x008fca00000000e8 */
[----:B------:R-:W-:-:S05]  /*10800*/  F2FP.F16.F32.PACK_AB R232, RZ, R232 ;  /* 0x000000e8ffe8723e */ /* 0x000fca00000000ff */
[----:B----4-:R0:W-:Y:S02]  /*10810*/  @P4 STG.E.U16 desc[UR46][R8.64+0x32], R232 ;  /* 0x000032e808004986 */ /* 0x0101e4000c10152e */
[----:B0-----:R-:W-:Y:S02]  /*10820*/  IMAD.U32 R232, RZ, RZ, UR8 ;  /* 0x00000008ffe87e24 */ /* 0x001fe4000f8e00ff */
[----:B------:R0:W5:Y:S03]  /*10830*/  LDL.LU.64 R8, [R1+0x1f8] ;  /* 0x0001f80001087983 */ /* 0x0001660000300a00 */
[----:B--2---:R-:W-:-:S04]  /*10840*/  LEA R232, P4, R232, R6, 0x9 ;  /* 0x00000006e8e87211 */ /* 0x004fc800078848ff */
[----:B------:R-:W-:Y:S02]  /*10850*/  IADD3.X R233, R7, UR4, RZ, P4, !PT ;  /* 0x0000000407e97c10 */ /* 0x000fe4000a7fe4ff */
[----:B------:R-:W-:Y:S01]  /*10860*/  ISETP.GT.AND P4, PT, R0, 0x100, P5 ;  /* 0x000001000000780c */ /* 0x000fe20002f84270 */
[----:B------:R0:W5:-:S12]  /*10870*/  LDL.LU.64 R6, [R1+0x1f0] ;  /* 0x0001f00001067983 */ /* 0x0001580000300a00 */
[----:B------:R-:W2:Y:S04]  /*10880*/  @P4 LDG.E.LTC128B.U16 R236, desc[UR46][R4.64] ;  /* 0x0000002e04ec4981 */ /* 0x000ea8000c1e1520 */
[----:B------:R0:W5:Y:S01]  /*10890*/  LDL.LU.64 R4, [R1+0x1e8] ;  /* 0x0001e80001047983 */ /* 0x0001620000300a00 */
[----:B------:R-:W-:Y:S01]  /*108a0*/  BSSY B1, `(.L_x_88) ;  /* 0x000000a000017945 */ /* 0x000fe20003800000 */
[----:B--2---:R-:W-:-:S05]  /*108b0*/  HADD2.F32 R234, -RZ, R236.H0_H0 ;  /* 0x200000ecffea7230 */ /* 0x004fca0000004100 */
[----:B------:R-:W-:-:S04]  /*108c0*/  FMUL R234, R234, R16 ;  /* 0x00000010eaea7220 */ /* 0x000fc80000400000 */
[----:B------:R-:W-:-:S05]  /*108d0*/  FFMA R234, R235, R2, R234 ;  /* 0x00000002ebea7223 */ /* 0x000fca00000000ea */
[----:B------:R-:W-:-:S05]  /*108e0*/  F2FP.F16.F32.PACK_AB R234, RZ, R234 ;  /* 0x000000eaffea723e */ /* 0x000fca00000000ff */
[----:B------:R0:W-:Y:S01]  /*108f0*/  @P4 STG.E.U16 desc[UR46][R232.64], R234 ;  /* 0x000000eae8004986 */ /* 0x0001e2000c10152e */
[----:B------:R-:W-:-:S04]  /*10900*/  LOP3.LUT P4, RZ, R17, 0x4, RZ, 0xc0, !PT ;  /* 0x0000000411ff7812 */ /* 0x000fc8000788c0ff */
[----:B------:R-:W-:-:S13]  /*10910*/  ISETP.GT.AND P4, PT, R0, 0x100, P4 ;  /* 0x000001000000780c */ /* 0x000fda0002784270 */
[----:B0-----:R-:W-:Y:S05]  /*10920*/  @!P4 BRA `(.L_x_89) ;  /* 0x000000000004c947 */ /* 0x001fea0003800000 */
[----:B------:R0:W5:Y:S02]  /*10930*/  LDG.E.LTC128B.U16 R236, desc[UR46][R12.64+0x2] ;  /* 0x0000022e0cec7981 */ /* 0x000164000c1e1520 */
.L_x_89:
[----:B------:R-:W-:Y:S05]  /*10940*/  BSYNC B1 ;  /* 0x0000000000017941 */ /* 0x000fea0003800000 */
.L_x_88:
[----:B------:R-:W2:Y:S01]  /*10950*/  LDL.LU R235, [R1+0x104] ;  /* 0x0001040001eb7983 */ /* 0x000ea20000300800 */
[----:B-----5:R-:W-:-:S03]  /*10960*/  HADD2.F32 R234, -RZ, R236.H0_H0 ;  /* 0x200000ecffea7230 */ /* 0x020fc60000004100 */
[----:B------:R3:W-:Y:S02]  /*10970*/  STL.64 [R1+0x1f0], R4 ;  /* 0x0001f00401007387 */ /* 0x0007e40000100a00 */
[----:B------:R-:W-:Y:S02]  /*10980*/  FMUL R234, R234, R16 ;  /* 0x00000010eaea7220 */ /* 0x000fe40000400000 */
[----:B------:R4:W-:Y:S01]  /*10990*/  STL [R1+0x1e8], R3 ;  /* 0x0001e80301007387 */ /* 0x0009e20000100800 */
[----:B---3--:R-:W-:-:S05]  /*109a0*/  IMAD.U32 R5, RZ, RZ, UR8 ;  /* 0x00000008ff057e24 */ /* 0x008fca000f8e00ff */
[----:B------:R-:W-:Y:S01]  /*109b0*/  SHF.L.U32 R5, R5, 0x4, RZ ;  /* 0x0000000405057819 */ /* 0x000fe200000006ff */
[----:B--2---:R-:W-:Y:S01]  /*109c0*/  FFMA R234, R235, R2, R234 ;  /* 0x00000002ebea7223 */ /* 0x004fe200000000ea */
[----:B------:R-:W-:-:S04]  /*109d0*/  IMAD.MOV.U32 R235, RZ, RZ, R233 ;  /* 0x000000ffffeb7224 */ /* 0x000fc800078e00e9 */
[----:B------:R-:W-:-:S04]  /*109e0*/  F2FP.F16.F32.PACK_AB R234, RZ, R234 ;  /* 0x000000eaffea723e */ /* 0x000fc800000000ff */
[----:B------:R-:W-:Y:S01]  /*109f0*/  PRMT R237, R234, 0x7610, R237 ;  /* 0x00007610eaed7816 */ /* 0x000fe200000000ed */
[----:B------:R-:W-:-:S05]  /*10a00*/  IMAD.MOV.U32 R234, RZ, RZ, R232 ;  /* 0x000000ffffea7224 */ /* 0x000fca00078e00e8 */
[----:B------:R-:W-:Y:S01]  /*10a10*/  @P4 STG.E.U16 desc[UR46][R234.64+0x2], R237 ;  /* 0x000002edea004986 */ /* 0x000fe2000c10152e */
[----:B------:R-:W-:-:S03]  /*10a20*/  IADD3 R4, P4, R232, R5, RZ ;  /* 0x00000005e8047210 */ /* 0x000fc60007f9e0ff */
[----:B------:R-:W2:Y:S01]  /*10a30*/  LDL R5, [R1+0x1dc] ;  /* 0x0001dc0001057983 */ /* 0x000ea20000100800 */
[----:B----4-:R-:W-:Y:S01]  /*10a40*/  PRMT R3, R236, 0x7610, R3 ;  /* 0x00007610ec037816 */ /* 0x010fe20000000003 */
[----:B--2---:R-:W-:-:S05]  /*10a50*/  IMAD.X R5, R233, 0x1, R5, P4 ;  /* 0x00000001e9057824 */ /* 0x004fca00020e0605 */
[----:B------:R2:W-:Y:S04]  /*10a60*/  STL.64 [R1+0x100], R4 ;  /* 0x0001000401007387 */ /* 0x0005e80000100a00 */
[----:B--2---:R2:W5:Y:S04]  /*10a70*/  LDL.LU.64 R4, [R1+0x1f0] ;  /* 0x0001f00001047983 */ /* 0x0045680000300a00 */
[----:B------:R3:W-:Y:S04]  /*10a80*/  STL.S16 [R1+0x160], R3 ;  /* 0x0001600301007387 */ /* 0x0007e80000100600 */
[----:B---3--:R2:W5:Y:S01]  /*10a90*/  LDL.LU R3, [R1+0x1e8] ;  /* 0x0001e80001037983 */ /* 0x0085620000300800 */
[----:B------:R-:W-:Y:S01]  /*10aa0*/  ISETP.GT.AND P4, PT, R0, 0x108, P5 ;  /* 0x000001080000780c */ /* 0x000fe20002f84270 */
[----:B------:R-:W-:-:S12]  /*10ab0*/  BSSY B1, `(.L_x_90) ;  /* 0x0000009000017945 */ /* 0x000fd80003800000 */
[----:B--2---:R-:W-:Y:S05]  /*10ac0*/  @!P4 BRA `(.L_x_91) ;  /* 0x00000000001cc947 */ /* 0x004fea0003800000 */
[----:B-----5:R2:W-:Y:S04]  /*10ad0*/  STL.64 [R1+0x1f0], R2 ;  /* 0x0001f00201007387 */ /* 0x0205e80000100a00 */
[----:B--2---:R-:W2:Y:S04]  /*10ae0*/  LDL.LU.64 R2, [R1+0x150] ;  /* 0x0001500001027983 */ /* 0x004ea80000300a00 */
[----:B------:R2:W-:Y:S04]  /*10af0*/  STL [R1+0x1e8], R0 ;  /* 0x0001e80001007387 */ /* 0x0005e80000100800 */
[----:B--2---:R-:W2:Y:S04]  /*10b00*/  LDG.E.LTC128B.U16 R0, desc[UR46][R2.64] ;  /* 0x0000002e02007981 */ /* 0x004ea8000c1e1520 */
[----:B------:R3:W5:Y:S04]  /*10b10*/  LDL.LU.64 R2, [R1+0x1f0] ;  /* 0x0001f00001027983 */ /* 0x0007680000300a00 */
[----:B--2---:R2:W-:Y:S04]  /*10b20*/  STL [R1+0x160], R0 ;  /* 0x0001600001007387 */ /* 0x0045e80000100800 */
[----:B--2---:R3:W5:Y:S02]  /*10b30*/  LDL.LU R0, [R1+0x1e8] ;  /* 0x0001e80001007983 */ /* 0x0047640000300800 */
.L_x_91:
[----:B------:R-:W-:Y:S05]  /*10b40*/  BSYNC B1 ;  /* 0x0000000000017941 */ /* 0x000fea0003800000 */
.L_x_90:
[----:B------:R2:W-:Y:S04]  /*10b50*/  STL.64 [R1+0x1f8], R8 ;  /* 0x0001f80801007387 */ /* 0x0005e80000100a00 */
[----:B--2---:R-:W2:Y:S04]  /*10b60*/  LDL.64 R8, [R1+0x100] ;  /* 0x0001000001087983 */ /* 0x004ea80000100a00 */
[----:B------:R4:W-:Y:S04]  /*10b70*/  STL [R1+0x1f4], R6 ;  /* 0x0001f40601007387 */ /* 0x0009e80000100800 */
[----:B----4-:R-:W4:Y:S04]  /*10b80*/  LDL.LU R6, [R1+0x108] ;  /* 0x0001080001067983 */ /* 0x010f280000300800 */
[----:B-----5:R0:W-:Y:S04]  /*10b90*/  STL [R1+0x1f0], R5 ;  /* 0x0001f00501007387 */ /* 0x0201e80000100800 */
[----:B0-----:R-:W3:Y:S04]  /*10ba0*/  LDL R5, [R1+0x1dc] ;  /* 0x0001dc0001057983 */ /* 0x001ee80000100800 */
[----:B------:R0:W-:Y:S04]  /*10bb0*/  STL [R1+0x1ec], R4 ;  /* 0x0001ec0401007387 */ /* 0x0001e80000100800 */
[----:B0-----:R-:W2:Y:S04]  /*10bc0*/  LDL.LU R4, [R1+0x160] ;  /* 0x0001600001047983 */ /* 0x001ea80000300800 */
[----:B------:R0:W-:Y:S01]  /*10bd0*/  STL [R1+0x1e8], R3 ;  /* 0x0001e80301007387 */ /* 0x0001e20000100800 */
[----:B--2---:R-:W-:-:S05]  /*10be0*/  HADD2.F32 R236, -RZ, R4.H0_H0 ;  /* 0x20000004ffec7230 */ /* 0x004fca0000004100 */
[----:B------:R-:W-:-:S04]  /*10bf0*/  FMUL R236, R236, R16 ;  /* 0x00000010ecec7220 */ /* 0x000fc80000400000 */
[----:B----4-:R-:W-:Y:S01]  /*10c00*/  FFMA R236, R6, R2, R236 ;  /* 0x0000000206ec7223 */ /* 0x010fe200000000ec */
[----:B------:R-:W-:-:S04]  /*10c10*/  IMAD.U32 R6, RZ, RZ, UR8 ;  /* 0x00000008ff067e24 */ /* 0x000fc8000f8e00ff */
[----:B------:R-:W-:Y:S02]  /*10c20*/  F2FP.F16.F32.PACK_AB R236, RZ, R236 ;  /* 0x000000ecffec723e */ /* 0x000fe400000000ff */
[----:B------:R-:W-:-:S03]  /*10c30*/  SHF.L.U32 R6, R6, 0x4, RZ ;  /* 0x0000000406067819 */ /* 0x000fc600000006ff */
[----:B------:R2:W-:Y:S01]  /*10c40*/  @P4 STG.E.U16 desc[UR46][R8.64], R236 ;  /* 0x000000ec08004986 */ /* 0x0005e2000c10152e */
[----:B0-----:R-:W-:Y:S02]  /*10c50*/  PRMT R3, R4, 0x7610, R3 ;  /* 0x0000761004037816 */ /* 0x001fe40000000003 */
[----:B--2---:R-:W-:Y:S01]  /*10c60*/  IADD3 R236, P4, R6, R232, RZ ;  /* 0x000000e806ec7210 */ /* 0x004fe20007f9e0ff */
[----:B------:R0:W5:Y:S04]  /*10c70*/  LDL.LU.64 R8, [R1+0x1f8] ;  /* 0x0001f80001087983 */ /* 0x0001680000300a00 */
[----:B------:R0:W5:Y:S01]  /*10c80*/  LDL.LU R6, [R1+0x1f4] ;  /* 0x0001f40001067983 */ /* 0x0001620000300800 */
[----:B---3--:R-:W-:-:S03]  /*10c90*/  IMAD.X R237, R5, 0x1, R233, P4 ;  /* 0x0000000105ed7824 */ /* 0x008fc600020e06e9 */
[----:B------:R0:W5:Y:S01]  /*10ca0*/  LDL.LU R5, [R1+0x1f0] ;  /* 0x0001f00001057983 */ /* 0x0001620000300800 */
[----:B------:R-:W-:-:S03]  /*10cb0*/  LOP3.LUT P4, RZ, R17, 0x4, RZ, 0xc0, !PT ;  /* 0x0000000411ff7812 */ /* 0x000fc6000788c0ff */
[----:B------:R0:W5:Y:S04]  /*10cc0*/  LDL.LU R4, [R1+0x1ec] ;  /* 0x0001ec0001047983 */ /* 0x0001680000300800 */
[----:B------:R2:W-:Y:S04]  /*10cd0*/  STL.S16 [R1+0x108], R3 ;  /* 0x0001080301007387 */ /* 0x0005e80000100600 */
[----:B--2---:R0:W5:Y:S01]  /*10ce0*/  LDL.LU R3, [R1+0x1e8] ;  /* 0x0001e80001037983 */ /* 0x0041620000300800 */
[----:B------:R-:W-:Y:S01]  /*10cf0*/  ISETP.GT.AND P4, PT, R0, 0x108, P4 ;  /* 0x000001080000780c */ /* 0x000fe20002784270 */
[----:B------:R-:W-:-:S12]  /*10d00*/  BSSY B1, `(.L_x_92) ;  /* 0x0000006000017945 */ /* 0x000fd80003800000 */
[----:B0-----:R-:W-:Y:S05]  /*10d10*/  @!P4 BRA `(.L_x_93) ;  /* 0x000000000010c947 */ /* 0x001fea0003800000 */
[----:B------:R0:W-:Y:S04]  /*10d20*/  STL [R1+0x1e8], R0 ;  /* 0x0001e80001007387 */ /* 0x0001e80000100800 */
[----:B0-----:R-:W2:Y:S04]  /*10d30*/  LDG.E.LTC128B.U16 R0, desc[UR46][R10.64+0x2] ;  /* 0x0000022e0a007981 */ /* 0x001ea8000c1e1520 */
[----:B--2---:R0:W-:Y:S04]  /*10d40*/  STL [R1+0x108], R0 ;  /* 0x0001080001007387 */ /* 0x0041e80000100800 */
[----:B0-----:R0:W5:Y:S02]  /*10d50*/  LDL.LU R0, [R1+0x1e8] ;  /* 0x0001e80001007983 */ /* 0x0011640000300800 */
.L_x_93:
[----:B------:R-:W-:Y:S05]  /*10d60*/  BSYNC B1 ;  /* 0x0000000000017941 */ /* 0x000fea0003800000 */
.L_x_92:
[----:B-----5:R-:W-:Y:S04]  /*10d70*/  STL [R1+0x200], R9 ;  /* 0x0002000901007387 */ /* 0x020fe80000100800 */
[----:B------:R2:W-:Y:S04]  /*10d80*/  STL [R1+0x1fc], R8 ;  /* 0x0001fc0801007387 */ /* 0x0005e80000100800 */
[----:B--2---:R-:W2:Y:S04]  /*10d90*/  LDL.LU R8, [R1+0x10c] ;  /* 0x00010c0001087983 */ /* 0x004ea80000300800 */
[----:B------:R-:W-:Y:S04]  /*10da0*/  STL [R1+0x1f8], R7 ;  /* 0x0001f80701007387 */ /* 0x000fe80000100800 */
[----:B------:R-:W-:Y:S04]  /*10db0*/  STL [R1+0x1f4], R6 ;  /* 0x0001f40601007387 */ /* 0x000fe80000100800 */
[----:B------:R-:W-:Y:S04]  /*10dc0*/  STL [R1+0x1f0], R5 ;  /* 0x0001f00501007387 */ /* 0x000fe80000100800 */
[----:B------:R3:W-:Y:S04]  /*10dd0*/  STL [R1+0x1ec], R4 ;  /* 0x0001ec0401007387 */ /* 0x0007e80000100800 */
[----:B---3--:R-:W3:Y:S04]  /*10de0*/  LDL.LU R4, [R1+0x108] ;  /* 0x0001080001047983 */ /* 0x008ee80000300800 */
[----:B------:R4:W-:Y:S01]  /*10df0*/  STL [R1+0x1e8], R3 ;  /* 0x0001e80301007387 */ /* 0x0009e20000100800 */
[----:B---3--:R-:W-:-:S05]  /*10e00*/  HADD2.F32 R9, -RZ, R4.H0_H0 ;  /* 0x20000004ff097230 */ /* 0x008fca0000004100 */
[----:B------:R-:W-:-:S04]  /*10e10*/  FMUL R9, R9, R16 ;  /* 0x0000001009097220 */ /* 0x000fc80000400000 */
[----:B--2---:R-:W-:Y:S01]  /*10e20*/  FFMA R8, R8, R2, R9 ;  /* 0x0000000208087223 */ /* 0x004fe20000000009 */
[----:B----4-:R-:W-:Y:S01]  /*10e30*/  PRMT R3, R4, 0x7610, R3 ;  /* 0x0000761004037816 */ /* 0x010fe20000000003 */
[----:B------:R2:W5:Y:S03]  /*10e40*/  LDL.LU R9, [R1+0x200] ;  /* 0x0002000001097983 */ /* 0x0005660000300800 */
[----:B------:R-:W-:Y:S02]  /*10e50*/  F2FP.F16.F32.PACK_AB R7, RZ, R8 ;  /* 0x00000008ff07723e */ /* 0x000fe400000000ff */
[----:B------:R2:W5:Y:S02]  /*10e60*/  LDL.LU R8, [R1+0x1fc] ;  /* 0x0001fc0001087983 */ /* 0x0005640000300800 */
[----:B------:R-:W-:Y:S02]  /*10e70*/  PRMT R6, R7, 0x7610, R6 ;  /* 0x0000761007067816 */ /* 0x000fe40000000006 */
[----:B------:R2:W5:Y:S02]  /*10e80*/  LDL.LU R7, [R1+0x1f8] ;  /* 0x0001f80001077983 */ /* 0x0005640000300800 */
[----:B------:R-:W-:-:S02]  /*10e90*/  PRMT R5, R6, 0x7610, R5 ;  /* 0x0000761006057816 */ /* 0x000fc40000000005 */
[----:B------:R2:W5:Y:S04]  /*10ea0*/  LDL.LU R6, [R1+0x1f4] ;  /* 0x0001f40001067983 */ /* 0x0005680000300800 */
[----:B------:R3:W-:Y:S04]  /*10eb0*/  @P4 STG.E.U16 desc[UR46][R236.64+0x2], R5 ;  /* 0x00000205ec004986 */ /* 0x0007e8000c10152e */
[----:B---3--:R2:W5:Y:S01]  /*10ec0*/  LDL.LU R5, [R1+0x1f0] ;  /* 0x0001f00001057983 */ /* 0x0085620000300800 */
[----:B------:R-:W-:-:S03]  /*10ed0*/  LOP3.LUT P4, RZ, R17, 0x2, RZ, 0xc0, !PT ;  /* 0x0000000211ff7812 */ /* 0x000fc6000788c0ff */
[----:B------:R2:W5:Y:S04]  /*10ee0*/  LDL.LU R4, [R1+0x1ec] ;  /* 0x0001ec0001047983 */ /* 0x0005680000300800 */
[----:B------:R3:W-:Y:S04]  /*10ef0*/  STL.S16 [R1+0x108], R3 ;  /* 0x0001080301007387 */ /* 0x0007e80000100600 */
[----:B---3--:R2:W5:Y:S01]  /*10f00*/  LDL.LU R3, [R1+0x1e8] ;  /* 0x0001e80001037983 */ /* 0x0085620000300800 */
[----:B------:R-:W-:Y:S01]  /*10f10*/  ISETP.GT.AND P4, PT, R0, 0x100, P4 ;  /* 0x000001000000780c */ /* 0x000fe20002784270 */
[----:B------:R-:W-:-:S12]  /*10f20*/  BSSY B1, `(.L_x_94) ;  /* 0x0000006000017945 */ /* 0x000fd80003800000 */
[----:B--2---:R-:W-:Y:S05]  /*10f30*/  @!P4 BRA `(.L_x_95) ;  /* 0x000000000010c947 */ /* 0x004fea0003800000 */
[----:B------:R2:W-:Y:S04]  /*10f40*/  STL [R1+0x1e8], R0 ;  /* 0x0001e80001007387 */ /* 0x0005e80000100800 */
[----:B--2---:R-:W2:Y:S04]  /*10f50*/  LDG.E.LTC128B.U16 R0, desc[UR46][R12.64+0x10] ;  /* 0x0000102e0c007981 */ /* 0x004ea8000c1e1520 */
[----:B--2---:R2:W-:Y:S04]  /*10f60*/  STL [R1+0x108], R0 ;  /* 0x0001080001007387 */ /* 0x0045e80000100800 */
[----:B--2---:R2:W5:Y:S02]  /*10f70*/  LDL.LU R0, [R1+0x1e8] ;  /* 0x0001e80001007983 */ /* 0x0045640000300800 */
.L_x_95:
[----:B------:R-:W-:Y:S05]  /*10f80*/  BSYNC B1 ;  /* 0x0000000000017941 */ /* 0x000fea0003800000 */
.L_x_94:
[----:B-----5:R-:W-:Y:S04]  /*10f90*/  STL [R1+0x200], R9 ;  /* 0x0002000901007387 */ /* 0x020fe80000100800 */
[----:B------:R3:W-:Y:S04]  /*10fa0*/  STL [R1+0x1fc], R8 ;  /* 0x0001fc0801007387 */ /* 0x0007e80000100800 */
[----:B---3--:R-:W3:Y:S04]  /*10fb0*/  LDL.LU R8, [R1+0x110] ;  /* 0x0001100001087983 */ /* 0x008ee80000300800 */
[----:B------:R-:W-:Y:S04]  /*10fc0*/  STL [R1+0x1f8], R7 ;  /* 0x0001f80701007387 */ /* 0x000fe80000100800 */
[----:B------:R-:W-:Y:S04]  /*10fd0*/  STL [R1+0x1f4], R6 ;  /* 0x0001f40601007387 */ /* 0x000fe80000100800 */
[----:B------:R-:W-:Y:S04]  /*10fe0*/  STL [R1+0x1f0], R5 ;  /* 0x0001f00501007387 */ /* 0x000fe80000100800 */
[----:B------:R4:W-:Y:S04]  /*10ff0*/  STL [R1+0x1ec], R4 ;  /* 0x0001ec0401007387 */ /* 0x0009e80000100800 */
[----:B----4-:R-:W4:Y:S04]  /*11000*/  LDL.LU R4, [R1+0x108] ;  /* 0x0001080001047983 */ /* 0x010f280000300800 */
[----:B------:R0:W-:Y:S01]  /*11010*/  STL [R1+0x1e8], R3 ;  /* 0x0001e80301007387 */ /* 0x0001e20000100800 */
[----:B----4-:R-:W-:-:S05]  /*11020*/  HADD2.F32 R9, -RZ, R4.H0_H0 ;  /* 0x20000004ff097230 */ /* 0x010fca0000004100 */
[----:B------:R-:W-:-:S04]  /*11030*/  FMUL R9, R9, R16 ;  /* 0x0000001009097220 */ /* 0x000fc80000400000 */
[----:B---3--:R-:W-:Y:S01]  /*11040*/  FFMA R8, R8, R2, R9 ;  /* 0x0000000208087223 */ /* 0x008fe20000000009 */
[----:B0-----:R-:W-:Y:S01]  /*11050*/  PRMT R3, R4, 0x7610, R3 ;  /* 0x0000761004037816 */ /* 0x001fe20000000003 */
        /* <DEDUP_REMOVED lines=8> */
[----:B---3--:R0:W5:Y:S04]  /*110e0*/  LDL.LU R5, [R1+0x1f0] ;  /* 0x0001f00001057983 */ /* 0x0081680000300800 */
[----:B------:R0:W5:Y:S04]  /*110f0*/  LDL.LU R4, [R1+0x1ec] ;  /* 0x0001ec0001047983 */ /* 0x0001680000300800 */
[----:B------:R3:W-:Y:S04]  /*11100*/  STL.S16 [R1+0x108], R3 ;  /* 0x0001080301007387 */ /* 0x0007e80000100600 */
[----:B---3--:R0:W5:Y:S01]  /*11110*/  LDL.LU R3, [R1+0x1e8] ;  /* 0x0001e80001037983 */ /* 0x0081620000300800 */
[----:B------:R-:W-:Y:S01]  /*11120*/  ISETP.GT.AND P4, PT, R0, 0x100, P6 ;  /* 0x000001000000780c */ /* 0x000fe20003784270 */
[----:B------:R-:W-:-:S12]  /*11130*/  BSSY B1, `(.L_x_96) ;  /* 0x0000006000017945 */ /* 0x000fd80003800000 */
[----:B0-----:R-:W-:Y:S05]  /*11140*/  @!P4 BRA `(.L_x_97) ;  /* 0x000000000010c947 */ /* 0x001fea0003800000 */
[----:B------:R0:W-:Y:S04]  /*11150*/  STL [R1+0x1e8], R0 ;  /* 0x0001e80001007387 */ /* 0x0001e80000100800 */
[----:B0-----:R-:W3:Y:S04]  /*11160*/  LDG.E.LTC128B.U16 R0, desc[UR46][R12.64+0x12] ;  /* 0x0000122e0c007981 */ /* 0x001ee8000c1e1520 */
[----:B---3--:R0:W-:Y:S04]  /*11170*/  STL [R1+0x108], R0 ;  /* 0x0001080001007387 */ /* 0x0081e80000100800 */
[----:B0-----:R0:W5:Y:S02]  /*11180*/  LDL.LU R0, [R1+0x1e8] ;  /* 0x0001e80001007983 */ /* 0x0011640000300800 */
.L_x_97:
[----:B------:R-:W-:Y:S05]  /*11190*/  BSYNC B1 ;  /* 0x0000000000017941 */ /* 0x000fea0003800000 */
.L_x_96:
        /* <DEDUP_REMOVED lines=12> */
[----:B-1----:R-:W-:Y:S01]  /*11260*/  PRMT R3, R4, 0x7610, R3 ;  /* 0x0000761004037816 */ /* 0x002fe20000000003 */
        /* <DEDUP_REMOVED lines=15> */
[----:B-1----:R-:W-:Y:S05]  /*11360*/  @!P4 BRA `(.L_x_99) ;  /* 0x000000000010c947 */ /* 0x002fea0003800000 */
[----:B------:R1:W-:Y:S04]  /*11370*/  STL [R1+0x1e8], R0 ;  /* 0x0001e80001007387 */ /* 0x0003e80000100800 */
[----:B-1----:R-:W3:Y:S04]  /*11380*/  LDG.E.LTC128B.U16 R0, desc[UR46][R10.64+0x10] ;  /* 0x0000102e0a007981 */ /* 0x002ee8000c1e1520 */
[----:B---3--:R1:W-:Y:S04]  /*11390*/  STL [R1+0x108], R0 ;  /* 0x0001080001007387 */ /* 0x0083e80000100800 */
[----:B-1----:R1:W5:Y:S02]  /*113a0*/  LDL.LU R0, [R1+0x1e8] ;  /* 0x0001e80001007983 */ /* 0x0023640000300800 */
.L_x_99:
[----:B------:R-:W-:Y:S05]  /*113b0*/  BSYNC B1 ;  /* 0x0000000000017941 */ /* 0x000fea0003800000 */
.L_x_98:
[----:B------:R-:W-:Y:S04]  /*113c0*/  STL [R1+0x20c], R11 ;  /* 0x00020c0b01007387 */ /* 0x000fe80000100800 */
[----:B------:R3:W-:Y:S04]  /*113d0*/  STL [R1+0x208], R10 ;  /* 0x0002080a01007387 */ /* 0x0007e80000100800 */
[----:B---3--:R-:W3:Y:S04]  /*113e0*/  LDL.LU R10, [R1+0x118] ;  /* 0x00011800010a7983 */ /* 0x008ee80000300800 */
[----:B-----5:R-:W-:Y:S04]  /*113f0*/  STL [R1+0x204], R9 ;  /* 0x0002040901007387 */ /* 0x020fe80000100800 */
[----:B------:R-:W-:Y:S04]  /*11400*/  STL [R1+0x200], R8 ;  /* 0x0002000801007387 */ /* 0x000fe80000100800 */
[----:B------:R4:W-:Y:S04]  /*11410*/  STL.64 [R1+0x1f8], R6 ;  /* 0x0001f80601007387 */ /* 0x0009e80000100a00 */
[----:B----4-:R-:W4:Y:S04]  /*11420*/  LDL.64 R6, [R1+0x100] ;  /* 0x0001000001067983 */ /* 0x010f280000100a00 */
[----:B------:R-:W-:Y:S04]  /*11430*/  STL [R1+0x1f0], R5 ;  /* 0x0001f00501007387 */ /* 0x000fe80000100800 */
[----:B------:R0:W-:Y:S04]  /*11440*/  STL [R1+0x1ec], R4 ;  /* 0x0001ec0401007387 */ /* 0x0001e80000100800 */
[----:B0-----:R-:W2:Y:S04]  /*11450*/  LDL.LU R4, [R1+0x108] ;  /* 0x0001080001047983 */ /* 0x001ea80000300800 */
[----:B------:R0:W-:Y:S01]  /*11460*/  STL [R1+0x1e8], R3 ;  /* 0x0001e80301007387 */ /* 0x0001e20000100800 */
[----:B--2---:R-:W-:-:S05]  /*11470*/  HADD2.F32 R11, -RZ, R4.H0_H0 ;  /* 0x20000004ff0b7230 */ /* 0x004fca0000004100 */
[----:B------:R-:W-:-:S04]  /*11480*/  FMUL R11, R11, R16 ;  /* 0x000000100b0b7220 */ /* 0x000fc80000400000 */
[----:B---3--:R-:W-:Y:S02]  /*11490*/  FFMA R10, R10, R2, R11 ;  /* 0x000000020a0a7223 */ /* 0x008fe4000000000b */
[----:B------:R2:W5:Y:S03]  /*114a0*/  LDL.LU R11, [R1+0x20c] ;  /* 0x00020c00010b7983 */ /* 0x0005660000300800 */
[----:B------:R-:W-:Y:S02]  /*114b0*/  F2FP.F16.F32.PACK_AB R9, RZ, R10 ;  /* 0x0000000aff09723e */ /* 0x000fe400000000ff */
[----:B------:R2:W5:Y:S02]  /*114c0*/  LDL.LU R10, [R1+0x208] ;  /* 0x00020800010a7983 */ /* 0x0005640000300800 */
[----:B------:R-:W-:Y:S02]  /*114d0*/  PRMT R8, R9, 0x7610, R8 ;  /* 0x0000761009087816 */ /* 0x000fe40000000008 */
[----:B------:R2:W5:Y:S02]  /*114e0*/  LDL.LU R9, [R1+0x204] ;  /* 0x0002040001097983 */ /* 0x0005640000300800 */
[----:B------:R-:W-:-:S02]  /*114f0*/  PRMT R5, R8, 0x7610, R5 ;  /* 0x0000761008057816 */ /* 0x000fc40000000005 */
[----:B0-----:R-:W-:Y:S01]  /*11500*/  PRMT R3, R4, 0x7610, R3 ;  /* 0x0000761004037816 */ /* 0x001fe20000000003 */
[----:B------:R2:W5:Y:S04]  /*11510*/  LDL.LU R8, [R1+0x200] ;  /* 0x0002000001087983 */ /* 0x0005680000300800 */
[----:B----4-:R0:W-:Y:S04]  /*11520*/  @P4 STG.E.U16 desc[UR46][R6.64+0x10], R5 ;  /* 0x0000100506004986 */ /* 0x0101e8000c10152e */
[----:B0-----:R2:W5:Y:S04]  /*11530*/  LDL.LU.64 R6, [R1+0x1f8] ;  /* 0x0001f80001067983 */ /* 0x0015680000300a00 */
[----:B------:R2:W5:Y:S04]  /*11540*/  LDL.LU R5, [R1+0x1f0] ;  /* 0x0001f00001057983 */ /* 0x0005680000300800 */
[----:B------:R2:W5:Y:S04]  /*11550*/  LDL.LU R4, [R1+0x1ec] ;  /* 0x0001ec0001047983 */ /* 0x0005680000300800 */
[----:B------:R0:W-:Y:S04]  /*11560*/  STL.S16 [R1+0x108], R3 ;  /* 0x0001080301007387 */ /* 0x0001e80000100600 */
[----:B0-----:R2:W5:Y:S01]  /*11570*/  LDL.LU R3, [R1+0x1e8] ;  /* 0x0001e80001037983 */ /* 0x0015620000300800 */
[----:B------:R-:W-:Y:S01]  /*11580*/  ISETP.GT.AND P4, PT, R0, 0x108, P6 ;  /* 0x000001080000780c */ /* 0x000fe20003784270 */
[----:B------:R-:W-:-:S12]  /*11590*/  BSSY B1, `(.L_x_100) ;  /* 0x0000006000017945 */ /* 0x000fd80003800000 */
[----:B--2---:R-:W-:Y:S05]  /*115a0*/  @!P4 BRA `(.L_x_101) ;  /* 0x000000000010c947 */ /* 0x004fea0003800000 */
[----:B------:R0:W-:Y:S04]  /*115b0*/  STL [R1+0x1e8], R0 ;  /* 0x0001e80001007387 */ /* 0x0001e80000100800 */
[----:B0----5:R-:W2:Y:S04]  /*115c0*/  LDG.E.LTC128B.U16 R0, desc[UR46][R10.64+0x12] ;  /* 0x0000122e0a007981 */ /* 0x021ea8000c1e1520 */
[----:B--2---:R0:W-:Y:S04]  /*115d0*/  STL [R1+0x108], R0 ;  /* 0x0001080001007387 */ /* 0x0041e80000100800 */
[----:B0-----:R0:W5:Y:S02]  /*115e0*/  LDL.LU R0, [R1+0x1e8] ;  /* 0x0001e80001007983 */ /* 0x0011640000300800 */
.L_x_101:
[----:B------:R-:W-:Y:S05]  /*115f0*/  BSYNC B1 ;  /* 0x0000000000017941 */ /* 0x000fea0003800000 */
.L_x_100:
        /* <DEDUP_REMOVED lines=32> */
.L_x_103:
[----:B------:R-:W-:Y:S05]  /*11800*/  BSYNC B1 ;  /* 0x0000000000017941 */ /* 0x000fea0003800000 */
.L_x_102:
        /* <DEDUP_REMOVED lines=32> */
.L_x_105:
[----:B------:R-:W-:Y:S05]  /*11a10*/  BSYNC B1 ;  /* 0x0000000000017941 */ /* 0x000fea0003800000 */
.L_x_104:
        /* <DEDUP_REMOVED lines=32> */
.L_x_107:
[----:B------:R-:W-:Y:S05]  /*11c20*/  BSYNC B1 ;  /* 0x0000000000017941 */ /* 0x000fea0003800000 */
.L_x_106:
        /* <DEDUP_REMOVED lines=35> */
.L_x_109:
[----:B------:R-:W-:Y:S05]  /*11e60*/  BSYNC B1 ;  /* 0x0000000000017941 */ /* 0x000fea0003800000 */
.L_x_108:
        /* <DEDUP_REMOVED lines=32> */
.L_x_111:
[----:B------:R-:W-:Y:S05]  /*12070*/  BSYNC B1 ;  /* 0x0000000000017941 */ /* 0x000fea0003800000 */
.L_x_110:
[----:B-----5:R3:W-:Y:S04]  /*12080*/  STL [R1+0x1f8], R7 ;  /* 0x0001f80701007387 */ /* 0x0207e80000100800 */
[----:B---3--:R-:W3:Y:S04]  /*12090*/  LDL R7, [R1+0x108] ;  /* 0x0001080001077983 */ /* 0x008ee80000100800 */
[----:B------:R4:W-:Y:S04]  /*120a0*/  STL [R1+0x1f4], R6 ;  /* 0x0001f40601007387 */ /* 0x0009e80000100800 */
[----:B----4-:R-:W4:Y:S04]  /*120b0*/  LDL.LU R6, [R1+0x130] ;  /* 0x0001300001067983 */ /* 0x010f280000300800 */
[----:B------:R0:W-:Y:S04]  /*120c0*/  STL [R1+0x1f0], R5 ;  /* 0x0001f00501007387 */ /* 0x0001e80000100800 */
[----:B------:R1:W-:Y:S04]  /*120d0*/  STL [R1+0x1ec], R4 ;  /* 0x0001ec0401007387 */ /* 0x0003e80000100800 */
[----:B------:R2:W-:Y:S01]  /*120e0*/  STL [R1+0x1e8], R3 ;  /* 0x0001e80301007387 */ /* 0x0005e20000100800 */
[----:B---3--:R-:W-:-:S05]  /*120f0*/  HADD2.F32 R7, -RZ, R7.H0_H0 ;  /* 0x20000007ff077230 */ /* 0x008fca0000004100 */
[----:B------:R-:W-:-:S04]  /*12100*/  FMUL R7, R7, R16 ;  /* 0x0000001007077220 */ /* 0x000fc80000400000 */
[----:B----4-:R-:W-:Y:S02]  /*12110*/  FFMA R6, R6, R2, R7 ;  /* 0x0000000206067223 */ /* 0x010fe40000000007 */
[----:B------:R3:W5:Y:S03]  /*12120*/  LDL.LU R7, [R1+0x1f8] ;  /* 0x0001f80001077983 */ /* 0x0007660000300800 */
[----:B0-----:R-:W-:Y:S02]  /*12130*/  F2FP.F16.F32.PACK_AB R5, RZ, R6 ;  /* 0x00000006ff05723e */ /* 0x001fe400000000ff */
[----:B------:R3:W5:Y:S02]  /*12140*/  LDL.LU R6, [R1+0x1f4] ;  /* 0x0001f40001067983 */ /* 0x0007640000300800 */
[----:B-1----:R-:W-:Y:S02]  /*12150*/  PRMT R4, R5, 0x7610, R4 ;  /* 0x0000761005047816 */ /* 0x002fe40000000004 */
[----:B------:R3:W5:Y:S02]  /*12160*/  LDL.LU R5, [R1+0x1f0] ;  /* 0x0001f00001057983 */ /* 0x0007640000300800 */
[----:B--2---:R-:W-:-:S02]  /*12170*/  PRMT R3, R4, 0x7610, R3 ;  /* 0x0000761004037816 */ /* 0x004fc40000000003 */
[----:B------:R3:W5:Y:S04]  /*12180*/  LDL.LU R4, [R1+0x1ec] ;  /* 0x0001ec0001047983 */ /* 0x0007680000300800 */
[----:B------:R0:W-:Y:S04]  /*12190*/  @P4 STG.E.U16 desc[UR46][R232.64+0x30], R3 ;  /* 0x00003003e8004986 */ /* 0x0001e8000c10152e */
[----:B0-----:R3:W5:Y:S04]  /*121a0*/  LDL.LU R3, [R1+0x1e8] ;  /* 0x0001e80001037983 */ /* 0x0017680000300800 */
[----:B------:R-:W2:Y:S01]  /*121b0*/  LDL.LU R233, [R1+0x108] ;  /* 0x0001080001e97983 */ /* 0x000ea20000300800 */
[----:B------:R-:W-:Y:S01]  /*121c0*/  ISETP.GT.AND P4, PT, R0, 0x100, P0 ;  /* 0x000001000000780c */ /* 0x000fe20000784270 */
[----:B------:R-:W-:Y:S01]  /*121d0*/  BSSY B1, `(.L_x_112) ;  /* 0x0000004000017945 */ /* 0x000fe20003800000 */
[----:B--2---:R-:W-:-:S11]  /*121e0*/  PRMT R232, R233, 0x7610, R232 ;  /* 0x00007610e9e87816 */ /* 0x004fd600000000e8 */
[----:B---3--:R-:W-:Y:S05]  /*121f0*/  @!P4 BRA `(.L_x_113) ;  /* 0x000000000004c947 */ /* 0x008fea0003800000 */
[----:B------:R0:W5:Y:S02]  /*12200*/  LDG.E.LTC128B.U16 R232, desc[UR46][R12.64+0x32] ;  /* 0x0000322e0ce87981 */ /* 0x000164000c1e1520 */
.L_x_113:
[----:B------:R-:W-:Y:S05]  /*12210*/  BSYNC B1 ;  /* 0x0000000000017941 */ /* 0x000fea0003800000 */
.L_x_112:
[----:B-----5:R1:W-:Y:S04]  /*12220*/  STL [R1+0x1e8], R3 ;  /* 0x0001e80301007387 */ /* 0x0203e80000100800 */
[----:B-1----:R-:W2:Y:S01]  /*12230*/  LDL.LU R3, [R1+0x134] ;  /* 0x0001340001037983 */ /* 0x002ea20000300800 */
[----:B------:R-:W-:-:S05]  /*12240*/  HADD2.F32 R233, -RZ, R232.H0_H0 ;  /* 0x200000e8ffe97230 */ /* 0x000fca0000004100 */
[----:B------:R-:W-:-:S04]  /*12250*/  FMUL R233, R233, R16 ;  /* 0x00000010e9e97220 */ /* 0x000fc80000400000 */
[----:B--2---:R-:W-:Y:S02]  /*12260*/  FFMA R233, R3, R2, R233 ;  /* 0x0000000203e97223 */ /* 0x004fe400000000e9 */
[----:B------:R1:W5:Y:S01]  /*12270*/  LDL.LU R3, [R1+0x1e8] ;  /* 0x0001e80001037983 */ /* 0x0003620000300800 */
[----:B------:R-:W-:Y:S02]  /*12280*/  BSSY B1, `(.L_x_114) ;  /* 0x0000006000017945 */ /* 0x000fe40003800000 */
[----:B------:R-:W-:-:S05]  /*12290*/  F2FP.F16.F32.PACK_AB R233, RZ, R233 ;  /* 0x000000e9ffe9723e */ /* 0x000fca00000000ff */
[----:B------:R1:W-:Y:S01]  /*122a0*/  @P4 STG.E.U16 desc[UR46][R234.64+0x32], R233 ;  /* 0x000032e9ea004986 */ /* 0x0003e2000c10152e */
[----:B------:R-:W-:-:S13]  /*122b0*/  ISETP.GT.AND P4, PT, R0, 0x108, P1 ;  /* 0x000001080000780c */ /* 0x000fda0000f84270 */
[----:B-1----:R-:W-:Y:S05]  /*122c0*/  @!P4 BRA `(.L_x_115) ;  /* 0x000000000004c947 */ /* 0x002fea0003800000 */
[----:B------:R1:W5:Y:S02]  /*122d0*/  LDG.E.LTC128B.U16 R232, desc[UR46][R10.64+0x30] ;  /* 0x0000302e0ae87981 */ /* 0x000364000c1e1520 */
.L_x_115:
[----:B------:R-:W-:Y:S05]  /*122e0*/  BSYNC B1 ;  /* 0x0000000000017941 */ /* 0x000fea0003800000 */
.L_x_114:
[----:B-----5:R2:W-:Y:S04]  /*122f0*/  STL [R1+0x1f0], R3 ;  /* 0x0001f00301007387 */ /* 0x0205e80000100800 */
[----:B--2---:R-:W2:Y:S04]  /*12300*/  LDL.LU R3, [R1+0x138] ;  /* 0x0001380001037983 */ /* 0x004ea80000300800 */
[----:B------:R3:W-:Y:S04]  /*12310*/  STL.64 [R1+0x1e8], R4 ;  /* 0x0001e80401007387 */ /* 0x0007e80000100a00 */
[----:B---3--:R-:W3:Y:S01]  /*12320*/  LDL.LU.64 R4, [R1+0x100] ;  /* 0x0001000001047983 */ /* 0x008ee20000300a00 */
[----:B------:R-:W-:-:S05]  /*12330*/  HADD2.F32 R233, -RZ, R232.H0_H0 ;  /* 0x200000e8ffe97230 */ /* 0x000fca0000004100 */
[----:B------:R-:W-:-:S04]  /*12340*/  FMUL R233, R233, R16 ;  /* 0x00000010e9e97220 */ /* 0x000fc80000400000 */
[----:B--2---:R-:W-:Y:S02]  /*12350*/  FFMA R233, R3, R2, R233 ;  /* 0x0000000203e97223 */ /* 0x004fe400000000e9 */
[----:B------:R2:W5:Y:S03]  /*12360*/  LDL.LU R3, [R1+0x1f0] ;  /* 0x0001f00001037983 */ /* 0x0005660000300800 */
[----:B------:R-:W-:-:S05]  /*12370*/  F2FP.F16.F32.PACK_AB R233, RZ, R233 ;  /* 0x000000e9ffe9723e */ /* 0x000fca00000000ff */
[----:B---3--:R3:W-:Y:S04]  /*12380*/  @P4 STG.E.U16 desc[UR46][R4.64+0x30], R233 ;  /* 0x000030e904004986 */ /* 0x0087e8000c10152e */
[----:B---3--:R2:W5:Y:S01]  /*12390*/  LDL.LU.64 R4, [R1+0x1e8] ;  /* 0x0001e80001047983 */ /* 0x0085620000300a00 */
[----:B------:R-:W-:Y:S01]  /*123a0*/  ISETP.GT.AND P4, PT, R0, 0x108, P0 ;  /* 0x000001080000780c */ /* 0x000fe20000784270 */
[----:B------:R-:W-:-:S12]  /*123b0*/  BSSY B1, `(.L_x_116) ;  /* 0x0000003000017945 */ /* 0x000fd80003800000 */
[----:B--2---:R-:W-:Y:S05]  /*123c0*/  @!P4 BRA `(.L_x_117) ;  /* 0x000000000004c947 */ /* 0x004fea0003800000 */
[----:B------:R2:W5:Y:S02]  /*123d0*/  LDG.E.LTC128B.U16 R232, desc[UR46][R10.64+0x32] ;  /* 0x0000322e0ae87981 */ /* 0x000564000c1e1520 */
.L_x_117:
[----:B------:R-:W-:Y:S05]  /*123e0*/  BSYNC B1 ;  /* 0x0000000000017941 */ /* 0x000fea0003800000 */
.L_x_116:
[----:B------:R3:W-:Y:S04]  /*123f0*/  STL [R1+0x210], R9 ;  /* 0x0002100901007387 */ /* 0x0007e80000100800 */
[----:B---3--:R-:W3:Y:S01]  /*12400*/  LDL.LU R9, [R1+0x13c] ;  /* 0x00013c0001097983 */ /* 0x008ee20000300800 */
[----:B-----5:R-:W-:-:S03]  /*12410*/  HADD2.F32 R233, -RZ, R232.H0_H0 ;  /* 0x200000e8ffe97230 */ /* 0x020fc60000004100 */
[----:B------:R1:W-:Y:S02]  /*12420*/  STL.64 [R1+0x208], R10 ;  /* 0x0002080a01007387 */ /* 0x0003e40000100a00 */
[----:B------:R-:W-:Y:S02]  /*12430*/  FMUL R233, R233, R16 ;  /* 0x00000010e9e97220 */ /* 0x000fe40000400000 */
[----:B-12---:R-:W2:Y:S04]  /*12440*/  LDL.LU.64 R10, [R1+0x1c0] ;  /* 0x0001c000010a7983 */ /* 0x006ea80000300a00 */
[----:B------:R1:W-:Y:S04]  /*12450*/  STL [R1+0x200], R8 ;  /* 0x0002000801007387 */ /* 0x0003e80000100800 */
[----:B-1----:R-:W4:Y:S04]  /*12460*/  LDL.LU R8, [R1+0xc0] ;  /* 0x0000c00001087983 */ /* 0x002f280000300800 */
[----:B------:R-:W-:Y:S04]  /*12470*/  STL [R1+0x1fc], R7 ;  /* 0x0001fc0701007387 */ /* 0x000fe80000100800 */
[----:B------:R-:W-:Y:S04]  /*12480*/  STL [R1+0x1f8], R6 ;  /* 0x0001f80601007387 */ /* 0x000fe80000100800 */
[----:B------:R1:W-:Y:S04]  /*12490*/  STL.64 [R1+0x1f0], R4 ;  /* 0x0001f00401007387 */ /* 0x0003e80000100a00 */
[----:B------:R-:W-:Y:S01]  /*124a0*/  STL [R1+0x1e8], R3 ;  /* 0x0001e80301007387 */ /* 0x000fe20000100800 */
[----:B-1----:R-:W-:Y:S01]  /*124b0*/  PRMT R5, R232, 0x7610, R5 ;  /* 0x00007610e8057816 */ /* 0x002fe20000000005 */
[----:B---3--:R-:W-:-:S02]  /*124c0*/  FFMA R233, R9, R2, R233 ;  /* 0x0000000209e97223 */ /* 0x008fc400000000e9 */
[----:B------:R-:W5:Y:S03]  /*124d0*/  LDL.LU R9, [R1+0x210] ;  /* 0x0002100001097983 */ /* 0x000f660000300800 */
[----:B------:R-:W-:-:S05]  /*124e0*/  F2FP.F16.F32.PACK_AB R233, RZ, R233 ;  /* 0x000000e9ffe9723e */ /* 0x000fca00000000ff */
[----:B------:R1:W-:Y:S04]  /*124f0*/  @P4 STG.E.U16 desc[UR46][R236.64+0x32], R233 ;  /* 0x000032e9ec004986 */ /* 0x0003e8000c10152e */
[----:B-1----:R-:W3:Y:S01]  /*12500*/  LDL.LU.64 R232, [R1+0x168] ;  /* 0x0001680001e87983 */ /* 0x002ee20000300a00 */
[----:B------:R-:W-:-:S13]  /*12510*/  ISETP.GT.AND P4, PT, R0, 0x180, P5 ;  /* 0x000001800000780c */ /* 0x000fda0002f84270 */
[----:B---3--:R1:W3:Y:S02]  /*12520*/  @P4 LDG.E.LTC128B.U16 R5, desc[UR46][R232.64] ;  /* 0x0000002ee8054981 */ /* 0x0082e4000c1e1520 */
[----:B-1----:R-:W-:Y:S02]  /*12530*/  IMAD.U32 R233, RZ, RZ, UR9 ;  /* 0x00000009ffe97e24 */ /* 0x002fe4000f8e00ff */
[----:B---3--:R-:W-:Y:S01]  /*12540*/  HADD2.F32 R232, -RZ, R5.H0_H0 ;  /* 0x20000005ffe87230 */ /* 0x008fe20000004100 */
[----:B------:R1:W-:Y:S04]  /*12550*/  STL [R1+0x110], R5 ;  /* 0x0001100501007387 */ /* 0x0003e80000100800 */
[----:B------:R-:W-:Y:S01]  /*12560*/  FMUL R232, R232, R16 ;  /* 0x00000010e8e87220 */ /* 0x000fe20000400000 */
[----:B--2---:R2:W-:Y:S03]  /*12570*/  STL.64 [R1+0x100], R10 ;  /* 0x0001000a01007387 */ /* 0x0045e60000100a00 */
[----:B----4-:R-:W-:Y:S01]  /*12580*/  FFMA R8, R8, R2, R232 ;  /* 0x0000000208087223 */ /* 0x010fe200000000e8 */
[----:B------:R-:W-:-:S02]  /*12590*/  IMAD.U32 R232, RZ, RZ, UR8 ;  /* 0x00000008ffe87e24 */ /* 0x000fc4000f8e00ff */
[----:B-1----:R-:W-:Y:S02]  /*125a0*/  IMAD R5, R233, 0x300, RZ ;  /* 0x00000300e9057824 */ /* 0x002fe400078e02ff */
[----:B------:R-:W-:Y:S01]  /*125b0*/  F2FP.F16.F32.PACK_AB R7, RZ, R8 ;  /* 0x00000008ff07723e */ /* 0x000fe200000000ff */
[----:B------:R-:W-:-:S03]  /*125c0*/  IMAD.WIDE.U32 R232, R232, 0x300, R10 ;  /* 0x00000300e8e87825 */ /* 0x000fc600078e000a */
[----:B------:R-:W-:Y:S01]  /*125d0*/  PRMT R6, R7, 0x7610, R6 ;  /* 0x0000761007067816 */ /* 0x000fe20000000006 */
[----:B------:R-:W-:Y:S01]  /*125e0*/  IMAD.IADD R5, R233, 0x1, R5 ;  /* 0x00000001e9057824 */ /* 0x000fe200078e0205 */
[----:B------:R-:W-:Y:S01]  /*125f0*/  @P4 MOV R4, R232 ;  /* 0x000000e800044202 */ /* 0x000fe20000000f00 */
[----:B--2---:R1:W5:Y:S01]  /*12600*/  LDL.LU.64 R10, [R1+0x208] ;  /* 0x00020800010a7983 */ /* 0x0043620000300a00 */
[----:B------:R-:W-:-:S03]  /*12610*/  PRMT R3, R6, 0x7610, R3 ;  /* 0x0000761006037816 */ /* 0x000fc60000000003 */
[----:B------:R1:W5:Y:S04]  /*12620*/  LDL.LU R8, [R1+0x200] ;  /* 0x0002000001087983 */ /* 0x0003680000300800 */
[----:B------:R1:W5:Y:S04]  /*12630*/  LDL.LU R7, [R1+0x1fc] ;  /* 0x0001fc0001077983 */ /* 0x0003680000300800 */
[----:B------:R1:W5:Y:S04]  /*12640*/  LDL.LU R6, [R1+0x1f8] ;  /* 0x0001f80001067983 */ /* 0x0003680000300800 */
[----:B------:R-:W-:Y:S04]  /*12650*/  STL.64 [R1+0x108], R4 ;  /* 0x0001080401007387 */ /* 0x000fe80000100a00 */
[----:B------:R2:W-:Y:S04]  /*12660*/  @P4 STG.E.U16 desc[UR46][R4.64], R3 ;  /* 0x0000000304004986 */ /* 0x0005e8000c10152e */
[----:B--2---:R1:W5:Y:S04]  /*12670*/  LDL.LU.64 R4, [R1+0x1f0] ;  /* 0x0001f00001047983 */ /* 0x0043680000300a00 */
[----:B------:R1:W5:Y:S01]  /*12680*/  LDL.LU R3, [R1+0x1e8] ;  /* 0x0001e80001037983 */ /* 0x0003620000300800 */
[----:B------:R-:W-:Y:S01]  /*12690*/  LOP3.LUT P4, RZ, R17, 0x4, RZ, 0xc0, !PT ;  /* 0x0000000411ff7812 */ /* 0x000fe2000788c0ff */
[----:B------:R-:W-:Y:S03]  /*126a0*/  BSSY B1, `(.L_x_118) ;  /* 0x0000007000017945 */ /* 0x000fe60003800000 */
[----:B------:R-:W-:-:S13]  /*126b0*/  ISETP.GT.AND P4, PT, R0, 0x180, P4 ;  /* 0x000001800000780c */ /* 0x000fda0002784270 */
[----:B-1----:R-:W-:Y:S05]  /*126c0*/  @!P4 BRA `(.L_x_119) ;  /* 0x000000000010c947 */ /* 0x002fea0003800000 */
[----:B------:R1:W-:Y:S04]  /*126d0*/  STL [R1+0x1e8], R0 ;  /* 0x0001e80001007387 */ /* 0x0003e80000100800 */
[----:B-1---5:R-:W2:Y:S04]  /*126e0*/  LDG.E.LTC128B.U16 R0, desc[UR46][R8.64+0x2] ;  /* 0x0000022e08007981 */ /* 0x022ea8000c1e1520 */
[----:B--2---:R1:W-:Y:S04]  /*126f0*/  STL [R1+0x110], R0 ;  /* 0x0001100001007387 */ /* 0x0043e80000100800 */
[----:B-1----:R1:W5:Y:S02]  /*12700*/  LDL.LU R0, [R1+0x1e8] ;  /* 0x0001e80001007983 */ /* 0x0023640000300800 */
.L_x_119:
[----:B------:R-:W-:Y:S05]  /*12710*/  BSYNC B1 ;  /* 0x0000000000017941 */ /* 0x000fea0003800000 */
.L_x_118:
[----:B-----5:R-:W-:Y:S04]  /*12720*/  STL [R1+0x208], R5 ;  /* 0x0002080501007387 */ /* 0x020fe80000100800 */
[----:B------:R2:W-:Y:S04]  /*12730*/  STL.64 [R1+0x200], R10 ;  /* 0x0002000a01007387 */ /* 0x0005e80000100a00 */
[----:B--2---:R-:W2:Y:S04]  /*12740*/  LDL.LU R11, [R1+0xc4] ;  /* 0x0000c400010b7983 */ /* 0x004ea80000300800 */
[----:B------:R3:W-:Y:S04]  /*12750*/  STL.64 [R1+0x1f8], R8 ;  /* 0x0001f80801007387 */ /* 0x0007e80000100a00 */
[----:B---3--:R-:W3:Y:S04]  /*12760*/  LDL.64 R8, [R1+0x108] ;  /* 0x0001080001087983 */ /* 0x008ee80000100a00 */
[----:B------:R-:W-:Y:S04]  /*12770*/  STL.64 [R1+0x1f0], R6 ;  /* 0x0001f00601007387 */ /* 0x000fe80000100a00 */
[----:B------:R4:W-:Y:S04]  /*12780*/  STL [R1+0x1ec], R4 ;  /* 0x0001ec0401007387 */ /* 0x0009e80000100800 */
[----:B----4-:R-:W4:Y:S04]  /*12790*/  LDL.LU R4, [R1+0x110] ;  /* 0x0001100001047983 */ /* 0x010f280000300800 */
[----:B------:R-:W-:Y:S01]  /*127a0*/  STL [R1+0x1e8], R3 ;  /* 0x0001e80301007387 */ /* 0x000fe20000100800 */
[----:B----4-:R-:W-:-:S05]  /*127b0*/  HADD2.F32 R5, -RZ, R4.H0_H0 ;  /* 0x20000004ff057230 */ /* 0x010fca0000004100 */
[----:B------:R-:W-:-:S04]  /*127c0*/  FMUL R5, R5, R16 ;  /* 0x0000001005057220 */ /* 0x000fc80000400000 */
[----:B--2---:R-:W-:Y:S02]  /*127d0*/  FFMA R11, R11, R2, R5 ;  /* 0x000000020b0b7223 */ /* 0x004fe40000000005 */
[----:B------:R2:W5:Y:S03]  /*127e0*/  LDL.LU R5, [R1+0x208] ;  /* 0x0002080001057983 */ /* 0x0005660000300800 */
[----:B------:R-:W-:Y:S01]  /*127f0*/  F2FP.F16.F32.PACK_AB R7, RZ, R11 ;  /* 0x0000000bff07723e */ /* 0x000fe200000000ff */
[----:B---3--:R-:W-:-:S03]  /*12800*/  @P4 IMAD.MOV.U32 R11, RZ, RZ, R9 ;  /* 0x000000ffff0b4224 */ /* 0x008fc600078e0009 */
[----:B------:R-:W-:Y:S01]  /*12810*/  PRMT R10, R7, 0x7610, R10 ;  /* 0x00007610070a7816 */ /* 0x000fe2000000000a */
[----:B------:R-:W-:-:S03]  /*12820*/  IMAD.U32 R7, RZ, RZ, UR8 ;  /* 0x00000008ff077e24 */ /* 0x000fc6000f8e00ff */
[----:B------:R-:W-:Y:S01]  /*12830*/  PRMT R6, R10, 0x7610, R6 ;  /* 0x000076100a067816 */ /* 0x000fe20000000006 */
[----:B------:R-:W-:Y:S02]  /*12840*/  @P4 IMAD.MOV.U32 R10, RZ, RZ, R232 ;  /* 0x000000ffff0a4224 */ /* 0x000fe400078e00e8 */
[----:B------:R-:W-:-:S03]  /*12850*/  IMAD.SHL.U32 R7, R7, 0x10, RZ ;  /* 0x0000001007077824 */ /* 0x000fc600078e00ff */
[----:B------:R3:W-:Y:S04]  /*12860*/  @P4 STG.E.U16 desc[UR46][R10.64+0x2], R6 ;  /* 0x000002060a004986 */ /* 0x0007e8000c10152e */
[----:B---3--:R2:W5:Y:S01]  /*12870*/  LDL.LU.64 R10, [R1+0x200] ;  /* 0x00020000010a7983 */ /* 0x0085620000300a00 */
[----:B------:R-:W-:-:S03]  /*12880*/  IADD3 R6, P4, R7, R232, RZ ;  /* 0x000000e807067210 */ /* 0x000fc60007f9e0ff */
[----:B------:R-:W3:Y:S01]  /*12890*/  LDL R7, [R1+0x1dc] ;  /* 0x0001dc0001077983 */ /* 0x000ee20000100800 */
[----:B------:R-:W-:Y:S02]  /*128a0*/  PRMT R3, R4, 0x7610, R3 ;  /* 0x0000761004037816 */ /* 0x000fe40000000003 */
[----:B------:R-:W-:Y:S02]  /*128b0*/  ISETP.GT.AND P5, PT, R0, 0x188, P5 ;  /* 0x000001880000780c */ /* 0x000fe40002fa4270 */
[----:B---3--:R-:W-:Y:S02]  /*128c0*/  IADD3.X R7, R9, R7, RZ, P4, !PT ;  /* 0x0000000709077210 */ /* 0x008fe400027fe4ff */
[----:B------:R2:W5:Y:S04]  /*128d0*/  LDL.LU.64 R8, [R1+0x1f8] ;  /* 0x0001f80001087983 */ /* 0x0005680000300a00 */
[----:B------:R3:W-:Y:S04]  /*128e0*/  STL.64 [R1+0xc0], R6 ;  /* 0x0000c00601007387 */ /* 0x0007e80000100a00 */
[----:B---3--:R2:W5:Y:S04]  /*128f0*/  LDL.LU.64 R6, [R1+0x1f0] ;  /* 0x0001f00001067983 */ /* 0x0085680000300a00 */
[----:B------:R2:W5:Y:S04]  /*12900*/  LDL.LU R4, [R1+0x1ec] ;  /* 0x0001ec0001047983 */ /* 0x0005680000300800 */
[----:B------:R3:W-:Y:S04]  /*12910*/  STL.S16 [R1+0x110], R3 ;  /* 0x0001100301007387 */ /* 0x0007e80000100600 */
[----:B---3--:R2:W5:Y:S01]  /*12920*/  LDL.LU R3, [R1+0x1e8] ;  /* 0x0001e80001037983 */ /* 0x0085620000300800 */
[----:B------:R-:W-:Y:S04]  /*12930*/  BSSY B1, `(.L_x_120) ;  /* 0x0000009000017945 */ /* 0x000fe80003800000 */
[----:B------:R-:W-:Y:S05]  /*12940*/  @!P5 BRA `(.L_x_121) ;  /* 0x00000000001cd947 */ /* 0x000fea0003800000 */
[----:B-----5:R3:W-:Y:S04]  /*12950*/  STL.64 [R1+0x1f0], R2 ;  /* 0x0001f00201007387 */ /* 0x0207e80000100a00 */
[----:B---3--:R-:W3:Y:S04]  /*12960*/  LDL.LU.64 R2, [R1+0x158] ;  /* 0x0001580001027983 */ /* 0x008ee80000300a00 */
[----:B------:R3:W-:Y:S04]  /*12970*/  STL [R1+0x1e8], R0 ;  /* 0x0001e80001007387 */ /* 0x0007e80000100800 */
[----:B---3--:R-:W3:Y:S04]  /*12980*/  LDG.E.LTC128B.U16 R0, desc[UR46][R2.64] ;  /* 0x0000002e02007981 */ /* 0x008ee8000c1e1520 */
[----:B------:R4:W5:Y:S04]  /*12990*/  LDL.LU.64 R2, [R1+0x1f0] ;  /* 0x0001f00001027983 */ /* 0x0009680000300a00 */
[----:B---3--:R3:W-:Y:S04]  /*129a0*/  STL [R1+0x110], R0 ;  /* 0x0001100001007387 */ /* 0x0087e80000100800 */
[----:B---3--:R4:W5:Y:S02]  /*129b0*/  LDL.LU R0, [R1+0x1e8] ;  /* 0x0001e80001007983 */ /* 0x0089640000300800 */
.L_x_121:
[----:B------:R-:W-:Y:S05]  /*129c0*/  BSYNC B1 ;  /* 0x0000000000017941 */ /* 0x000fea0003800000 */
.L_x_120:
[----:B-----5:R-:W-:Y:S04]  /*129d0*/  STL [R1+0x20c], R11 ;  /* 0x00020c0b01007387 */ /* 0x020fe80000100800 */
[----:B------:R3:W-:Y:S04]  /*129e0*/  STL [R1+0x208], R10 ;  /* 0x0002080a01007387 */ /* 0x0007e80000100800 */
[----:B---3--:R-:W3:Y:S04]  /*129f0*/  LDL.LU R10, [R1+0xc8] ;  /* 0x0000c800010a7983 */ /* 0x008ee80000300800 */
[----:B------:R-:W-:Y:S04]  /*12a00*/  STL [R1+0x204], R9 ;  /* 0x0002040901007387 */ /* 0x000fe80000100800 */
[----:B------:R-:W-:Y:S04]  /*12a10*/  STL [R1+0x200], R8 ;  /* 0x0002000801007387 */ /* 0x000fe80000100800 */
[----:B------:R0:W-:Y:S04]  /*12a20*/  STL.64 [R1+0x1f8], R6 ;  /* 0x0001f80601007387 */ /* 0x0001e80000100a00 */
[----:B0-----:R-:W2:Y:S04]  /*12a30*/  LDL.64 R6, [R1+0xc0] ;  /* 0x0000c00001067983 */ /* 0x001ea80000100a00 */
[----:B------:R-:W-:Y:S04]  /*12a40*/  STL [R1+0x1f0], R5 ;  /* 0x0001f00501007387 */ /* 0x000fe80000100800 */
[----:B------:R0:W-:Y:S04]  /*12a50*/  STL [R1+0x1ec], R4 ;  /* 0x0001ec0401007387 */ /* 0x0001e80000100800 */
[----:B0-----:R-:W4:Y:S01]  /*12a60*/  LDL.LU R4, [R1+0x110] ;  /* 0x0001100001047983 */ /* 0x001f220000300800 */
[----:B------:R-:W-:-:S03]  /*12a70*/  LOP3.LUT P4, RZ, R17, 0x4, RZ, 0xc0, !PT ;  /* 0x0000000411ff7812 */ /* 0x000fc6000788c0ff */
[----:B------:R0:W-:Y:S01]  /*12a80*/  STL [R1+0x1e8], R3 ;  /* 0x0001e80301007387 */ /* 0x0001e20000100800 */
[----:B----4-:R-:W-:-:S05]  /*12a90*/  HADD2.F32 R11, -RZ, R4.H0_H0 ;  /* 0x20000004ff0b7230 */ /* 0x010fca0000004100 */
        /* <DEDUP_REMOVED lines=10> */
[----:B--2---:R0:W-:Y:S04]  /*12b40*/  @P5 STG.E.U16 desc[UR46][R6.64], R5 ;  /* 0x0000000506005986 */ /* 0x0041e8000c10152e */
[----:B0-----:R3:W5:Y:S04]  /*12b50*/  LDL.LU.64 R6, [R1+0x1f8] ;  /* 0x0001f80001067983 */ /* 0x0017680000300a00 */
[----:B------:R3:W5:Y:S01]  /*12b60*/  LDL.LU R5, [R1+0x1f0] ;  /* 0x0001f00001057983 */ /* 0x0007620000300800 */
[----:B------:R-:W-:-:S03]  /*12b70*/  ISETP.GT.AND P4, PT, R0, 0x188, P4 ;  /* 0x000001880000780c */ /* 0x000fc60002784270 */
[----:B------:R3:W5:Y:S04]  /*12b80*/  LDL.LU R4, [R1+0x1ec] ;  /* 0x0001ec0001047983 */ /* 0x0007680000300800 */
[----:B------:R0:W-:Y:S04]  /*12b90*/  STL.S16 [R1+0xc8], R3 ;  /* 0x0000c80301007387 */ /* 0x0001e80000100600 */
[----:B0-----:R3:W5:Y:S01]  /*12ba0*/  LDL.LU R3, [R1+0x1e8] ;  /* 0x0001e80001037983 */ /* 0x0017620000300800 */
[----:B------:R-:W-:Y:S04]  /*12bb0*/  BSSY B1, `(.L_x_122) ;  /* 0x0000006000017945 */ /* 0x000fe80003800000 */
[----:B------:R-:W-:Y:S05]  /*12bc0*/  @!P4 BRA `(.L_x_123) ;  /* 0x000000000010c947 */ /* 0x000fea0003800000 */
[----:B------:R0:W-:Y:S04]  /*12bd0*/  STL [R1+0x1e8], R0 ;  /* 0x0001e80001007387 */ /* 0x0001e80000100800 */
[----:B0----5:R-:W2:Y:S04]  /*12be0*/  LDG.E.LTC128B.U16 R0, desc[UR46][R6.64+0x2] ;  /* 0x0000022e06007981 */ /* 0x021ea8000c1e1520 */
[----:B--2---:R0:W-:Y:S04]  /*12bf0*/  STL [R1+0xc8], R0 ;  /* 0x0000c80001007387 */ /* 0x0041e80000100800 */
[----:B0-----:R0:W5:Y:S02]  /*12c00*/  LDL.LU R0, [R1+0x1e8] ;  /* 0x0001e80001007983 */ /* 0x0011640000300800 */
.L_x_123:
[----:B------:R-:W-:Y:S05]  /*12c10*/  BSYNC B1 ;  /* 0x0000000000017941 */ /* 0x000fea0003800000 */
.L_x_122:
[----:B-----5:R-:W-:Y:S04]  /*12c20*/  STL [R1+0x20c], R11 ;  /* 0x00020c0b01007387 */ /* 0x020fe80000100800 */
[----:B------:R2:W-:Y:S04]  /*12c30*/  STL [R1+0x208], R10 ;  /* 0x0002080a01007387 */ /* 0x0005e80000100800 */
[----:B--2---:R-:W2:Y:S04]  /*12c40*/  LDL.LU R10, [R1+0xcc] ;  /* 0x0000cc00010a7983 */ /* 0x004ea80000300800 */
[----:B------:R-:W-:Y:S04]  /*12c50*/  STL [R1+0x204], R9 ;  /* 0x0002040901007387 */ /* 0x000fe80000100800 */
[----:B------:R-:W-:Y:S04]  /*12c60*/  STL [R1+0x200], R8 ;  /* 0x0002000801007387 */ /* 0x000fe80000100800 */
[----:B------:R4:W-:Y:S04]  /*12c70*/  STL.64 [R1+0x1f8], R6 ;  /* 0x0001f80601007387 */ /* 0x0009e80000100a00 */
[----:B----4-:R-:W4:Y:S04]  /*12c80*/  LDL.64 R6, [R1+0xc0] ;  /* 0x0000c00001067983 */ /* 0x010f280000100a00 */
[----:B------:R-:W-:Y:S04]  /*12c90*/  STL [R1+0x1f0], R5 ;  /* 0x0001f00501007387 */ /* 0x000fe80000100800 */
[----:B------:R1:W-:Y:S04]  /*12ca0*/  STL [R1+0x1ec], R4 ;  /* 0x0001ec0401007387 */ /* 0x0003e80000100800 */
[----:B-1----:R-:W3:Y:S01]  /*12cb0*/  LDL.LU R4, [R1+0xc8] ;  /* 0x0000c80001047983 */ /* 0x002ee20000300800 */
[----:B------:R-:W-:-:S03]  /*12cc0*/  LOP3.LUT P5, RZ, R17, 0x2, RZ, 0xc0, !PT ;  /* 0x0000000211ff7812 */ /* 0x000fc600078ac0ff */
[----:B------:R1:W-:Y:S01]  /*12cd0*/  STL [R1+0x1e8], R3 ;  /* 0x0001e80301007387 */ /* 0x0003e20000100800 */
[----:B---3--:R-:W-:-:S05]  /*12ce0*/  HADD2.F32 R11, -RZ, R4.H0_H0 ;  /* 0x20000004ff0b7230 */ /* 0x008fca0000004100 */
[----:B------:R-:W-:-:S04]  /*12cf0*/  FMUL R11, R11, R16 ;  /* 0x000000100b0b7220 */ /* 0x000fc80000400000 */
[----:B--2---:R-:W-:Y:S02]  /*12d00*/  FFMA R10, R10, R2, R11 ;  /* 0x000000020a0a7223 */ /* 0x004fe4000000000b */
[----:B------:R2:W5:Y:S03]  /*12d10*/  LDL.LU R11, [R1+0x20c] ;  /* 0x00020c00010b7983 */ /* 0x0005660000300800 */
[----:B------:R-:W-:Y:S02]  /*12d20*/  F2FP.F16.F32.PACK_AB R9, RZ, R10 ;  /* 0x0000000aff09723e */ /* 0x000fe400000000ff */
[----:B------:R2:W5:Y:S02]  /*12d30*/  LDL.LU R10, [R1+0x208] ;  /* 0x00020800010a7983 */ /* 0x0005640000300800 */
[----:B------:R-:W-:Y:S02]  /*12d40*/  PRMT R8, R9, 0x7610, R8 ;  /* 0x0000761009087816 */ /* 0x000fe40000000008 */
[----:B------:R2:W5:Y:S02]  /*12d50*/  LDL.LU R9, [R1+0x204] ;  /* 0x0002040001097983 */ /* 0x0005640000300800 */
[----:B------:R-:W-:-:S02]  /*12d60*/  PRMT R5, R8, 0x7610, R5 ;  /* 0x0000761008057816 */ /* 0x000fc40000000005 */
[----:B-1----:R-:W-:Y:S01]  /*12d70*/  PRMT R3, R4, 0x7610, R3 ;  /* 0x0000761004037816 */ /* 0x002fe20000000003 */
[----:B------:R2:W5:Y:S04]  /*12d80*/  LDL.LU R8, [R1+0x200] ;  /* 0x0002000001087983 */ /* 0x0005680000300800 */
[----:B----4-:R1:W-:Y:S04]  /*12d90*/  @P4 STG.E.U16 desc[UR46][R6.64+0x2], R5 ;  /* 0x0000020506004986 */ /* 0x0103e8000c10152e */
[----:B-1----:R2:W5:Y:S04]  /*12da0*/  LDL.LU.64 R6, [R1+0x1f8] ;  /* 0x0001f80001067983 */ /* 0x0025680000300a00 */
[----:B------:R2:W5:Y:S01]  /*12db0*/  LDL.LU R5, [R1+0x1f0] ;  /* 0x0001f00001057983 */ /* 0x0005620000300800 */
[----:B------:R-:W-:-:S03]  /*12dc0*/  ISETP.GT.AND P4, PT, R0, 0x180, P5 ;  /* 0x000001800000780c */ /* 0x000fc60002f84270 */
[----:B------:R2:W5:Y:S04]  /*12dd0*/  LDL.LU R4, [R1+0x1ec] ;  /* 0x0001ec0001047983 */ /* 0x0005680000300800 */
[----:B------:R1:W-:Y:S04]  /*12de0*/  STL.S16 [R1+0xc8], R3 ;  /* 0x0000c80301007387 */ /* 0x0003e80000100600 */
[----:B-1----:R2:W5:Y:S01]  /*12df0*/  LDL.LU R3, [R1+0x1e8] ;  /* 0x0001e80001037983 */ /* 0x0025620000300800 */
[----:B------:R-:W-:Y:S04]  /*12e00*/  BSSY B1, `(.L_x_124) ;  /* 0x0000006000017945 */ /* 0x000fe80003800000 */
[----:B------:R-:W-:Y:S05]  /*12e10*/  @!P4 BRA `(.L_x_125) ;  /* 0x000000000010c947 */ /* 0x000fea0003800000 */
[----:B------:R1:W-:Y:S04]  /*12e20*/  STL [R1+0x1e8], R0 ;  /* 0x0001e80001007387 */ /* 0x0003e80000100800 */
[----:B-1---5:R-:W3:Y:S04]  /*12e30*/  LDG.E.LTC128B.U16 R0, desc[UR46][R8.64+0x10] ;  /* 0x0000102e08007981 */ /* 0x022ee8000c1e1520 */
[----:B---3--:R1:W-:Y:S04]  /*12e40*/  STL [R1+0xc8], R0 ;  /* 0x0000c80001007387 */ /* 0x0083e80000100800 */
[----:B-1----:R1:W5:Y:S02]  /*12e50*/  LDL.LU R0, [R1+0x1e8] ;  /* 0x0001e80001007983 */ /* 0x0023640000300800 */
.L_x_125:
[----:B------:R-:W-:Y:S05]  /*12e60*/  BSYNC B1 ;  /* 0x0000000000017941 */ /* 0x000fea0003800000 */
.L_x_124:
[----:B-----5:R-:W-:Y:S04]  /*12e70*/  STL [R1+0x20c], R11 ;  /* 0x00020c0b01007387 */ /* 0x020fe80000100800 */
[----:B------:R3:W-:Y:S04]  /*12e80*/  STL [R1+0x208], R10 ;  /* 0x0002080a01007387 */ /* 0x0007e80000100800 */
[----:B---3--:R-:W3:Y:S04]  /*12e90*/  LDL.LU R10, [R1+0xd0] ;  /* 0x0000d000010a7983 */ /* 0x008ee80000300800 */
[----:B------:R-:W-:Y:S04]  /*12ea0*/  STL [R1+0x204], R9 ;  /* 0x0002040901007387 */ /* 0x000fe80000100800 */
        /* <DEDUP_REMOVED lines=9> */
[----:B---3--:R-:W-:Y:S01]  /*12f40*/  FFMA R10, R10, R2, R11 ;  /* 0x000000020a0a7223 */ /* 0x008fe2000000000b */
[----:B----4-:R-:W-:Y:S01]  /*12f50*/  @P4 IMAD.MOV.U32 R6, RZ, RZ, R232 ;  /* 0x000000ffff064224 */ /* 0x010fe200078e00e8 */
        /* <DEDUP_REMOVED lines=8> */
[----:B------:R0:W-:Y:S04]  /*12fe0*/  @P4 STG.E.U16 desc[UR46][R6.64+0x10], R5 ;  /* 0x0000100506004986 */ /* 0x0001e8000c10152e */
        /* <DEDUP_REMOVED lines=9> */
[----:B0----5:R-:W3:Y:S04]  /*13080*/  LDG.E.LTC128B.U16 R0, desc[UR46][R8.64+0x12] ;  /* 0x0000122e08007981 */ /* 0x021ee8000c1e1520 */
[----:B---3--:R0:W-:Y:S04]  /*13090*/  STL [R1+0xc8], R0 ;  /* 0x0000c80001007387 */ /* 0x0081e80000100800 */
[----:B0-----:R0:W5:Y:S02]  /*130a0*/  LDL.LU R0, [R1+0x1e8] ;  /* 0x0001e80001007983 */ /* 0x0011640000300800 */
.L_x_127:
[----:B------:R-:W-:Y:S05]  /*130b0*/  BSYNC B1 ;  /* 0x0000000000017941 */ /* 0x000fea0003800000 */
.L_x_126:
[----:B-----5:R-:W-:Y:S04]  /*130c0*/  STL [R1+0x20c], R11 ;  /* 0x00020c0b01007387 */ /* 0x020fe80000100800 */
[----:B------:R3:W-:Y:S04]  /*130d0*/  STL [R1+0x208], R10 ;  /* 0x0002080a01007387 */ /* 0x0007e80000100800 */
[----:B---3--:R-:W3:Y:S04]  /*130e0*/  LDL.LU R10, [R1+0xd4] ;  /* 0x0000d400010a7983 */ /* 0x008ee80000300800 */
[----:B------:R-:W-:Y:S04]  /*130f0*/  STL [R1+0x204], R9 ;  /* 0x0002040901007387 */ /* 0x000fe80000100800 */
[----:B------:R-:W-:Y:S04]  /*13100*/  STL [R1+0x200], R8 ;  /* 0x0002000801007387 */ /* 0x000fe80000100800 */
[----:B------:R4:W-:Y:S04]  /*13110*/  STL [R1+0x1fc], R7 ;  /* 0x0001fc0701007387 */ /* 0x0009e80000100800 */
[----:B----4-:R-:W4:Y:S04]  /*13120*/  LDL.LU R7, [R1+0xc8] ;  /* 0x0000c80001077983 */ /* 0x010f280000300800 */
[----:B------:R-:W-:Y:S04]  /*13130*/  STL [R1+0x1f8], R6 ;  /* 0x0001f80601007387 */ /* 0x000fe80000100800 */
[----:B------:R1:W-:Y:S04]  /*13140*/  STL.64 [R1+0x1f0], R4 ;  /* 0x0001f00401007387 */ /* 0x0003e80000100a00 */
[----:B-1----:R-:W2:Y:S04]  /*13150*/  LDL.64 R4, [R1+0x108] ;  /* 0x0001080001047983 */ /* 0x002ea80000100a00 */
[----:B------:R1:W-:Y:S01]  /*13160*/  STL [R1+0x1e8], R3 ;  /* 0x0001e80301007387 */ /* 0x0003e20000100800 */
[----:B----4-:R-:W-:-:S05]  /*13170*/  HADD2.F32 R11, -RZ, R7.H0_H0 ;  /* 0x20000007ff0b7230 */ /* 0x010fca0000004100 */
[----:B------:R-:W-:-:S04]  /*13180*/  FMUL R11, R11, R16 ;  /* 0x000000100b0b7220 */ /* 0x000fc80000400000 */
[----:B---3--:R-:W-:Y:S01]  /*13190*/  FFMA R10, R10, R2, R11 ;  /* 0x000000020a0a7223 */ /* 0x008fe2000000000b */
[----:B------:R-:W-:Y:S01]  /*131a0*/  PRMT R6, R7, 0x7610, R6 ;  /* 0x0000761007067816 */ /* 0x000fe20000000006 */
[----:B------:R3:W5:Y:S03]  /*131b0*/  LDL.LU R11, [R1+0x20c] ;  /* 0x00020c00010b7983 */ /* 0x0007660000300800 */
[----:B------:R-:W-:Y:S02]  /*131c0*/  F2FP.F16.F32.PACK_AB R9, RZ, R10 ;  /* 0x0000000aff09723e */ /* 0x000fe400000000ff */
[----:B------:R3:W5:Y:S02]  /*131d0*/  LDL.LU R10, [R1+0x208] ;  /* 0x00020800010a7983 */ /* 0x0007640000300800 */
[----:B------:R-:W-:Y:S01]  /*131e0*/  PRMT R8, R9, 0x7610, R8 ;  /* 0x0000761009087816 */ /* 0x000fe20000000008 */
[----:B--2---:R-:W-:Y:S01]  /*131f0*/  @P4 IMAD.MOV.U32 R4, RZ, RZ, R232 ;  /* 0x000000ffff044224 */ /* 0x004fe200078e00e8 */
[----:B------:R3:W5:Y:S02]  /*13200*/  LDL.LU R9, [R1+0x204] ;  /* 0x0002040001097983 */ /* 0x0007640000300800 */
[----:B-1----:R-:W-:-:S02]  /*13210*/  PRMT R3, R8, 0x7610, R3 ;  /* 0x0000761008037816 */ /* 0x002fc40000000003 */
[----:B------:R-:W-:Y:S01]  /*13220*/  ISETP.GT.AND P5, PT, R0, 0x188, P5 ;  /* 0x000001880000780c */ /* 0x000fe20002fa4270 */
[----:B------:R3:W5:Y:S04]  /*13230*/  LDL.LU R8, [R1+0x200] ;  /* 0x0002000001087983 */ /* 0x0007680000300800 */
[----:B------:R3:W5:Y:S04]  /*13240*/  LDL.LU R7, [R1+0x1fc] ;  /* 0x0001fc0001077983 */ /* 0x0007680000300800 */
[----:B------:R1:W-:Y:S04]  /*13250*/  STL.S16 [R1+0xc8], R6 ;  /* 0x0000c80601007387 */ /* 0x0003e80000100600 */
[----:B------:R2:W-:Y:S04]  /*13260*/  @P4 STG.E.U16 desc[UR46][R4.64+0x12], R3 ;  /* 0x0000120304004986 */ /* 0x0005e8000c10152e */
[----:B-1----:R3:W5:Y:S04]  /*13270*/  LDL.LU R6, [R1+0x1f8] ;  /* 0x0001f80001067983 */ /* 0x0027680000300800 */
[----:B--2---:R3:W5:Y:S04]  /*13280*/  LDL.LU.64 R4, [R1+0x1f0] ;  /* 0x0001f00001047983 */ /* 0x0047680000300a00 */
[----:B------:R3:W5:Y:S01]  /*13290*/  LDL.LU R3, [R1+0x1e8] ;  /* 0x0001e80001037983 */ /* 0x0007620000300800 */
[----:B------:R-:W-:Y:S04]  /*132a0*/  BSSY B1, `(.L_x_128) ;  /* 0x0000006000017945 */ /* 0x000fe80003800000 */
[----:B------:R-:W-:Y:S05]  /*132b0*/  @!P5 BRA `(.L_x_129) ;  /* 0x000000000010d947 */ /* 0x000fea0003800000 */
[----:B------:R1:W-:Y:S04]  /*132c0*/  STL [R1+0x1e8], R0 ;  /* 0x0001e80001007387 */ /* 0x0003e80000100800 */
[----:B-1---5:R-:W2:Y:S04]  /*132d0*/  LDG.E.LTC128B.U16 R0, desc[UR46][R6.64+0x10] ;  /* 0x0000102e06007981 */ /* 0x022ea8000c1e1520 */
[----:B--2---:R1:W-:Y:S04]  /*132e0*/  STL [R1+0xc8], R0 ;  /* 0x0000c80001007387 */ /* 0x0043e80000100800 */
[----:B-1----:R1:W5:Y:S02]  /*132f0*/  LDL.LU R0, [R1+0x1e8] ;  /* 0x0001e80001007983 */ /* 0x0023640000300800 */
.L_x_129:
[----:B------:R-:W-:Y:S05]  /*13300*/  BSYNC B1 ;  /* 0x0000000000017941 */ /* 0x000fea0003800000 */
.L_x_128:
[----:B-----5:R-:W-:Y:S04]  /*13310*/  STL [R1+0x20c], R11 ;  /* 0x00020c0b01007387 */ /* 0x020fe80000100800 */
[----:B------:R2:W-:Y:S04]  /*13320*/  STL [R1+0x208], R10 ;  /* 0x0002080a01007387 */ /* 0x0005e80000100800 */
[----:B--2---:R-:W2:Y:S04]  /*13330*/  LDL.LU R10, [R1+0xd8] ;  /* 0x0000d800010a7983 */ /* 0x004ea80000300800 */
[----:B------:R-:W-:Y:S04]  /*13340*/  STL [R1+0x204], R9 ;  /* 0x0002040901007387 */ /* 0x000fe80000100800 */
[----:B------:R-:W-:Y:S04]  /*13350*/  STL [R1+0x200], R8 ;  /* 0x0002000801007387 */ /* 0x000fe80000100800 */
[----:B------:R4:W-:Y:S04]  /*13360*/  STL [R1+0x1fc], R7 ;  /* 0x0001fc0701007387 */ /* 0x0009e80000100800 */
[----:B----4-:R-:W4:Y:S04]  /*13370*/  LDL.LU R7, [R1+0xc8] ;  /* 0x0000c80001077983 */ /* 0x010f280000300800 */
[----:B------:R-:W-:Y:S04]  /*13380*/  STL [R1+0x1f8], R6 ;  /* 0x0001f80601007387 */ /* 0x000fe80000100800 */
[----:B------:R0:W-:Y:S04]  /*13390*/  STL.64 [R1+0x1f0], R4 ;  /* 0x0001f00401007387 */ /* 0x0001e80000100a00 */
[----:B0-----:R-:W3:Y:S04]  /*133a0*/  LDL.64 R4, [R1+0xc0] ;  /* 0x0000c00001047983 */ /* 0x001ee80000100a00 */
[----:B------:R0:W-:Y:S01]  /*133b0*/  STL [R1+0x1e8], R3 ;  /* 0x0001e80301007387 */ /* 0x0001e20000100800 */
[----:B----4-:R-:W-:-:S05]  /*133c0*/  HADD2.F32 R11, -RZ, R7.H0_H0 ;  /* 0x20000007ff0b7230 */ /* 0x010fca0000004100 */
[----:B------:R-:W-:-:S04]  /*133d0*/  FMUL R11, R11, R16 ;  /* 0x000000100b0b7220 */ /* 0x000fc80000400000 */
[----:B--2---:R-:W-:Y:S01]  /*133e0*/  FFMA R10, R10, R2, R11 ;  /* 0x000000020a0a7223 */ /* 0x004fe2000000000b */
[----:B------:R-:W-:Y:S01]  /*133f0*/  PRMT R6, R7, 0x7610, R6 ;  /* 0x0000761007067816 */ /* 0x000fe20000000006 */
[----:B------:R2:W5:Y:S03]  /*13400*/  LDL.LU R11, [R1+0x20c] ;  /* 0x00020c00010b7983 */ /* 0x0005660000300800 */
[----:B------:R-:W-:Y:S02]  /*13410*/  F2FP.F16.F32.PACK_AB R9, RZ, R10 ;  /* 0x0000000aff09723e */ /* 0x000fe400000000ff */
[----:B------:R2:W5:Y:S02]  /*13420*/  LDL.LU R10, [R1+0x208] ;  /* 0x00020800010a7983 */ /* 0x0005640000300800 */
[----:B------:R-:W-:Y:S02]  /*13430*/  PRMT R8, R9, 0x7610, R8 ;  /* 0x0000761009087816 */ /* 0x000fe40000000008 */
[----:B------:R2:W5:Y:S01]  /*13440*/  LDL.LU R9, [R1+0x204] ;  /* 0x0002040001097983 */ /* 0x0005620000300800 */
[----:B------:R-:W-:-:S02]  /*13450*/  ISETP.GT.AND P4, PT, R0, 0x188, P6 ;  /* 0x000001880000780c */ /* 0x000fc40003784270 */
[----:B0-----:R-:W-:Y:S02]  /*13460*/  PRMT R3, R8, 0x7610, R3 ;  /* 0x0000761008037816 */ /* 0x001fe40000000003 */
[----:B------:R2:W5:Y:S04]  /*13470*/  LDL.LU R8, [R1+0x200] ;  /* 0x0002000001087983 */ /* 0x0005680000300800 */
[----:B------:R2:W5:Y:S04]  /*13480*/  LDL.LU R7, [R1+0x1fc] ;  /* 0x0001fc0001077983 */ /* 0x0005680000300800 */
[----:B------:R0:W-:Y:S04]  /*13490*/  STL.S16 [R1+0xc8], R6 ;  /* 0x0000c80601007387 */ /* 0x0001e80000100600 */
[----:B---3--:R3:W-:Y:S04]  /*134a0*/  @P5 STG.E.U16 desc[UR46][R4.64+0x10], R3 ;  /* 0x0000100304005986 */ /* 0x0087e8000c10152e */
[----:B0-----:R2:W5:Y:S04]  /*134b0*/  LDL.LU R6, [R1+0x1f8] ;  /* 0x0001f80001067983 */ /* 0x0015680000300800 */
[----:B---3--:R2:W5:Y:S04]  /*134c0*/  LDL.LU.64 R4, [R1+0x1f0] ;  /* 0x0001f00001047983 */ /* 0x0085680000300a00 */
[----:B------:R2:W5:Y:S01]  /*134d0*/  LDL.LU R3, [R1+0x1e8] ;  /* 0x0001e80001037983 */ /* 0x0005620000300800 */
[----:B------:R-:W-:Y:S04]  /*134e0*/  BSSY B1, `(.L_x_130) ;  /* 0x0000006000017945 */ /* 0x000fe80003800000 */
[----:B------:R-:W-:Y:S05]  /*134f0*/  @!P4 BRA `(.L_x_131) ;  /* 0x000000000010c947 */ /* 0x000fea0003800000 */
[----:B------:R0:W-:Y:S04]  /*13500*/  STL [R1+0x1e8], R0 ;  /* 0x0001e80001007387 */ /* 0x0001e80000100800 */
[----:B0----5:R-:W3:Y:S04]  /*13510*/  LDG.E.LTC128B.U16 R0, desc[UR46][R6.64+0x12] ;  /* 0x0000122e06007981 */ /* 0x021ee8000c1e1520 */
[----:B---3--:R0:W-:Y:S04]  /*13520*/  STL [R1+0xc8], R0 ;  /* 0x0000c80001007387 */ /* 0x0081e80000100800 */
[----:B0-----:R0:W5:Y:S02]  /*13530*/  LDL.LU R0, [R1+0x1e8] ;  /* 0x0001e80001007983 */ /* 0x0011640000300800 */
.L_x_131:
[----:B------:R-:W-:Y:S05]  /*13540*/  BSYNC B1 ;  /* 0x0000000000017941 */ /* 0x000fea0003800000 */
.L_x_130:
        /* <DEDUP_REMOVED lines=18> */
[----:B------:R-:W-:Y:S02]  /*13670*/  PRMT R8, R9, 0x7610, R8 ;  /* 0x0000761009087816 */ /* 0x000fe40000000008 */
[----:B------:R3:W5:Y:S01]  /*13680*/  LDL.LU R9, [R1+0x204] ;  /* 0x0002040001097983 */ /* 0x0007620000300800 */
[----:B------:R-:W-:-:S02]  /*13690*/  ISETP.GT.AND P5, PT, R0, 0x180, P3 ;  /* 0x000001800000780c */ /* 0x000fc40001fa4270 */
[----:B-1----:R-:W-:Y:S02]  /*136a0*/  PRMT R3, R8, 0x7610, R3 ;  /* 0x0000761008037816 */ /* 0x002fe40000000003 */
[----:B------:R3:W5:Y:S04]  /*136b0*/  LDL.LU R8, [R1+0x200] ;  /* 0x0002000001087983 */ /* 0x0007680000300800 */
[----:B------:R3:W5:Y:S04]  /*136c0*/  LDL.LU R7, [R1+0x1fc] ;  /* 0x0001fc0001077983 */ /* 0x0007680000300800 */
[----:B------:R1:W-:Y:S04]  /*136d0*/  STL.S16 [R1+0xc8], R6 ;  /* 0x0000c80601007387 */ /* 0x0003e80000100600 */
[----:B--2---:R2:W-:Y:S04]  /*136e0*/  @P4 STG.E.U16 desc[UR46][R4.64+0x12], R3 ;  /* 0x0000120304004986 */ /* 0x0045e8000c10152e */
        /* <DEDUP_REMOVED lines=9> */
.L_x_133:
[----:B------:R-:W-:Y:S05]  /*13780*/  BSYNC B1 ;  /* 0x0000000000017941 */ /* 0x000fea0003800000 */
.L_x_132:
        /* <DEDUP_REMOVED lines=18> */
[----:B------:R-:W-:Y:S01]  /*138b0*/  PRMT R8, R9, 0x7610, R8 ;  /* 0x0000761009087816 */ /* 0x000fe20000000008 */
[----:B---3--:R-:W-:Y:S01]  /*138c0*/  @P5 IMAD.MOV.U32 R4, RZ, RZ, R232 ;  /* 0x000000ffff045224 */ /* 0x008fe200078e00e8 */
[----:B------:R2:W5:Y:S02]  /*138d0*/  LDL.LU R9, [R1+0x204] ;  /* 0x0002040001097983 */ /* 0x0005640000300800 */
[----:B0-----:R-:W-:-:S02]  /*138e0*/  PRMT R3, R8, 0x7610, R3 ;  /* 0x0000761008037816 */ /* 0x001fc40000000003 */
[----:B------:R-:W-:Y:S01]  /*138f0*/  ISETP.GT.AND P4, PT, R0, 0x180, P2 ;  /* 0x000001800000780c */ /* 0x000fe20001784270 */
[----:B------:R2:W5:Y:S04]  /*13900*/  LDL.LU R8, [R1+0x200] ;  /* 0x0002000001087983 */ /* 0x0005680000300800 */
[----:B------:R2:W5:Y:S04]  /*13910*/  LDL.LU R7, [R1+0x1fc] ;  /* 0x0001fc0001077983 */ /* 0x0005680000300800 */
[----:B------:R0:W-:Y:S04]  /*13920*/  STL.S16 [R1+0xc8], R6 ;  /* 0x0000c80601007387 */ /* 0x0001e80000100600 */
[----:B------:R3:W-:Y:S04]  /*13930*/  @P5 STG.E.U16 desc[UR46][R4.64+0x20], R3 ;  /* 0x0000200304005986 */ /* 0x0007e8000c10152e */
        /* <DEDUP_REMOVED lines=9> */
.L_x_135:
[----:B------:R-:W-:Y:S05]  /*139d0*/  BSYNC B1 ;  /* 0x0000000000017941 */ /* 0x000fea0003800000 */
.L_x_134:
        /* <DEDUP_REMOVED lines=36> */
.L_x_137:
[----:B------:R-:W-:Y:S05]  /*13c20*/  BSYNC B1 ;  /* 0x0000000000017941 */ /* 0x000fea0003800000 */
.L_x_136:
        /* <DEDUP_REMOVED lines=35> */
.L_x_139:
[----:B------:R-:W-:Y:S05]  /*13e60*/  BSYNC B1 ;  /* 0x0000000000017941 */ /* 0x000fea0003800000 */
.L_x_138:
        /* <DEDUP_REMOVED lines=35> */
.L_x_141:
[----:B------:R-:W-:Y:S05]  /*140a0*/  BSYNC B1 ;  /* 0x0000000000017941 */ /* 0x000fea0003800000 */
.L_x_140:
        /* <DEDUP_REMOVED lines=19> */
[----:B---3--:R-:W-:Y:S01]  /*141e0*/  @P3 MOV R4, R232 ;  /* 0x000000e800043202 */ /* 0x008fe20000000f00 */
[----:B------:R2:W5:Y:S01]  /*141f0*/  LDL.LU R9, [R1+0x204] ;  /* 0x0002040001097983 */ /* 0x0005620000300800 */
        /* <DEDUP_REMOVED lines=15> */
.L_x_143:
[----:B------:R-:W-:Y:S05]  /*142f0*/  BSYNC B1 ;  /* 0x0000000000017941 */ /* 0x000fea0003800000 */
.L_x_142:
        /* <DEDUP_REMOVED lines=9> */
[----:B-1----:R-:W2:Y:S04]  /*14390*/  LDL.LU.64 R4, [R1+0x108] ;  /* 0x0001080001047983 */ /* 0x002ea80000300a00 */
        /* <DEDUP_REMOVED lines=26> */
.L_x_145:
[----:B------:R-:W-:Y:S05]  /*14540*/  BSYNC B1 ;  /* 0x0000000000017941 */ /* 0x000fea0003800000 */
.L_x_144:
        /* <DEDUP_REMOVED lines=35> */
.L_x_147:
[----:B------:R-:W-:Y:S05]  /*14780*/  BSYNC B1 ;  /* 0x0000000000017941 */ /* 0x000fea0003800000 */
.L_x_146:
[----:B------:R-:W-:Y:S04]  /*14790*/  STL [R1+0x20c], R12 ;  /* 0x00020c0c01007387 */ /* 0x000fe80000100800 */
[----:B-----5:R3:W-:Y:S04]  /*147a0*/  STL [R1+0x208], R11 ;  /* 0x0002080b01007387 */ /* 0x0207e80000100800 */
        /* <DEDUP_REMOVED lines=13> */
[----:B------:R3:W5:Y:S01]  /*14880*/  LDL.LU R12, [R1+0x20c] ;  /* 0x00020c00010c7983 */ /* 0x0007620000300800 */
[----:B------:R-:W-:Y:S02]  /*14890*/  ISETP.GT.AND P3, PT, R3, 0x20, PT ;  /* 0x000000200300780c */ /* 0x000fe40003f64270 */
[----:B------:R-:W-:Y:S02]  /*148a0*/  F2FP.F16.F32.PACK_AB R10, RZ, R11 ;  /* 0x0000000bff0a723e */ /* 0x000fe400000000ff */
[----:B------:R3:W5:Y:S02]  /*148b0*/  LDL.LU R11, [R1+0x208] ;  /* 0x00020800010b7983 */ /* 0x0007640000300800 */
[----:B------:R-:W-:Y:S02]  /*148c0*/  PRMT R9, R10, 0x7610, R9 ;  /* 0x000076100a097816 */ /* 0x000fe40000000009 */
[----:B------:R3:W5:Y:S01]  /*148d0*/  LDL.LU R10, [R1+0x204] ;  /* 0x00020400010a7983 */ /* 0x0007620000300800 */
[----:B------:R-:W-:-:S02]  /*148e0*/  ISETP.GT.AND P1, PT, R0, RZ, P3 ;  /* 0x000000ff0000720c */ /* 0x000fc40001f24270 */
[----:B-1----:R-:W-:Y:S02]  /*148f0*/  PRMT R4, R9, 0x7610, R4 ;  /* 0x0000761009047816 */ /* 0x002fe40000000004 */
[----:B------:R3:W5:Y:S01]  /*14900*/  LDL.LU R9, [R1+0x200] ;  /* 0x0002000001097983 */ /* 0x0007620000300800 */
[----:B------:R-:W-:-:S03]  /*14910*/  LOP3.LUT R17, R17, 0xfffffffe, RZ, 0xc0, !PT ;  /* 0xfffffffe11117812 */ /* 0x000fc600078ec0ff */
[----:B------:R3:W5:Y:S01]  /*14920*/  LDL.LU R8, [R1+0x1fc] ;  /* 0x0001fc0001087983 */ /* 0x0007620000300800 */
[----:B------:R-:W-:Y:S01]  /*14930*/  BSSY B1, `(.L_x_148) ;  /* 0x000000c000017945 */ /* 0x000fe20003800000 */
[----:B------:R-:W-:Y:S02]  /*14940*/  @P3 LOP3.LUT R17, R17, 0x1, RZ, 0xfc, !PT ;  /* 0x0000000111113812 */ /* 0x000fe400078efcff */
[----:B------:R1:W-:Y:S04]  /*14950*/  STL.S16 [R1+0xc0], R5 ;  /* 0x0000c00501007387 */ /* 0x0003e80000100600 */
[----:B--2---:R2:W-:Y:S04]  /*14960*/  @P0 STG.E.U16 desc[UR46][R6.64+0x32], R4 ;  /* 0x0000320406000986 */ /* 0x0045e8000c10152e */
[----:B-1----:R3:W5:Y:S04]  /*14970*/  LDL.LU R5, [R1+0x1f8] ;  /* 0x0001f80001057983 */ /* 0x0027680000300800 */
[----:B--2---:R3:W5:Y:S04]  /*14980*/  LDL.LU.64 R6, [R1+0x1f0] ;  /* 0x0001f00001067983 */ /* 0x0047680000300a00 */
[----:B------:R3:W5:Y:S01]  /*14990*/  LDL.LU R4, [R1+0x1e8] ;  /* 0x0001e80001047983 */ /* 0x0007620000300800 */
[----:B------:R-:W-:Y:S05]  /*149a0*/  @!P1 BRA `(.L_x_149) ;  /* 0x0000000000109947 */ /* 0x000fea0003800000 */
[----:B------:R1:W-:Y:S04]  /*149b0*/  STL [R1+0x1e8], R0 ;  /* 0x0001e80001007387 */ /* 0x0003e80000100800 */
[----:B-1----:R-:W2:Y:S04]  /*149c0*/  LDG.E.LTC128B.U16 R0, desc[UR46][R22.64+0x40] ;  /* 0x0000402e16007981 */ /* 0x002ea8000c1e1520 */
[----:B--2---:R1:W-:Y:S04]  /*149d0*/  STL [R1+0xc0], R0 ;  /* 0x0000c00001007387 */ /* 0x0043e80000100800 */
[----:B-1----:R1:W5:Y:S02]  /*149e0*/  LDL.LU R0, [R1+0x1e8] ;  /* 0x0001e80001007983 */ /* 0x0023640000300800 */
.L_x_149:
[----:B------:R-:W-:Y:S05]  /*149f0*/  BSYNC B1 ;  /* 0x0000000000017941 */ /* 0x000fea0003800000 */
.L_x_148:
        /* <DEDUP_REMOVED lines=22> */
[----:B0-----:R-:W-:Y:S02]  /*14b60*/  PRMT R4, R9, 0x7610, R4 ;  /* 0x0000761009047816 */ /* 0x001fe40000000004 */
[----:B------:R2:W5:Y:S01]  /*14b70*/  LDL.LU R9, [R1+0x200] ;  /* 0x0002000001097983 */ /* 0x0005620000300800 */
[----:B------:R-:W-:-:S03]  /*14b80*/  LOP3.LUT R17, R17, 0xfffffffb, RZ, 0xc0, !PT ;  /* 0xfffffffb11117812 */ /* 0x000fc600078ec0ff */
[----:B------:R2:W5:Y:S01]  /*14b90*/  LDL.LU R8, [R1+0x1fc] ;  /* 0x0001fc0001087983 */ /* 0x0005620000300800 */
[----:B------:R-:W-:Y:S01]  /*14ba0*/  BSSY B1, `(.L_x_150) ;  /* 0x000000c000017945 */ /* 0x000fe20003800000 */
[----:B------:R-:W-:Y:S02]  /*14bb0*/  @P2 LOP3.LUT R17, R17, 0x4, RZ, 0xfc, !PT ;  /* 0x0000000411112812 */ /* 0x000fe400078efcff */
[----:B------:R0:W-:Y:S04]  /*14bc0*/  STL.S16 [R1+0x80], R5 ;  /* 0x0000800501007387 */ /* 0x0001e80000100600 */
[----:B---3--:R3:W-:Y:S04]  /*14bd0*/  @P1 STG.E.U16 desc[UR46][R6.64+0x40], R4 ;  /* 0x0000400406001986 */ /* 0x0087e8000c10152e */
[----:B0-----:R2:W5:Y:S04]  /*14be0*/  LDL.LU R5, [R1+0x1f8] ;  /* 0x0001f80001057983 */ /* 0x0015680000300800 */
[----:B---3--:R2:W5:Y:S04]  /*14bf0*/  LDL.LU.64 R6, [R1+0x1f0] ;  /* 0x0001f00001067983 */ /* 0x0085680000300a00 */
[----:B------:R2:W5:Y:S01]  /*14c00*/  LDL.LU R4, [R1+0x1e8] ;  /* 0x0001e80001047983 */ /* 0x0005620000300800 */
[----:B------:R-:W-:Y:S05]  /*14c10*/  @!P0 BRA `(.L_x_151) ;  /* 0x0000000000108947 */ /* 0x000fea0003800000 */
[----:B------:R0:W-:Y:S04]  /*14c20*/  STL [R1+0x1e8], R0 ;  /* 0x0001e80001007387 */ /* 0x0001e80000100800 */
[----:B0-----:R-:W3:Y:S04]  /*14c30*/  LDG.E.LTC128B.U16 R0, desc[UR46][R22.64+0x42] ;  /* 0x0000422e16007981 */ /* 0x001ee8000c1e1520 */
[----:B---3--:R0:W-:Y:S04]  /*14c40*/  STL [R1+0x80], R0 ;  /* 0x0000800001007387 */ /* 0x0081e80000100800 */
[----:B0-----:R0:W5:Y:S02]  /*14c50*/  LDL.LU R0, [R1+0x1e8] ;  /* 0x0001e80001007983 */ /* 0x0011640000300800 */
.L_x_151:
[----:B------:R-:W-:Y:S05]  /*14c60*/  BSYNC B1 ;  /* 0x0000000000017941 */ /* 0x000fea0003800000 */
.L_x_150:
        /* <DEDUP_REMOVED lines=32> */
[----:B-1----:R-:W2:Y:S04]  /*14e70*/  LDG.E.LTC128B.U16 R0, desc[UR46][R20.64+0x40] ;  /* 0x0000402e14007981 */ /* 0x002ea8000c1e1520 */
[----:B--2---:R1:W-:Y:S04]  /*14e80*/  STL [R1+0x80], R0 ;  /* 0x0000800001007387 */ /* 0x0043e80000100800 */
[----:B-1----:R1:W5:Y:S02]  /*14e90*/  LDL.LU R0, [R1+0x1e8] ;  /* 0x0001e80001007983 */ /* 0x0023640000300800 */
.L_x_153:
[----:B------:R-:W-:Y:S05]  /*14ea0*/  BSYNC B1 ;  /* 0x0000000000017941 */ /* 0x000fea0003800000 */
.L_x_152:
[----:B-----5:R-:W-:Y:S04]  /*14eb0*/  STL [R1+0x200], R11 ;  /* 0x0002000b01007387 */ /* 0x020fe80000100800 */
[----:B------:R2:W-:Y:S04]  /*14ec0*/  STL [R1+0x1fc], R10 ;  /* 0x0001fc0a01007387 */ /* 0x0005e80000100800 */
[----:B--2---:R-:W2:Y:S04]  /*14ed0*/  LDL.LU R10, [R1+0x88] ;  /* 0x00008800010a7983 */ /* 0x004ea80000300800 */
[----:B------:R-:W-:Y:S04]  /*14ee0*/  STL [R1+0x1f8], R9 ;  /* 0x0001f80901007387 */ /* 0x000fe80000100800 */
[----:B------:R-:W-:Y:S04]  /*14ef0*/  STL [R1+0x1f4], R8 ;  /* 0x0001f40801007387 */ /* 0x000fe80000100800 */
[----:B------:R4:W-:Y:S04]  /*14f00*/  STL [R1+0x1f0], R7 ;  /* 0x0001f00701007387 */ /* 0x0009e80000100800 */
[----:B----4-:R-:W4:Y:S04]  /*14f10*/  LDL.LU R7, [R1+0x80] ;  /* 0x0000800001077983 */ /* 0x010f280000300800 */
[----:B------:R0:W-:Y:S04]  /*14f20*/  STL [R1+0x1ec], R6 ;  /* 0x0001ec0601007387 */ /* 0x0001e80000100800 */
[----:B------:R3:W-:Y:S01]  /*14f30*/  STL [R1+0x1e8], R3 ;  /* 0x0001e80301007387 */ /* 0x0007e20000100800 */
[----:B----4-:R-:W-:-:S05]  /*14f40*/  HADD2.F32 R11, -RZ, R7.H0_H0 ;  /* 0x20000007ff0b7230 */ /* 0x010fca0000004100 */
[----:B------:R-:W-:-:S04]  /*14f50*/  FMUL R11, R11, R16 ;  /* 0x000000100b0b7220 */ /* 0x000fc80000400000 */
[----:B--2---:R-:W-:Y:S01]  /*14f60*/  FFMA R10, R10, R2, R11 ;  /* 0x000000020a0a7223 */ /* 0x004fe2000000000b */
[----:B0-----:R-:W-:Y:S01]  /*14f70*/  PRMT R6, R7, 0x7610, R6 ;  /* 0x0000761007067816 */ /* 0x001fe20000000006 */
[----:B------:R0:W5:Y:S03]  /*14f80*/  LDL.LU R11, [R1+0x200] ;  /* 0x00020000010b7983 */ /* 0x0001660000300800 */
[----:B------:R-:W-:Y:S02]  /*14f90*/  F2FP.F16.F32.PACK_AB R9, RZ, R10 ;  /* 0x0000000aff09723e */ /* 0x000fe400000000ff */
[----:B------:R0:W5:Y:S02]  /*14fa0*/  LDL.LU R10, [R1+0x1fc] ;  /* 0x0001fc00010a7983 */ /* 0x0001640000300800 */
[----:B------:R-:W-:Y:S02]  /*14fb0*/  PRMT R8, R9, 0x7610, R8 ;  /* 0x0000761009087816 */ /* 0x000fe40000000008 */
[----:B------:R0:W5:Y:S01]  /*14fc0*/  LDL.LU R9, [R1+0x1f8] ;  /* 0x0001f80001097983 */ /* 0x0001620000300800 */
[----:B------:R-:W-:-:S02]  /*14fd0*/  ISETP.GT.AND P0, PT, R0, 0x8, P2 ;  /* 0x000000080000780c */ /* 0x000fc40001704270 */
[----:B---3--:R-:W-:Y:S02]  /*14fe0*/  PRMT R3, R8, 0x7610, R3 ;  /* 0x0000761008037816 */ /* 0x008fe40000000003 */
[----:B------:R0:W5:Y:S04]  /*14ff0*/  LDL.LU R8, [R1+0x1f4] ;  /* 0x0001f40001087983 */ /* 0x0001680000300800 */
[----:B------:R0:W5:Y:S04]  /*15000*/  LDL.LU R7, [R1+0x1f0] ;  /* 0x0001f00001077983 */ /* 0x0001680000300800 */
[----:B------:R2:W-:Y:S04]  /*15010*/  STL.S16 [R1+0x80], R6 ;  /* 0x0000800601007387 */ /* 0x0005e80000100600 */
[----:B------:R3:W-:Y:S04]  /*15020*/  @P1 STG.E.U16 desc[UR46][R4.64+0x40], R3 ;  /* 0x0000400304001986 */ /* 0x0007e8000c10152e */
[----:B--2---:R0:W5:Y:S04]  /*15030*/  LDL.LU R6, [R1+0x1ec] ;  /* 0x0001ec0001067983 */ /* 0x0041680000300800 */
[----:B---3--:R0:W5:Y:S01]  /*15040*/  LDL.LU R3, [R1+0x1e8] ;  /* 0x0001e80001037983 */ /* 0x0081620000300800 */
[----:B------:R-:W-:Y:S04]  /*15050*/  BSSY B1, `(.L_x_154) ;  /* 0x0000006000017945 */ /* 0x000fe80003800000 */
[----:B------:R-:W-:Y:S05]  /*15060*/  @!P0 BRA `(.L_x_155) ;  /* 0x0000000000108947 */ /* 0x000fea0003800000 */
[----:B------:R2:W-:Y:S04]  /*15070*/  STL [R1+0x1e8], R0 ;  /* 0x0001e80001007387 */ /* 0x0005e80000100800 */
[----:B--2---:R-:W2:Y:S04]  /*15080*/  LDG.E.LTC128B.U16 R0, desc[UR46][R20.64+0x42] ;  /* 0x0000422e14007981 */ /* 0x004ea8000c1e1520 */
[----:B--2---:R2:W-:Y:S04]  /*15090*/  STL [R1+0x80], R0 ;  /* 0x0000800001007387 */ /* 0x0045e80000100800 */
[----:B--2---:R2:W5:Y:S02]  /*150a0*/  LDL.LU R0, [R1+0x1e8] ;  /* 0x0001e80001007983 */ /* 0x0045640000300800 */
.L_x_155:
[----:B------:R-:W-:Y:S05]  /*150b0*/  BSYNC B1 ;  /* 0x0000000000017941 */ /* 0x000fea0003800000 */
.L_x_154:
[----:B------:R-:W-:Y:S04]  /*150c0*/  STL [R1+0x200], R12 ;  /* 0x0002000c01007387 */ /* 0x000fe80000100800 */
[----:B-----5:R3:W-:Y:S04]  /*150d0*/  STL [R1+0x1fc], R11 ;  /* 0x0001fc0b01007387 */ /* 0x0207e80000100800 */
[----:B---3--:R-:W3:Y:S04]  /*150e0*/  LDL.LU R11, [R1+0x8c] ;  /* 0x00008c00010b7983 */ /* 0x008ee80000300800 */
        /* <DEDUP_REMOVED lines=8> */
[----:B---3--:R-:W-:Y:S01]  /*15170*/  FFMA R11, R11, R2, R12 ;  /* 0x000000020b0b7223 */ /* 0x008fe2000000000c */
[----:B0-----:R-:W-:Y:S01]  /*15180*/  PRMT R7, R8, 0x7610, R7 ;  /* 0x0000761008077816 */ /* 0x001fe20000000007 */
        /* <DEDUP_REMOVED lines=14> */
[----:B------:R3:W-:Y:S04]  /*15270*/  @P0 STG.E.U16 desc[UR46][R4.64+0x42], R6 ;  /* 0x0000420604000986 */ /* 0x0007e8000c10152e */
[----:B-1----:R0:W5:Y:S04]  /*15280*/  LDL.LU R7, [R1+0x1ec] ;  /* 0x0001ec0001077983 */ /* 0x0021680000300800 */
[----:B---3--:R0:W5:Y:S01]  /*15290*/  LDL.LU R6, [R1+0x1e8] ;  /* 0x0001e80001067983 */ /* 0x0081620000300800 */
[----:B------:R-:W-:Y:S05]  /*152a0*/  @!P1 BRA `(.L_x_157) ;  /* 0x0000000000109947 */ /* 0x000fea0003800000 */
[----:B------:R1:W-:Y:S04]  /*152b0*/  STL [R1+0x1e8], R0 ;  /* 0x0001e80001007387 */ /* 0x0003e80000100800 */
[----:B-1----:R-:W3:Y:S04]  /*152c0*/  LDG.E.LTC128B.U16 R0, desc[UR46][R22.64+0x50] ;  /* 0x0000502e16007981 */ /* 0x002ee8000c1e1520 */
[----:B---3--:R1:W-:Y:S04]  /*152d0*/  STL [R1+0x80], R0 ;  /* 0x0000800001007387 */ /* 0x0083e80000100800 */
[----:B-1----:R1:W5:Y:S02]  /*152e0*/  LDL.LU R0, [R1+0x1e8] ;  /* 0x0001e80001007983 */ /* 0x0023640000300800 */
.L_x_157:
[----:B------:R-:W-:Y:S05]  /*152f0*/  BSYNC B1 ;  /* 0x0000000000017941 */ /* 0x000fea0003800000 */
.L_x_156:
        /* <DEDUP_REMOVED lines=9> */
[----:B0-----:R-:W2:Y:S04]  /*15390*/  LDL.64 R6, [R1+0x100] ;  /* 0x0001000001067983 */ /* 0x001ea80000100a00 */
        /* <DEDUP_REMOVED lines=13> */
[----:B------:R3:W5:Y:S04]  /*15470*/  LDL.LU R9, [R1+0x200] ;  /* 0x0002000001097983 */ /* 0x0007680000300800 */
[----:B------:R3:W5:Y:S04]  /*15480*/  LDL.LU R8, [R1+0x1fc] ;  /* 0x0001fc0001087983 */ /* 0x0007680000300800 */
[----:B------:R0:W-:Y:S04]  /*15490*/  STL.S16 [R1+0x80], R5 ;  /* 0x0000800501007387 */ /* 0x0001e80000100600 */
[----:B--2---:R2:W-:Y:S04]  /*154a0*/  @P1 STG.E.U16 desc[UR46][R6.64+0x50], R4 ;  /* 0x0000500406001986 */ /* 0x0045e8000c10152e */
[----:B0-----:R3:W5:Y:S04]  /*154b0*/  LDL.LU R5, [R1+0x1f8] ;  /* 0x0001f80001057983 */ /* 0x0017680000300800 */
[----:B--2---:R3:W5:Y:S04]  /*154c0*/  LDL.LU.64 R6, [R1+0x1f0] ;  /* 0x0001f00001067983 */ /* 0x0047680000300a00 */
[----:B------:R3:W5:Y:S01]  /*154d0*/  LDL.LU R4, [R1+0x1e8] ;  /* 0x0001e80001047983 */ /* 0x0007620000300800 */
[----:B------:R-:W-:Y:S04]  /*154e0*/  BSSY B1, `(.L_x_158) ;  /* 0x0000006000017945 */ /* 0x000fe80003800000 */
[----:B------:R-:W-:Y:S05]  /*154f0*/  @!P0 BRA `(.L_x_159) ;  /* 0x0000000000108947 */ /* 0x000fea0003800000 */
[----:B------:R0:W-:Y:S04]  /*15500*/  STL [R1+0x1e8], R0 ;  /* 0x0001e80001007387 */ /* 0x0001e80000100800 */
[----:B0-----:R-:W2:Y:S04]  /*15510*/  LDG.E.LTC128B.U16 R0, desc[UR46][R22.64+0x52] ;  /* 0x0000522e16007981 */ /* 0x001ea8000c1e1520 */
[----:B--2---:R0:W-:Y:S04]  /*15520*/  STL [R1+0x80], R0 ;  /* 0x0000800001007387 */ /* 0x0041e80000100800 */
[----:B0-----:R0:W5:Y:S02]  /*15530*/  LDL.LU R0, [R1+0x1e8] ;  /* 0x0001e80001007983 */ /* 0x0011640000300800 */
.L_x_159:
[----:B------:R-:W-:Y:S05]  /*15540*/  BSYNC B1 ;  /* 0x0000000000017941 */ /* 0x000fea0003800000 */
.L_x_158:
        /* <DEDUP_REMOVED lines=9> */
[----:B-1----:R-:W3:Y:S04]  /*155e0*/  LDL.64 R4, [R1+0x100] ;  /* 0x0001000001047983 */ /* 0x002ee80000100a00 */
        /* <DEDUP_REMOVED lines=15> */
[----:B---3--:R3:W-:Y:S04]  /*156e0*/  @P0 STG.E.U16 desc[UR46][R4.64+0x52], R3 ;  /* 0x0000520304000986 */ /* 0x0087e8000c10152e */
[----:B-1----:R2:W5:Y:S04]  /*156f0*/  LDL.LU R6, [R1+0x1f8] ;  /* 0x0001f80001067983 */ /* 0x0025680000300800 */
[----:B---3--:R2:W5:Y:S04]  /*15700*/  LDL.LU.64 R4, [R1+0x1f0] ;  /* 0x0001f00001047983 */ /* 0x0085680000300a00 */
[----:B------:R2:W5:Y:S01]  /*15710*/  LDL.LU R3, [R1+0x1e8] ;  /* 0x0001e80001037983 */ /* 0x0005620000300800 */
[----:B------:R-:W-:Y:S04]  /*15720*/  BSSY B1, `(.L_x_160) ;  /* 0x0000006000017945 */ /* 0x000fe80003800000 */
[----:B------:R-:W-:Y:S05]  /*15730*/  @!P2 BRA `(.L_x_161) ;  /* 0x000000000010a947 */ /* 0x000fea0003800000 */
[----:B------:R1:W-:Y:S04]  /*15740*/  STL [R1+0x1e8], R0 ;  /* 0x0001e80001007387 */ /* 0x0003e80000100800 */
[----:B-1----:R-:W3:Y:S04]  /*15750*/  LDG.E.LTC128B.U16 R0, desc[UR46][R20.64+0x50] ;  /* 0x0000502e14007981 */ /* 0x002ee8000c1e1520 */
[----:B---3--:R1:W-:Y:S04]  /*15760*/  STL [R1+0x80], R0 ;  /* 0x0000800001007387 */ /* 0x0083e80000100800 */
[----:B-1----:R1:W5:Y:S02]  /*15770*/  LDL.LU R0, [R1+0x1e8] ;  /* 0x0001e80001007983 */ /* 0x0023640000300800 */
.L_x_161:
[----:B------:R-:W-:Y:S05]  /*15780*/  BSYNC B1 ;  /* 0x0000000000017941 */ /* 0x000fea0003800000 */
.L_x_160:
[----:B-----5:R-:W-:Y:S04]  /*15790*/  STL [R1+0x200], R11 ;  /* 0x0002000b01007387 */ /* 0x020fe80000100800 */
[----:B------:R3:W-:Y:S04]  /*157a0*/  STL [R1+0x1fc], R10 ;  /* 0x0001fc0a01007387 */ /* 0x0007e80000100800 */
        /* <DEDUP_REMOVED lines=15> */
[----:B------:R0:W5:Y:S01]  /*158a0*/  LDL.LU R9, [R1+0x1f8] ;  /* 0x0001f80001097983 */ /* 0x0001620000300800 */
[----:B------:R-:W-:-:S02]  /*158b0*/  ISETP.GT.AND P1, PT, R0, 0x8, P4 ;  /* 0x000000080000780c */ /* 0x000fc40002724270 */
[----:B--2---:R-:W-:Y:S02]  /*158c0*/  PRMT R3, R8, 0x7610, R3 ;  /* 0x0000761008037816 */ /* 0x004fe40000000003 */
        /* <DEDUP_REMOVED lines=12> */
.L_x_163:
[----:B------:R-:W-:Y:S05]  /*15990*/  BSYNC B1 ;  /* 0x0000000000017941 */ /* 0x000fea0003800000 */
.L_x_162:
        /* <DEDUP_REMOVED lines=21> */
[----:B------:R0:W5:Y:S04]  /*15af0*/  LDL.LU R9, [R1+0x1f4] ;  /* 0x0001f40001097983 */ /* 0x0001680000300800 */
[----:B------:R0:W5:Y:S04]  /*15b00*/  LDL.LU R8, [R1+0x1f0] ;  /* 0x0001f00001087983 */ /* 0x0001680000300800 */
[----:B------:R1:W-:Y:S04]  /*15b10*/  STL.S16 [R1+0x80], R7 ;  /* 0x0000800701007387 */ /* 0x0003e80000100600 */
[----:B------:R3:W-:Y:S04]  /*15b20*/  @P1 STG.E.U16 desc[UR46][R4.64+0x52], R6 ;  /* 0x0000520604001986 */ /* 0x0007e8000c10152e */
[----:B-1----:R0:W5:Y:S04]  /*15b30*/  LDL.LU R7, [R1+0x1ec] ;  /* 0x0001ec0001077983 */ /* 0x0021680000300800 */
[----:B---3--:R0:W5:Y:S01]  /*15b40*/  LDL.LU R6, [R1+0x1e8] ;  /* 0x0001e80001067983 */ /* 0x0081620000300800 */
[----:B------:R-:W-:Y:S04]  /*15b50*/  BSSY B1, `(.L_x_164) ;  /* 0x0000006000017945 */ /* 0x000fe80003800000 */
[----:B------:R-:W-:Y:S05]  /*15b60*/  @!P0 BRA `(.L_x_165) ;  /* 0x0000000000108947 */ /* 0x000fea0003800000 */
[----:B------:R1:W-:Y:S04]  /*15b70*/  STL [R1+0x1e8], R0 ;  /* 0x0001e80001007387 */ /* 0x0003e80000100800 */
[----:B-1----:R-:W3:Y:S04]  /*15b80*/  LDG.E.LTC128B.U16 R0, desc[UR46][R22.64+0x60] ;  /* 0x0000602e16007981 */ /* 0x002ee8000c1e1520 */
[----:B---3--:R1:W-:Y:S04]  /*15b90*/  STL [R1+0x80], R0 ;  /* 0x0000800001007387 */ /* 0x0083e80000100800 */
[----:B-1----:R1:W5:Y:S02]  /*15ba0*/  LDL.LU R0, [R1+0x1e8] ;  /* 0x0001e80001007983 */ /* 0x0023640000300800 */
.L_x_165:
[----:B------:R-:W-:Y:S05]  /*15bb0*/  BSYNC B1 ;  /* 0x0000000000017941 */ /* 0x000fea0003800000 */
.L_x_164:
        /* <DEDUP_REMOVED lines=21> */
[----:B------:R2:W5:Y:S01]  /*15d10*/  LDL.LU R7, [R1+0x200] ;  /* 0x0002000001077983 */ /* 0x0005620000300800 */
[----:B------:R-:W-:-:S03]  /*15d20*/  ISETP.GT.AND P2, PT, R3, 0x31, PT ;  /* 0x000000310300780c */ /* 0x000fc60003f44270 */
[----:B----4-:R0:W-:Y:S04]  /*15d30*/  @P0 STG.E.U16 desc[UR46][R8.64+0x60], R6 ;  /* 0x0000600608000986 */ /* 0x0101e8000c10152e */
[----:B0-----:R2:W5:Y:S04]  /*15d40*/  LDL.LU.64 R8, [R1+0x1f8] ;  /* 0x0001f80001087983 */ /* 0x0015680000300a00 */
[----:B------:R2:W5:Y:S01]  /*15d50*/  LDL.LU R6, [R1+0x1f0] ;  /* 0x0001f00001067983 */ /* 0x0005620000300800 */
[----:B------:R-:W-:-:S03]  /*15d60*/  ISETP.GT.AND P0, PT, R0, RZ, P2 ;  /* 0x000000ff0000720c */ /* 0x000fc60001704270 */
[----:B------:R2:W5:Y:S04]  /*15d70*/  LDL.LU R5, [R1+0x1ec] ;  /* 0x0001ec0001057983 */ /* 0x0005680000300800 */
[----:B------:R0:W-:Y:S04]  /*15d80*/  STL.S16 [R1+0x80], R4 ;  /* 0x0000800401007387 */ /* 0x0001e80000100600 */
[----:B0-----:R2:W5:Y:S01]  /*15d90*/  LDL.LU R4, [R1+0x1e8] ;  /* 0x0001e80001047983 */ /* 0x0015620000300800 */
[----:B------:R-:W-:Y:S04]  /*15da0*/  BSSY B1, `(.L_x_166) ;  /* 0x0000006000017945 */ /* 0x000fe80003800000 */
[----:B------:R-:W-:Y:S05]  /*15db0*/  @!P0 BRA `(.L_x_167) ;  /* 0x0000000000108947 */ /* 0x000fea0003800000 */
[----:B------:R0:W-:Y:S04]  /*15dc0*/  STL [R1+0x1e8], R0 ;  /* 0x0001e80001007387 */ /* 0x0001e80000100800 */
[----:B0-----:R-:W3:Y:S04]  /*15dd0*/  LDG.E.LTC128B.U16 R0, desc[UR46][R22.64+0x62] ;  /* 0x0000622e16007981 */ /* 0x001ee8000c1e1520 */
[----:B---3--:R0:W-:Y:S04]  /*15de0*/  STL [R1+0x80], R0 ;  /* 0x0000800001007387 */ /* 0x0081e80000100800 */
[----:B0-----:R0:W5:Y:S02]  /*15df0*/  LDL.LU R0, [R1+0x1e8] ;  /* 0x0001e80001007983 */ /* 0x0011640000300800 */
.L_x_167:
[----:B------:R-:W-:Y:S05]  /*15e00*/  BSYNC B1 ;  /* 0x0000000000017941 */ /* 0x000fea0003800000 */
.L_x_166:
        /* <DEDUP_REMOVED lines=9> */
[----:B-1----:R-:W2:Y:S04]  /*15ea0*/  LDL.LU R4, [R1+0x80] ;  /* 0x0000800001047983 */ /* 0x002ea80000300800 */
        /* <DEDUP_REMOVED lines=22> */
[----:B-1----:R-:W3:Y:S04]  /*16010*/  LDG.E.LTC128B.U16 R0, desc[UR46][R20.64+0x60] ;  /* 0x0000602e14007981 */ /* 0x002ee8000c1e1520 */
[----:B---3--:R1:W-:Y:S04]  /*16020*/  STL [R1+0x80], R0 ;  /* 0x0000800001007387 */ /* 0x0083e80000100800 */
[----:B-1----:R1:W5:Y:S02]  /*16030*/  LDL.LU R0, [R1+0x1e8] ;  /* 0x0001e80001007983 */ /* 0x0023640000300800 */
.L_x_169:
[----:B------:R-:W-:Y:S05]  /*16040*/  BSYNC B1 ;  /* 0x0000000000017941 */ /* 0x000fea0003800000 */
.L_x_168:
        /* <DEDUP_REMOVED lines=22> */
[----:B------:R-:W-:-:S03]  /*161b0*/  ISETP.GT.AND P0, PT, R0, 0x8, P2 ;  /* 0x000000080000780c */ /* 0x000fc60001704270 */
[----:B------:R0:W5:Y:S04]  /*161c0*/  LDL.LU R6, [R1+0x1ec] ;  /* 0x0001ec0001067983 */ /* 0x0001680000300800 */
[----:B------:R3:W-:Y:S04]  /*161d0*/  STL.S16 [R1+0x88], R3 ;  /* 0x0000880301007387 */ /* 0x0007e80000100600 */
[----:B---3--:R0:W5:Y:S01]  /*161e0*/  LDL.LU R3, [R1+0x1e8] ;  /* 0x0001e80001037983 */ /* 0x0081620000300800 */
[----:B------:R-:W-:Y:S04]  /*161f0*/  BSSY B1, `(.L_x_170) ;  /* 0x0000006000017945 */ /* 0x000fe80003800000 */
[----:B------:R-:W-:Y:S05]  /*16200*/  @!P0 BRA `(.L_x_171) ;  /* 0x0000000000108947 */ /* 0x000fea0003800000 */
[----:B------:R3:W-:Y:S04]  /*16210*/  STL [R1+0x1e8], R0 ;  /* 0x0001e80001007387 */ /* 0x0007e80000100800 */
[----:B---3--:R-:W3:Y:S04]  /*16220*/  LDG.E.LTC128B.U16 R0, desc[UR46][R20.64+0x62] ;  /* 0x0000622e14007981 */ /* 0x008ee8000c1e1520 */
[----:B---3--:R3:W-:Y:S04]  /*16230*/  STL [R1+0x88], R0 ;  /* 0x0000880001007387 */ /* 0x0087e80000100800 */
[----:B---3--:R3:W5:Y:S02]  /*16240*/  LDL.LU R0, [R1+0x1e8] ;  /* 0x0001e80001007983 */ /* 0x0087640000300800 */
.L_x_171:
[----:B------:R-:W-:Y:S05]  /*16250*/  BSYNC B1 ;  /* 0x0000000000017941 */ /* 0x000fea0003800000 */
.L_x_170:
[----:B------:R-:W-:Y:S04]  /*16260*/  STL [R1+0x200], R12 ;  /* 0x0002000c01007387 */ /* 0x000fe80000100800 */
[----:B-----5:R4:W-:Y:S04]  /*16270*/  STL [R1+0x1fc], R11 ;  /* 0x0001fc0b01007387 */ /* 0x0209e80000100800 */
[----:B----4-:R-:W4:Y:S04]  /*16280*/  LDL.LU R11, [R1+0xac] ;  /* 0x0000ac00010b7983 */ /* 0x010f280000300800 */
[----:B------:R-:W-:Y:S04]  /*16290*/  STL [R1+0x1f8], R10 ;  /* 0x0001f80a01007387 */ /* 0x000fe80000100800 */
[----:B------:R-:W-:Y:S04]  /*162a0*/  STL.64 [R1+0x1f0], R8 ;  /* 0x0001f00801007387 */ /* 0x000fe80000100a00 */
[----:B------:R0:W-:Y:S04]  /*162b0*/  STL [R1+0x1ec], R7 ;  /* 0x0001ec0701007387 */ /* 0x0001e80000100800 */
[----:B0-----:R-:W2:Y:S04]  /*162c0*/  LDL.LU R7, [R1+0x88] ;  /* 0x0000880001077983 */ /* 0x001ea80000300800 */
[----:B------:R-:W-:Y:S01]  /*162d0*/  STL [R1+0x1e8], R6 ;  /* 0x0001e80601007387 */ /* 0x000fe20000100800 */
[----:B--2---:R-:W-:-:S05]  /*162e0*/  HADD2.F32 R12, -RZ, R7.H0_H0 ;  /* 0x20000007ff0c7230 */ /* 0x004fca0000004100 */
[----:B------:R-:W-:-:S04]  /*162f0*/  FMUL R12, R12, R16 ;  /* 0x000000100c0c7220 */ /* 0x000fc80000400000 */
[----:B----4-:R-:W-:Y:S02]  /*16300*/  FFMA R11, R11, R2, R12 ;  /* 0x000000020b0b7223 */ /* 0x010fe4000000000c */
[----:B------:R0:W5:Y:S03]  /*16310*/  LDL.LU R12, [R1+0x200] ;  /* 0x00020000010c7983 */ /* 0x0001660000300800 */
[----:B------:R-:W-:Y:S02]  /*16320*/  F2FP.F16.F32.PACK_AB R10, RZ, R11 ;  /* 0x0000000bff0a723e */ /* 0x000fe400000000ff */
[----:B------:R0:W5:Y:S02]  /*16330*/  LDL.LU R11, [R1+0x1fc] ;  /* 0x0001fc00010b7983 */ /* 0x0001640000300800 */
[----:B------:R-:W-:Y:S01]  /*16340*/  PRMT R9, R10, 0x7610, R9 ;  /* 0x000076100a097816 */ /* 0x000fe20000000009 */
[----:B------:R-:W-:-:S03]  /*16350*/  IMAD.U32 R10, RZ, RZ, UR9 ;  /* 0x00000009ff0a7e24 */ /* 0x000fc6000f8e00ff */
[----:B------:R-:W-:Y:S01]  /*16360*/  PRMT R8, R9, 0x7610, R8 ;  /* 0x0000761009087816 */ /* 0x000fe20000000008 */
[----:B------:R-:W-:Y:S02]  /*16370*/  IMAD.U32 R9, RZ, RZ, UR8 ;  /* 0x00000008ff097e24 */ /* 0x000fe4000f8e00ff */
[----:B------:R-:W-:Y:S02]  /*16380*/  IMAD R10, R10, 0x300, RZ ;  /* 0x000003000a0a7824 */ /* 0x000fe400078e02ff */
[----:B------:R-:W-:Y:S01]  /*16390*/  IMAD.SHL.U32 R9, R9, 0x10, RZ ;  /* 0x0000001009097824 */ /* 0x000fe200078e00ff */
[----:B------:R2:W-:Y:S02]  /*163a0*/  @P0 STG.E.U16 desc[UR46][R4.64+0x62], R8 ;  /* 0x0000620804000986 */ /* 0x0005e4000c10152e */
[----:B------:R-:W-:Y:S02]  /*163b0*/  IADD3 R10, R10, R233, RZ ;  /* 0x000000e90a0a7210 */ /* 0x000fe40007ffe0ff */
[----:B--2---:R-:W-:-:S02]  /*163c0*/  IADD3 R8, P0, R9, R232, RZ ;  /* 0x000000e809087210 */ /* 0x004fc40007f1e0ff */
[----:B------:R-:W2:Y:S01]  /*163d0*/  LDL.LU R9, [R1+0x1dc] ;  /* 0x0001dc0001097983 */ /* 0x000ea20000300800 */
[----:B------:R-:W-:-:S03]  /*163e0*/  PRMT R6, R7, 0x7610, R6 ;  /* 0x0000761007067816 */ /* 0x000fc60000000006 */
[----:B------:R4:W-:Y:S01]  /*163f0*/  STL [R1+0x90], R10 ;  /* 0x0000900a01007387 */ /* 0x0009e20000100800 */
[----:B------:R-:W-:Y:S01]  /*16400*/  ISETP.GT.AND P1, PT, R3, 0x38, PT ;  /* 0x000000380300780c */ /* 0x000fe20003f24270 */
[----:B--2---:R-:W-:Y:S02]  /*16410*/  IMAD.X R9, R9, 0x1, R10, P0 ;  /* 0x0000000109097824 */ /* 0x004fe400000e060a */
[----:B----4-:R0:W5:Y:S04]  /*16420*/  LDL.LU R10, [R1+0x1f8] ;  /* 0x0001f800010a7983 */ /* 0x0101680000300800 */
[----:B------:R2:W-:Y:S04]  /*16430*/  STL.64 [R1+0x80], R8 ;  /* 0x0000800801007387 */ /* 0x0005e80000100a00 */
[----:B--2---:R0:W5:Y:S04]  /*16440*/  LDL.LU.64 R8, [R1+0x1f0] ;  /* 0x0001f00001087983 */ /* 0x0041680000300a00 */
[----:B------:R0:W5:Y:S04]  /*16450*/  LDL.LU R7, [R1+0x1ec] ;  /* 0x0001ec0001077983 */ /* 0x0001680000300800 */
[----:B------:R2:W-:Y:S04]  /*16460*/  STL.S16 [R1+0x88], R6 ;  /* 0x0000880601007387 */ /* 0x0005e80000100600 */
[----:B--2---:R0:W5:Y:S01]  /*16470*/  LDL.LU R6, [R1+0x1e8] ;  /* 0x0001e80001067983 */ /* 0x0041620000300800 */
[----:B------:R-:W-:Y:S01]  /*16480*/  ISETP.GT.AND P0, PT, R0, RZ, P1 ;  /* 0x000000ff0000720c */ /* 0x000fe20000f04270 */
[----:B------:R-:W-:-:S12]  /*16490*/  BSSY B1, `(.L_x_172) ;  /* 0x0000006000017945 */ /* 0x000fd80003800000 */
[----:B0-----:R-:W-:Y:S05]  /*164a0*/  @!P0 BRA `(.L_x_173) ;  /* 0x0000000000108947 */ /* 0x001fea0003800000 */
[----:B------:R0:W-:Y:S04]  /*164b0*/  STL [R1+0x1e8], R0 ;  /* 0x0001e80001007387 */ /* 0x0001e80000100800 */
[----:B0-----:R-:W2:Y:S04]  /*164c0*/  LDG.E.LTC128B.U16 R0, desc[UR46][R22.64+0x70] ;  /* 0x0000702e16007981 */ /* 0x001ea8000c1e1520 */
[----:B--2---:R0:W-:Y:S04]  /*164d0*/  STL [R1+0x88], R0 ;  /* 0x0000880001007387 */ /* 0x0041e80000100800 */
[----:B0-----:R0:W5:Y:S02]  /*164e0*/  LDL.LU R0, [R1+0x1e8] ;  /* 0x0001e80001007983 */ /* 0x0011640000300800 */
.L_x_173:
[----:B------:R-:W-:Y:S05]  /*164f0*/  BSYNC B1 ;  /* 0x0000000000017941 */ /* 0x000fea0003800000 */
.L_x_172:
        /* <DEDUP_REMOVED lines=9> */
[----:B-1----:R-:W3:Y:S04]  /*16590*/  LDL.LU R5, [R1+0x88] ;  /* 0x0000880001057983 */ /* 0x002ee80000300800 */
        /* <DEDUP_REMOVED lines=14> */
[----:B------:R2:W5:Y:S04]  /*16680*/  LDL.LU R6, [R1+0x1f0] ;  /* 0x0001f00001067983 */ /* 0x0005680000300800 */
[----:B------:R2:W5:Y:S04]  /*16690*/  LDL.LU R5, [R1+0x1ec] ;  /* 0x0001ec0001057983 */ /* 0x0005680000300800 */
[----:B------:R1:W-:Y:S04]  /*166a0*/  STL.S16 [R1+0x88], R4 ;  /* 0x0000880401007387 */ /* 0x0003e80000100600 */
[----:B-1----:R2:W5:Y:S01]  /*166b0*/  LDL.LU R4, [R1+0x1e8] ;  /* 0x0001e80001047983 */ /* 0x0025620000300800 */
[----:B------:R-:W-:Y:S01]  /*166c0*/  ISETP.GT.AND P0, PT, R3, 0x39, PT ;  /* 0x000000390300780c */ /* 0x000fe20003f04270 */
[----:B------:R-:W-:Y:S03]  /*166d0*/  BSSY B1, `(.L_x_174) ;  /* 0x0000007000017945 */ /* 0x000fe60003800000 */
[----:B------:R-:W-:-:S13]  /*166e0*/  ISETP.GT.AND P5, PT, R0, RZ, P0 ;  /* 0x000000ff0000720c */ /* 0x000fda00007a4270 */
[----:B--2---:R-:W-:Y:S05]  /*166f0*/  @!P5 BRA `(.L_x_175) ;  /* 0x000000000010d947 */ /* 0x004fea0003800000 */
[----:B------:R1:W-:Y:S04]  /*16700*/  STL [R1+0x1e8], R0 ;  /* 0x0001e80001007387 */ /* 0x0003e80000100800 */
[----:B-1----:R-:W2:Y:S04]  /*16710*/  LDG.E.LTC128B.U16 R0, desc[UR46][R22.64+0x72] ;  /* 0x0000722e16007981 */ /* 0x002ea8000c1e1520 */
[----:B--2---:R1:W-:Y:S04]  /*16720*/  STL [R1+0x88], R0 ;  /* 0x0000880001007387 */ /* 0x0043e80000100800 */
[----:B-1----:R1:W5:Y:S02]  /*16730*/  LDL.LU R0, [R1+0x1e8] ;  /* 0x0001e80001007983 */ /* 0x0023640000300800 */
.L_x_175:
[----:B------:R-:W-:Y:S05]  /*16740*/  BSYNC B1 ;  /* 0x0000000000017941 */ /* 0x000fea0003800000 */
.L_x_174:
[----:B-----5:R-:W-:Y:S04]  /*16750*/  STL [R1+0x20c], R11 ;  /* 0x00020c0b01007387 */ /* 0x020fe80000100800 */
[----:B------:R2:W-:Y:S04]  /*16760*/  STL [R1+0x208], R10 ;  /* 0x0002080a01007387 */ /* 0x0005e80000100800 */
[----:B--2---:R-:W2:Y:S04]  /*16770*/  LDL.LU R10, [R1+0xb4] ;  /* 0x0000b400010a7983 */ /* 0x004ea80000300800 */
[----:B------:R-:W-:Y:S04]  /*16780*/  STL [R1+0x204], R9 ;  /* 0x0002040901007387 */ /* 0x000fe80000100800 */
[----:B------:R-:W-:Y:S04]  /*16790*/  STL [R1+0x200], R8 ;  /* 0x0002000801007387 */ /* 0x000fe80000100800 */
[----:B------:R3:W-:Y:S04]  /*167a0*/  STL.64 [R1+0x1f8], R6 ;  /* 0x0001f80601007387 */ /* 0x0007e80000100a00 */
[----:B---3--:R-:W3:Y:S04]  /*167b0*/  LDL.64 R6, [R1+0x100] ;  /* 0x0001000001067983 */ /* 0x008ee80000100a00 */
[----:B------:R-:W-:Y:S04]  /*167c0*/  STL [R1+0x1f0], R5 ;  /* 0x0001f00501007387 */ /* 0x000fe80000100800 */
[----:B------:R4:W-:Y:S04]  /*167d0*/  STL [R1+0x1ec], R4 ;  /* 0x0001ec0401007387 */ /* 0x0009e80000100800 */
[----:B----4-:R-:W4:Y:S04]  /*167e0*/  LDL.LU R4, [R1+0x88] ;  /* 0x0000880001047983 */ /* 0x010f280000300800 */
[----:B------:R0:W-:Y:S01]  /*167f0*/  STL [R1+0x1e8], R3 ;  /* 0x0001e80301007387 */ /* 0x0001e20000100800 */
[----:B----4-:R-:W-:-:S05]  /*16800*/  HADD2.F32 R11, -RZ, R4.H0_H0 ;  /* 0x20000004ff0b7230 */ /* 0x010fca0000004100 */
        /* <DEDUP_REMOVED lines=10> */
[----:B---3--:R0:W-:Y:S04]  /*168b0*/  @P5 STG.E.U16 desc[UR46][R6.64+0x72], R5 ;  /* 0x0000720506005986 */ /* 0x0081e8000c10152e */
        /* <DEDUP_REMOVED lines=9> */
[----:B0-----:R-:W2:Y:S04]  /*16950*/  LDG.E.LTC128B.U16 R0, desc[UR46][R20.64+0x70] ;  /* 0x0000702e14007981 */ /* 0x001ea8000c1e1520 */
[----:B--2---:R0:W-:Y:S04]  /*16960*/  STL [R1+0x88], R0 ;  /* 0x0000880001007387 */ /* 0x0041e80000100800 */
[----:B0-----:R0:W5:Y:S02]  /*16970*/  LDL.LU R0, [R1+0x1e8] ;  /* 0x0001e80001007983 */ /* 0x0011640000300800 */
.L_x_177:
[----:B------:R-:W-:Y:S05]  /*16980*/  BSYNC B1 ;  /* 0x0000000000017941 */ /* 0x000fea0003800000 */
.L_x_176:
        /* <DEDUP_REMOVED lines=32> */
.L_x_179:
[----:B------:R-:W-:Y:S05]  /*16b90*/  BSYNC B1 ;  /* 0x0000000000017941 */ /* 0x000fea0003800000 */
.L_x_178:
        /* <DEDUP_REMOVED lines=33> */
.L_x_181:
[----:B------:R-:W-:Y:S05]  /*16db0*/  BSYNC B1 ;  /* 0x0000000000017941 */ /* 0x000fea0003800000 */
.L_x_180:
        /* <DEDUP_REMOVED lines=25> */
[----:B------:R-:W-:-:S03]  /*16f50*/  LOP3.LUT P5, RZ, R17, 0x4, RZ, 0xc0, !PT ;  /* 0x0000000411ff7812 */ /* 0x000fc600078ac0ff */
[----:B------:R2:W5:Y:S04]  /*16f60*/  LDL.LU R4, [R1+0x1ec] ;  /* 0x0001ec0001047983 */ /* 0x0005680000300800 */
[----:B------:R1:W-:Y:S04]  /*16f70*/  STL.S16 [R1+0x40], R3 ;  /* 0x0000400301007387 */ /* 0x0003e80000100600 */
[----:B-1----:R2:W5:Y:S01]  /*16f80*/  LDL.LU R3, [R1+0x1e8] ;  /* 0x0001e80001037983 */ /* 0x0025620000300800 */
[----:B------:R-:W-:Y:S01]  /*16f90*/  ISETP.GT.AND P5, PT, R0, 0x80, P5 ;  /* 0x000000800000780c */ /* 0x000fe20002fa4270 */
[----:B------:R-:W-:-:S12]  /*16fa0*/  BSSY B1, `(.L_x_182) ;  /* 0x0000006000017945 */ /* 0x000fd80003800000 */
[----:B--2---:R-:W-:Y:S05]  /*16fb0*/  @!P5 BRA `(.L_x_183) ;  /* 0x000000000010d947 */ /* 0x004fea0003800000 */
[----:B------:R1:W-:Y:S04]  /*16fc0*/  STL [R1+0x1e8], R0 ;  /* 0x0001e80001007387 */ /* 0x0003e80000100800 */
[----:B-1----:R-:W2:Y:S04]  /*16fd0*/  LDG.E.LTC128B.U16 R0, desc[UR46][R18.64+0x42] ;  /* 0x0000422e12007981 */ /* 0x002ea8000c1e1520 */
[----:B--2---:R1:W-:Y:S04]  /*16fe0*/  STL [R1+0x40], R0 ;  /* 0x0000400001007387 */ /* 0x0043e80000100800 */
[----:B-1----:R1:W5:Y:S02]  /*16ff0*/  LDL.LU R0, [R1+0x1e8] ;  /* 0x0001e80001007983 */ /* 0x0023640000300800 */
.L_x_183:
[----:B------:R-:W-:Y:S05]  /*17000*/  BSYNC B1 ;  /* 0x0000000000017941 */ /* 0x000fea0003800000 */
.L_x_182:
        /* <DEDUP_REMOVED lines=24> */
[----:B------:R2:W5:Y:S01]  /*17190*/  LDL.LU R5, [R1+0x1f0] ;  /* 0x0001f00001057983 */ /* 0x0005620000300800 */
[----:B------:R-:W-:-:S03]  /*171a0*/  LOP3.LUT P5, RZ, R17, 0x1, RZ, 0xc0, !PT ;  /* 0x0000000111ff7812 */ /* 0x000fc600078ac0ff */
        /* <DEDUP_REMOVED lines=10> */
.L_x_185:
[----:B------:R-:W-:Y:S05]  /*17250*/  BSYNC B1 ;  /* 0x0000000000017941 */ /* 0x000fea0003800000 */
.L_x_184:
        /* <DEDUP_REMOVED lines=22> */
[----:B---3--:R1:W-:Y:S04]  /*173c0*/  @P5 STG.E.U16 desc[UR46][R6.64+0x40], R5 ;  /* 0x0000400506005986 */ /* 0x0083e8000c10152e */
        /* <DEDUP_REMOVED lines=13> */
.L_x_187:
[----:B------:R-:W-:Y:S05]  /*174a0*/  BSYNC B1 ;  /* 0x0000000000017941 */ /* 0x000fea0003800000 */
.L_x_186:
        /* <DEDUP_REMOVED lines=35> */
.L_x_189:
[----:B------:R-:W-:Y:S05]  /*176e0*/  BSYNC B1 ;  /* 0x0000000000017941 */ /* 0x000fea0003800000 */
.L_x_188:
        /* <DEDUP_REMOVED lines=24> */
[----:B------:R2:W5:Y:S04]  /*17870*/  LDL.LU R5, [R1+0x1f0] ;  /* 0x0001f00001057983 */ /* 0x0005680000300800 */
        /* <DEDUP_REMOVED lines=10> */
.L_x_191:
[----:B------:R-:W-:Y:S05]  /*17920*/  BSYNC B1 ;  /* 0x0000000000017941 */ /* 0x000fea0003800000 */
.L_x_190:
        /* <DEDUP_REMOVED lines=35> */
.L_x_193:
[----:B------:R-:W-:Y:S05]  /*17b60*/  BSYNC B1 ;  /* 0x0000000000017941 */ /* 0x000fea0003800000 */
.L_x_192:
        /* <DEDUP_REMOVED lines=35> */
.L_x_195:
[----:B------:R-:W-:Y:S05]  /*17da0*/  BSYNC B1 ;  /* 0x0000000000017941 */ /* 0x000fea0003800000 */
.L_x_194:
        /* <DEDUP_REMOVED lines=35> */
.L_x_197:
[----:B------:R-:W-:Y:S05]  /*17fe0*/  BSYNC B1 ;  /* 0x0000000000017941 */ /* 0x000fea0003800000 */
.L_x_196:
        /* <DEDUP_REMOVED lines=35> */
.L_x_199:
[----:B------:R-:W-:Y:S05]  /*18220*/  BSYNC B1 ;  /* 0x0000000000017941 */ /* 0x000fea0003800000 */
.L_x_198:
        /* <DEDUP_REMOVED lines=35> */
.L_x_201:
[----:B------:R-:W-:Y:S05]  /*18460*/  BSYNC B1 ;  /* 0x0000000000017941 */ /* 0x000fea0003800000 */
.L_x_200:
        /* <DEDUP_REMOVED lines=35> */
.L_x_203:
[----:B------:R-:W-:Y:S05]  /*186a0*/  BSYNC B1 ;  /* 0x0000000000017941 */ /* 0x000fea0003800000 */
.L_x_202:
        /* <DEDUP_REMOVED lines=35> */
.L_x_205:
[----:B------:R-:W-:Y:S05]  /*188e0*/  BSYNC B1 ;  /* 0x0000000000017941 */ /* 0x000fea0003800000 */
.L_x_204:
        /* <DEDUP_REMOVED lines=35> */
.L_x_207:
[----:B------:R-:W-:Y:S05]  /*18b20*/  BSYNC B1 ;  /* 0x0000000000017941 */ /* 0x000fea0003800000 */
.L_x_206:
        /* <DEDUP_REMOVED lines=35> */
.L_x_209:
[----:B------:R-:W-:Y:S05]  /*18d60*/  BSYNC B1 ;  /* 0x0000000000017941 */ /* 0x000fea0003800000 */
.L_x_208:
        /* <DEDUP_REMOVED lines=35> */
.L_x_211:
[----:B------:R-:W-:Y:S05]  /*18fa0*/  BSYNC B1 ;  /* 0x0000000000017941 */ /* 0x000fea0003800000 */
.L_x_210:
        /* <DEDUP_REMOVED lines=36> */
.L_x_213:
[----:B------:R-:W-:Y:S05]  /*191f0*/  BSYNC B1 ;  /* 0x0000000000017941 */ /* 0x000fea0003800000 */
.L_x_212:
[----:B-----5:R-:W-:Y:S04]  /*19200*/  STL [R1+0x200], R9 ;  /* 0x0002000901007387 */ /* 0x020fe80000100800 */
[----:B------:R2:W-:Y:S04]  /*19210*/  STL [R1+0x1fc], R8 ;  /* 0x0001fc0801007387 */ /* 0x0005e80000100800 */
[----:B--2---:R-:W2:Y:S04]  /*19220*/  LDL.LU R8, [R1] ;  /* 0x0000000001087983 */ /* 0x004ea80000300800 */
        /* <DEDUP_REMOVED lines=21> */
[----:B------:R3:W-:Y:S04]  /*19380*/  STL.S16 [R1], R3 ;  /* 0x0000000301007387 */ /* 0x0007e80000100600 */
[----:B---3--:R2:W5:Y:S01]  /*19390*/  LDL.LU R3, [R1+0x1e8] ;  /* 0x0001e80001037983 */ /* 0x0085620000300800 */
[----:B------:R-:W-:Y:S01]  /*193a0*/  ISETP.GT.AND P5, PT, R0, 0x100, P5 ;  /* 0x000001000000780c */ /* 0x000fe20002fa4270 */
[----:B------:R-:W-:-:S12]  /*193b0*/  BSSY B1, `(.L_x_214) ;  /* 0x0000006000017945 */ /* 0x000fd80003800000 */
[----:B--2---:R-:W-:Y:S05]  /*193c0*/  @!P5 BRA `(.L_x_215) ;  /* 0x000000000010d947 */ /* 0x004fea0003800000 */
[----:B------:R2:W-:Y:S04]  /*193d0*/  STL [R1+0x1e8], R0 ;  /* 0x0001e80001007387 */ /* 0x0005e80000100800 */
[----:B--2---:R-:W2:Y:S04]  /*193e0*/  LDG.E.LTC128B.U16 R0, desc[UR46][R12.64+0x42] ;  /* 0x0000422e0c007981 */ /* 0x004ea8000c1e1520 */
[----:B--2---:R2:W-:Y:S04]  /*193f0*/  STL [R1], R0 ;  /* 0x0000000001007387 */ /* 0x0045e80000100800 */
[----:B--2---:R2:W5:Y:S02]  /*19400*/  LDL.LU R0, [R1+0x1e8] ;  /* 0x0001e80001007983 */ /* 0x0045640000300800 */
.L_x_215:
[----:B------:R-:W-:Y:S05]  /*19410*/  BSYNC B1 ;  /* 0x0000000000017941 */ /* 0x000fea0003800000 */
.L_x_214:
[----:B-----5:R-:W-:Y:S04]  /*19420*/  STL [R1+0x200], R9 ;  /* 0x0002000901007387 */ /* 0x020fe80000100800 */
[----:B------:R3:W-:Y:S04]  /*19430*/  STL [R1+0x1fc], R8 ;  /* 0x0001fc0801007387 */ /* 0x0007e80000100800 */
[----:B---3--:R-:W3:Y:S04]  /*19440*/  LDL.LU R8, [R1+0x4] ;  /* 0x0000040001087983 */ /* 0x008ee80000300800 */
[----:B------:R-:W-:Y:S04]  /*19450*/  STL [R1+0x1f8], R7 ;  /* 0x0001f80701007387 */ /* 0x000fe80000100800 */
[----:B------:R-:W-:Y:S04]  /*19460*/  STL [R1+0x1f4], R6 ;  /* 0x0001f40601007387 */ /* 0x000fe80000100800 */
[----:B------:R-:W-:Y:S04]  /*19470*/  STL [R1+0x1f0], R5 ;  /* 0x0001f00501007387 */ /* 0x000fe80000100800 */
[----:B------:R4:W-:Y:S04]  /*19480*/  STL [R1+0x1ec], R4 ;  /* 0x0001ec0401007387 */ /* 0x0009e80000100800 */
[----:B----4-:R-:W4:Y:S04]  /*19490*/  LDL.LU R4, [R1] ;  /* 0x0000000001047983 */ /* 0x010f280000300800 */
        /* <DEDUP_REMOVED lines=20> */
[----:B0-----:R-:W-:Y:S05]  /*195e0*/  @!P5 BRA `(.L_x_217) ;  /* 0x000000000010d947 */ /* 0x001fea0003800000 */
[----:B------:R0:W-:Y:S04]  /*195f0*/  STL [R1+0x1e8], R0 ;  /* 0x0001e80001007387 */ /* 0x0001e80000100800 */
[----:B0-----:R-:W3:Y:S04]  /*19600*/  LDG.E.LTC128B.U16 R0, desc[UR46][R10.64+0x40] ;  /* 0x0000402e0a007981 */ /* 0x001ee8000c1e1520 */
[----:B---3--:R0:W-:Y:S04]  /*19610*/  STL [R1], R0 ;  /* 0x0000000001007387 */ /* 0x0081e80000100800 */
[----:B0-----:R0:W5:Y:S02]  /*19620*/  LDL.LU R0, [R1+0x1e8] ;  /* 0x0001e80001007983 */ /* 0x0011640000300800 */
.L_x_217:
[----:B------:R-:W-:Y:S05]  /*19630*/  BSYNC B1 ;  /* 0x0000000000017941 */ /* 0x000fea0003800000 */
.L_x_216:
        /* <DEDUP_REMOVED lines=28> */
[----:B-1----:R-:W-:Y:S05]  /*19800*/  @!P5 BRA `(.L_x_219) ;  /* 0x000000000010d947 */ /* 0x002fea0003800000 */
[----:B------:R1:W-:Y:S04]  /*19810*/  STL [R1+0x1e8], R0 ;  /* 0x0001e80001007387 */ /* 0x0003e80000100800 */
[----:B-1----:R-:W3:Y:S04]  /*19820*/  LDG.E.LTC128B.U16 R0, desc[UR46][R10.64+0x42] ;  /* 0x0000422e0a007981 */ /* 0x002ee8000c1e1520 */
[----:B---3--:R1:W-:Y:S04]  /*19830*/  STL [R1], R0 ;  /* 0x0000000001007387 */ /* 0x0083e80000100800 */
[----:B-1----:R1:W5:Y:S02]  /*19840*/  LDL.LU R0, [R1+0x1e8] ;  /* 0x0001e80001007983 */ /* 0x0023640000300800 */
.L_x_219:
[----:B------:R-:W-:Y:S05]  /*19850*/  BSYNC B1 ;  /* 0x0000000000017941 */ /* 0x000fea0003800000 */
.L_x_218:
        /* <DEDUP_REMOVED lines=32> */
.L_x_221:
[----:B------:R-:W-:Y:S05]  /*19a60*/  BSYNC B1 ;  /* 0x0000000000017941 */ /* 0x000fea0003800000 */
.L_x_220:
        /* <DEDUP_REMOVED lines=32> */
.L_x_223:
[----:B------:R-:W-:Y:S05]  /*19c70*/  BSYNC B1 ;  /* 0x0000000000017941 */ /* 0x000fea0003800000 */
.L_x_222:
        /* <DEDUP_REMOVED lines=32> */
.L_x_225:
[----:B------:R-:W-:Y:S05]  /*19e80*/  BSYNC B1 ;  /* 0x0000000000017941 */ /* 0x000fea0003800000 */
.L_x_224:
        /* <DEDUP_REMOVED lines=32> */
.L_x_227:
[----:B------:R-:W-:Y:S05]  /*1a090*/  BSYNC B1 ;  /* 0x0000000000017941 */ /* 0x000fea0003800000 */
.L_x_226:
        /* <DEDUP_REMOVED lines=32> */
.L_x_229:
[----:B------:R-:W-:Y:S05]  /*1a2a0*/  BSYNC B1 ;  /* 0x0000000000017941 */ /* 0x000fea0003800000 */
.L_x_228:
        /* <DEDUP_REMOVED lines=32> */
.L_x_231:
[----:B------:R-:W-:Y:S05]  /*1a4b0*/  BSYNC B1 ;  /* 0x0000000000017941 */ /* 0x000fea0003800000 */
.L_x_230:
        /* <DEDUP_REMOVED lines=32> */
.L_x_233:
[----:B------:R-:W-:Y:S05]  /*1a6c0*/  BSYNC B1 ;  /* 0x0000000000017941 */ /* 0x000fea0003800000 */
.L_x_232:
        /* <DEDUP_REMOVED lines=32> */
.L_x_235:
[----:B------:R-:W-:Y:S05]  /*1a8d0*/  BSYNC B1 ;  /* 0x0000000000017941 */ /* 0x000fea0003800000 */
.L_x_234:
        /* <DEDUP_REMOVED lines=32> */
.L_x_237:
[----:B------:R-:W-:Y:S05]  /*1aae0*/  BSYNC B1 ;  /* 0x0000000000017941 */ /* 0x000fea0003800000 */
.L_x_236:
        /* <DEDUP_REMOVED lines=32> */
.L_x_239:
[----:B------:R-:W-:Y:S05]  /*1acf0*/  BSYNC B1 ;  /* 0x0000000000017941 */ /* 0x000fea0003800000 */
.L_x_238:
        /* <DEDUP_REMOVED lines=32> */
.L_x_241:
[----:B------:R-:W-:Y:S05]  /*1af00*/  BSYNC B1 ;  /* 0x0000000000017941 */ /* 0x000fea0003800000 */
.L_x_240:
        /* <DEDUP_REMOVED lines=32> */
.L_x_243:
[----:B------:R-:W-:Y:S05]  /*1b110*/  BSYNC B1 ;  /* 0x0000000000017941 */ /* 0x000fea0003800000 */
.L_x_242:
        /* <DEDUP_REMOVED lines=30> */
[----:B0----5:R-:W3:Y:S04]  /*1b300*/  LDG.E.LTC128B.U16 R0, desc[UR46][R8.64+0x40] ;  /* 0x0000402e08007981 */ /* 0x021ee8000c1e1520 */
[----:B---3--:R0:W-:Y:S04]  /*1b310*/  STL [R1], R0 ;  /* 0x0000000001007387 */ /* 0x0081e80000100800 */
[----:B0-----:R0:W5:Y:S02]  /*1b320*/  LDL.LU R0, [R1+0x1e8] ;  /* 0x0001e80001007983 */ /* 0x0011640000300800 */
.L_x_245:
[----:B------:R-:W-:Y:S05]  /*1b330*/  BSYNC B1 ;  /* 0x0000000000017941 */ /* 0x000fea0003800000 */
.L_x_244:
[----:B-----5:R3:W-:Y:S04]  /*1b340*/  STL [R1+0x1ec], R4 ;  /* 0x0001ec0401007387 */ /* 0x0207e80000100800 */
[----:B---3--:R-:W3:Y:S04]  /*1b350*/  LDL.LU R4, [R1+0x90] ;  /* 0x0000900001047983 */ /* 0x008ee80000300800 */
[----:B------:R4:W-:Y:S04]  /*1b360*/  STL [R1+0x1e8], R3 ;  /* 0x0001e80301007387 */ /* 0x0009e80000100800 */
[----:B----4-:R-:W4:Y:S02]  /*1b370*/  LDL.LU R3, [R1] ;  /* 0x0000000001037983 */ /* 0x010f240000300800 */
[----:B----4-:R-:W-:-:S05]  /*1b380*/  HADD2.F32 R233, -RZ, R3.H0_H0 ;  /* 0x20000003ffe97230 */ /* 0x010fca0000004100 */
[----:B------:R-:W-:-:S04]  /*1b390*/  FMUL R233, R233, R16 ;  /* 0x00000010e9e97220 */ /* 0x000fc80000400000 */
[----:B------:R-:W-:Y:S01]  /*1b3a0*/  FFMA R216, R216, R2, R233 ;  /* 0x00000002d8d87223 */ /* 0x000fe200000000e9 */
[----:B---3--:R-:W-:Y:S02]  /*1b3b0*/  IMAD.MOV.U32 R233, RZ, RZ, R4 ;  /* 0x000000ffffe97224 */ /* 0x008fe400078e0004 */
[----:B------:R3:W5:Y:S02]  /*1b3c0*/  LDL.LU R4, [R1+0x1ec] ;  /* 0x0001ec0001047983 */ /* 0x0007640000300800 */
[----:B------:R-:W-:-:S05]  /*1b3d0*/  F2FP.F16.F32.PACK_AB R216, RZ, R216 ;  /* 0x000000d8ffd8723e */ /* 0x000fca00000000ff */
[----:B------:R4:W-:Y:S02]  /*1b3e0*/  @P5 STG.E.U16 desc[UR46][R232.64+0x40], R216 ;  /* 0x000040d8e8005986 */ /* 0x0009e4000c10152e */
[----:B----4-:R-:W-:Y:S02]  /*1b3f0*/  PRMT R216, R3, 0x7610, R216 ;  /* 0x0000761003d87816 */ /* 0x010fe400000000d8 */
[----:B------:R3:W5:Y:S01]  /*1b400*/  LDL.LU R3, [R1+0x1e8] ;  /* 0x0001e80001037983 */ /* 0x0007620000300800 */
[----:B------:R-:W-:-:S04]  /*1b410*/  LOP3.LUT P5, RZ, R17, 0x4, RZ, 0xc0, !PT ;  /* 0x0000000411ff7812 */ /* 0x000fc800078ac0ff */
[----:B------:R-:W-:Y:S01]  /*1b420*/  ISETP.GT.AND P5, PT, R0, 0x180, P5 ;  /* 0x000001800000780c */ /* 0x000fe20002fa4270 */
[----:B------:R-:W-:-:S12]  /*1b430*/  BSSY B1, `(.L_x_246) ;  /* 0x0000003000017945 */ /* 0x000fd80003800000 */
[----:B---3--:R-:W-:Y:S05]  /*1b440*/  @!P5 BRA `(.L_x_247) ;  /* 0x000000000004d947 */ /* 0x008fea0003800000 */
[----:B------:R3:W5:Y:S02]  /*1b450*/  LDG.E.LTC128B.U16 R216, desc[UR46][R8.64+0x42] ;  /* 0x0000422e08d87981 */ /* 0x000764000c1e1520 */
.L_x_247:
[----:B------:R-:W-:Y:S05]  /*1b460*/  BSYNC B1 ;  /* 0x0000000000017941 */ /* 0x000fea0003800000 */
.L_x_246:
[----:B-----5:R4:W-:Y:S02]  /*1b470*/  STL [R1+0x1e8], R3 ;  /* 0x0001e80301007387 */ /* 0x0209e40000100800 */
[----:B----4-:R-:W-:-:S05]  /*1b480*/  HADD2.F32 R3, -RZ, R216.H0_H0 ;  /* 0x200000d8ff037230 */ /* 0x010fca0000004100 */
[----:B------:R-:W-:-:S04]  /*1b490*/  FMUL R3, R3, R16 ;  /* 0x0000001003037220 */ /* 0x000fc80000400000 */
[----:B------:R-:W-:Y:S02]  /*1b4a0*/  FFMA R217, R217, R2, R3 ;  /* 0x00000002d9d97223 */ /* 0x000fe40000000003 */
[----:B------:R4:W5:Y:S01]  /*1b4b0*/  LDL.LU R3, [R1+0x1e8] ;  /* 0x0001e80001037983 */ /* 0x0009620000300800 */
[----:B------:R-:W-:Y:S02]  /*1b4c0*/  BSSY B1, `(.L_x_248) ;  /* 0x0000007000017945 */ /* 0x000fe40003800000 */
[----:B------:R-:W-:-:S05]  /*1b4d0*/  F2FP.F16.F32.PACK_AB R217, RZ, R217 ;  /* 0x000000d9ffd9723e */ /* 0x000fca00000000ff */
[----:B------:R4:W-:Y:S01]  /*1b4e0*/  @P5 STG.E.U16 desc[UR46][R232.64+0x42], R217 ;  /* 0x000042d9e8005986 */ /* 0x0009e2000c10152e */
[----:B------:R-:W-:-:S04]  /*1b4f0*/  LOP3.LUT P5, RZ, R17, 0x1, RZ, 0xc0, !PT ;  /* 0x0000000111ff7812 */ /* 0x000fc800078ac0ff */
[----:B------:R-:W-:-:S13]  /*1b500*/  ISETP.GT.AND P5, PT, R0, 0x188, P5 ;  /* 0x000001880000780c */ /* 0x000fda0002fa4270 */
[----:B----4-:R-:W-:Y:S05]  /*1b510*/  @!P5 BRA `(.L_x_249) ;  /* 0x000000000004d947 */ /* 0x010fea0003800000 */
[----:B------:R4:W5:Y:S02]  /*1b520*/  LDG.E.LTC128B.U16 R216, desc[UR46][R6.64+0x40] ;  /* 0x0000402e06d87981 */ /* 0x000964000c1e1520 */
.L_x_249:
[----:B------:R-:W-:Y:S05]  /*1b530*/  BSYNC B1 ;  /* 0x0000000000017941 */ /* 0x000fea0003800000 */
.L_x_248:
[----:B------:R0:W-:Y:S04]  /*1b540*/  STL.64 [R1+0x1e8], R4 ;  /* 0x0001e80401007387 */ /* 0x0001e80000100a00 */
[----:B0-----:R-:W2:Y:S01]  /*1b550*/  LDL.64 R4, [R1+0x80] ;  /* 0x0000800001047983 */ /* 0x001ea20000100a00 */
[----:B-----5:R-:W-:-:S05]  /*1b560*/  HADD2.F32 R217, -RZ, R216.H0_H0 ;  /* 0x200000d8ffd97230 */ /* 0x020fca0000004100 */
[----:B------:R-:W-:-:S04]  /*1b570*/  FMUL R217, R217, R16 ;  /* 0x00000010d9d97220 */ /* 0x000fc80000400000 */
[----:B------:R-:W-:-:S05]  /*1b580*/  FFMA R217, R218, R2, R217 ;  /* 0x00000002dad97223 */ /* 0x000fca00000000d9 */
[----:B------:R-:W-:-:S05]  /*1b590*/  F2FP.F16.F32.PACK_AB R217, RZ, R217 ;  /* 0x000000d9ffd9723e */ /* 0x000fca00000000ff */
[----:B--2---:R0:W-:Y:S04]  /*1b5a0*/  @P5 STG.E.U16 desc[UR46][R4.64+0x40], R217 ;  /* 0x000040d904005986 */ /* 0x0041e8000c10152e */
[----:B0-----:R0:W5:Y:S01]  /*1b5b0*/  LDL.LU.64 R4, [R1+0x1e8] ;  /* 0x0001e80001047983 */ /* 0x0011620000300a00 */
[----:B------:R-:W-:Y:S01]  /*1b5c0*/  LOP3.LUT P5, RZ, R17, 0x4, RZ, 0xc0, !PT ;  /* 0x0000000411ff7812 */ /* 0x000fe200078ac0ff */
[----:B------:R-:W-:Y:S03]  /*1b5d0*/  BSSY B1, `(.L_x_250) ;  /* 0x0000004000017945 */ /* 0x000fe60003800000 */
[----:B------:R-:W-:-:S13]  /*1b5e0*/  ISETP.GT.AND P5, PT, R0, 0x188, P5 ;  /* 0x000001880000780c */ /* 0x000fda0002fa4270 */
[----:B0-----:R-:W-:Y:S05]  /*1b5f0*/  @!P5 BRA `(.L_x_251) ;  /* 0x000000000004d947 */ /* 0x001fea0003800000 */
[----:B------:R0:W5:Y:S02]  /*1b600*/  LDG.E.LTC128B.U16 R216, desc[UR46][R6.64+0x42] ;  /* 0x0000422e06d87981 */ /* 0x000164000c1e1520 */
.L_x_251:
[----:B------:R-:W-:Y:S05]  /*1b610*/  BSYNC B1 ;  /* 0x0000000000017941 */ /* 0x000fea0003800000 */
.L_x_250:
[----:B-----5:R-:W-:-:S05]  /*1b620*/  HADD2.F32 R217, -RZ, R216.H0_H0 ;  /* 0x200000d8ffd97230 */ /* 0x020fca0000004100 */
[----:B------:R-:W-:-:S04]  /*1b630*/  FMUL R217, R217, R16 ;  /* 0x00000010d9d97220 */ /* 0x000fc80000400000 */
[----:B------:R-:W-:Y:S02]  /*1b640*/  FFMA R217, R219, R2, R217 ;  /* 0x00000002dbd97223 */ /* 0x000fe400000000d9 */
[----:B------:R-:W2:Y:S01]  /*1b650*/  LDL.64 R218, [R1+0x80] ;  /* 0x0000800001da7983 */ /* 0x000ea20000100a00 */
[----:B------:R-:W-:Y:S02]  /*1b660*/  BSSY B1, `(.L_x_252) ;  /* 0x0000006000017945 */ /* 0x000fe40003800000 */
[----:B------:R-:W-:-:S05]  /*1b670*/  F2FP.F16.F32.PACK_AB R217, RZ, R217 ;  /* 0x000000d9ffd9723e */ /* 0x000fca00000000ff */
[----:B--2---:R2:W-:Y:S01]  /*1b680*/  @P5 STG.E.U16 desc[UR46][R218.64+0x42], R217 ;  /* 0x000042d9da005986 */ /* 0x0045e2000c10152e */
[----:B------:R-:W-:-:S13]  /*1b690*/  ISETP.GT.AND P5, PT, R0, 0x180, P6 ;  /* 0x000001800000780c */ /* 0x000fda00037a4270 */
[----:B--2---:R-:W-:Y:S05]  /*1b6a0*/  @!P5 BRA `(.L_x_253) ;  /* 0x000000000004d947 */ /* 0x004fea0003800000 */
[----:B------:R2:W5:Y:S02]  /*1b6b0*/  LDG.E.LTC128B.U16 R216, desc[UR46][R8.64+0x50] ;  /* 0x0000502e08d87981 */ /* 0x000564000c1e1520 */
.L_x_253:
[----:B------:R-:W-:Y:S05]  /*1b6c0*/  BSYNC B1 ;  /* 0x0000000000017941 */ /* 0x000fea0003800000 */
.L_x_252:
[----:B-----5:R-:W-:Y:S01]  /*1b6d0*/  HADD2.F32 R217, -RZ, R216.H0_H0 ;  /* 0x200000d8ffd97230 */ /* 0x020fe20000004100 */
[----:B------:R-:W-:Y:S04]  /*1b6e0*/  BSSY B1, `(.L_x_254) ;  /* 0x0000008000017945 */ /* 0x000fe80003800000 */
[----:B------:R-:W-:-:S04]  /*1b6f0*/  FMUL R217, R217, R16 ;  /* 0x00000010d9d97220 */ /* 0x000fc80000400000 */
[----:B------:R-:W-:-:S05]  /*1b700*/  FFMA R217, R220, R2, R217 ;  /* 0x00000002dcd97223 */ /* 0x000fca00000000d9 */
[----:B------:R-:W-:-:S05]  /*1b710*/  F2FP.F16.F32.PACK_AB R217, RZ, R217 ;  /* 0x000000d9ffd9723e */ /* 0x000fca00000000ff */
[----:B------:R0:W-:Y:S01]  /*1b720*/  @P5 STG.E.U16 desc[UR46][R232.64+0x50], R217 ;  /* 0x000050d9e8005986 */ /* 0x0001e2000c10152e */
[----:B------:R-:W-:-:S13]  /*1b730*/  ISETP.GT.AND P5, PT, R0, 0x180, P4 ;  /* 0x000001800000780c */ /* 0x000fda00027a4270 */
[----:B0-----:R-:W-:Y:S05]  /*1b740*/  @!P5 BRA `(.L_x_255) ;  /* 0x000000000004d947 */ /* 0x001fea0003800000 */
[----:B------:R0:W5:Y:S02]  /*1b750*/  LDG.E.LTC128B.U16 R216, desc[UR46][R8.64+0x52] ;  /* 0x0000522e08d87981 */ /* 0x000164000c1e1520 */
.L_x_255:
[----:B------:R-:W-:Y:S05]  /*1b760*/  BSYNC B1 ;  /* 0x0000000000017941 */ /* 0x000fea0003800000 */
.L_x_254:
[----:B-----5:R-:W-:Y:S01]  /*1b770*/  HADD2.F32 R217, -RZ, R216.H0_H0 ;  /* 0x200000d8ffd97230 */ /* 0x020fe20000004100 */
[----:B------:R-:W-:Y:S01]  /*1b780*/  ISETP.GT.AND P6, PT, R0, 0x188, P6 ;  /* 0x000001880000780c */ /* 0x000fe200037c4270 */
[----:B------:R-:W-:Y:S01]  /*1b790*/  BSSY B1, `(.L_x_256) ;  /* 0x0000008000017945 */ /* 0x000fe20003800000 */
[----:B------:R-:W-:Y:S02]  /*1b7a0*/  PRMT R218, R216, 0x7610, R218 ;  /* 0x00007610d8da7816 */ /* 0x000fe400000000da */
[----:B------:R-:W-:-:S04]  /*1b7b0*/  FMUL R217, R217, R16 ;  /* 0x00000010d9d97220 */ /* 0x000fc80000400000 */
[----:B------:R-:W-:-:S05]  /*1b7c0*/  FFMA R217, R221, R2, R217 ;  /* 0x00000002ddd97223 */ /* 0x000fca00000000d9 */
[----:B------:R-:W-:-:S05]  /*1b7d0*/  F2FP.F16.F32.PACK_AB R217, RZ, R217 ;  /* 0x000000d9ffd9723e */ /* 0x000fca00000000ff */
[----:B------:R0:W-:Y:S01]  /*1b7e0*/  @P5 STG.E.U16 desc[UR46][R232.64+0x52], R217 ;  /* 0x000052d9e8005986 */ /* 0x0001e2000c10152e */
[----:B------:R-:W-:Y:S05]  /*1b7f0*/  @!P6 BRA `(.L_x_257) ;  /* 0x000000000004e947 */ /* 0x000fea0003800000 */
[----:B------:R0:W5:Y:S02]  /*1b800*/  LDG.E.LTC128B.U16 R218, desc[UR46][R6.64+0x50] ;  /* 0x0000502e06da7981 */ /* 0x000164000c1e1520 */
.L_x_257:
[----:B------:R-:W-:Y:S05]  /*1b810*/  BSYNC B1 ;  /* 0x0000000000017941 */ /* 0x000fea0003800000 */
.L_x_256:
[----:B------:R-:W2:Y:S01]  /*1b820*/  LDL.LU.64 R220, [R1+0x80] ;  /* 0x0000800001dc7983 */ /* 0x000ea20000300a00 */
[----:B-----5:R-:W-:Y:S01]  /*1b830*/  HADD2.F32 R216, -RZ, R218.H0_H0 ;  /* 0x200000daffd87230 */ /* 0x020fe20000004100 */
[----:B------:R-:W-:Y:S01]  /*1b840*/  ISETP.GT.AND P4, PT, R0, 0x188, P4 ;  /* 0x000001880000780c */ /* 0x000fe20002784270 */
[----:B------:R-:W-:Y:S03]  /*1b850*/  BSSY B1, `(.L_x_258) ;  /* 0x000000a000017945 */ /* 0x000fe60003800000 */
[----:B------:R-:W-:-:S04]  /*1b860*/  FMUL R216, R216, R16 ;  /* 0x00000010d8d87220 */ /* 0x000fc80000400000 */
[----:B------:R-:W-:-:S05]  /*1b870*/  FFMA R216, R222, R2, R216 ;  /* 0x00000002ded87223 */ /* 0x000fca00000000d8 */
[----:B------:R-:W-:-:S04]  /*1b880*/  F2FP.F16.F32.PACK_AB R216, RZ, R216 ;  /* 0x000000d8ffd8723e */ /* 0x000fc800000000ff */
[----:B------:R-:W-:Y:S01]  /*1b890*/  PRMT R219, R216, 0x7610, R219 ;  /* 0x00007610d8db7816 */ /* 0x000fe200000000db */
[----:B--2---:R-:W-:Y:S02]  /*1b8a0*/  IMAD.MOV.U32 R216, RZ, RZ, R220 ;  /* 0x000000ffffd87224 */ /* 0x004fe400078e00dc */
[----:B0-----:R-:W-:-:S05]  /*1b8b0*/  IMAD.MOV.U32 R217, RZ, RZ, R221 ;  /* 0x000000ffffd97224 */ /* 0x001fca00078e00dd */
[----:B------:R0:W-:Y:S01]  /*1b8c0*/  @P6 STG.E.U16 desc[UR46][R216.64+0x50], R219 ;  /* 0x000050dbd8006986 */ /* 0x0001e2000c10152e */
[----:B------:R-:W-:Y:S05]  /*1b8d0*/  @!P4 BRA `(.L_x_259) ;  /* 0x000000000004c947 */ /* 0x000fea0003800000 */
[----:B------:R2:W5:Y:S02]  /*1b8e0*/  LDG.E.LTC128B.U16 R218, desc[UR46][R6.64+0x52] ;  /* 0x0000522e06da7981 */ /* 0x000564000c1e1520 */
.L_x_259:
[----:B------:R-:W-:Y:S05]  /*1b8f0*/  BSYNC B1 ;  /* 0x0000000000017941 */ /* 0x000fea0003800000 */
.L_x_258:
[----:B0----5:R-:W-:Y:S01]  /*1b900*/  HADD2.F32 R219, -RZ, R218.H0_H0 ;  /* 0x200000daffdb7230 */ /* 0x021fe20000004100 */
[----:B------:R-:W-:Y:S01]  /*1b910*/  ISETP.GT.AND P5, PT, R0, 0x180, P3 ;  /* 0x000001800000780c */ /* 0x000fe20001fa4270 */
[----:B------:R-:W-:Y:S03]  /*1b920*/  BSSY B1, `(.L_x_260) ;  /* 0x0000007000017945 */ /* 0x000fe60003800000 */
[----:B------:R-:W-:-:S04]  /*1b930*/  FMUL R219, R219, R16 ;  /* 0x00000010dbdb7220 */ /* 0x000fc80000400000 */
[----:B------:R-:W-:-:S05]  /*1b940*/  FFMA R219, R223, R2, R219 ;  /* 0x00000002dfdb7223 */ /* 0x000fca00000000db */
[----:B------:R-:W-:-:S05]  /*1b950*/  F2FP.F16.F32.PACK_AB R219, RZ, R219 ;  /* 0x000000dbffdb723e */ /* 0x000fca00000000ff */
[----:B------:R0:W-:Y:S01]  /*1b960*/  @P4 STG.E.U16 desc[UR46][R216.64+0x52], R219 ;  /* 0x000052dbd8004986 */ /* 0x0001e2000c10152e */
[----:B------:R-:W-:Y:S05]  /*1b970*/  @!P5 BRA `(.L_x_261) ;  /* 0x000000000004d947 */ /* 0x000fea0003800000 */
[----:B------:R0:W5:Y:S02]  /*1b980*/  LDG.E.LTC128B.U16 R218, desc[UR46][R8.64+0x60] ;  /* 0x0000602e08da7981 */ /* 0x000164000c1e1520 */
.L_x_261:
[----:B------:R-:W-:Y:S05]  /*1b990*/  BSYNC B1 ;  /* 0x0000000000017941 */ /* 0x000fea0003800000 */
.L_x_260:
        /* <DEDUP_REMOVED lines=9> */
.L_x_263:
[----:B------:R-:W-:Y:S05]  /*1ba30*/  BSYNC B1 ;  /* 0x0000000000017941 */ /* 0x000fea0003800000 */
.L_x_262:
        /* <DEDUP_REMOVED lines=9> */
.L_x_265:
[----:B------:R-:W-:Y:S05]  /*1bad0*/  BSYNC B1 ;  /* 0x0000000000017941 */ /* 0x000fea0003800000 */
.L_x_264:
        /* <DEDUP_REMOVED lines=9> */
.L_x_267:
[----:B------:R-:W-:Y:S05]  /*1bb70*/  BSYNC B1 ;  /* 0x0000000000017941 */ /* 0x000fea0003800000 */
.L_x_266:
        /* <DEDUP_REMOVED lines=9> */
.L_x_269:
[----:B------:R-:W-:Y:S05]  /*1bc10*/  BSYNC B1 ;  /* 0x0000000000017941 */ /* 0x000fea0003800000 */
.L_x_268:
        /* <DEDUP_REMOVED lines=9> */
.L_x_271:
[----:B------:R-:W-:Y:S05]  /*1bcb0*/  BSYNC B1 ;  /* 0x0000000000017941 */ /* 0x000fea0003800000 */
.L_x_270:
        /* <DEDUP_REMOVED lines=9> */
.L_x_273:
[----:B------:R-:W-:Y:S05]  /*1bd50*/  BSYNC B1 ;  /* 0x0000000000017941 */ /* 0x000fea0003800000 */
.L_x_272:
        /* <DEDUP_REMOVED lines=9> */
.L_x_275:
[----:B------:R-:W-:Y:S05]  /*1bdf0*/  BSYNC B1 ;  /* 0x0000000000017941 */ /* 0x000fea0003800000 */
.L_x_274:
[----:B0----5:R-:W-:Y:S01]  /*1be00*/  HADD2.F32 R219, -RZ, R218.H0_H0 ;  /* 0x200000daffdb7230 */ /* 0x021fe20000004100 */
[----:B------:R-:W-:Y:S01]  /*1be10*/  ISETP.GT.AND P3, PT, R3, 0x40, PT ;  /* 0x000000400300780c */ /* 0x000fe20003f64270 */
[----:B------:R-:W-:Y:S01]  /*1be20*/  BSSY B1, `(.L_x_276) ;  /* 0x000000a000017945 */ /* 0x000fe20003800000 */
[----:B------:R-:W-:Y:S02]  /*1be30*/  LOP3.LUT R17, R17, 0xfffffffe, RZ, 0xc0, !PT ;  /* 0xfffffffe11117812 */ /* 0x000fe400078ec0ff */
[----:B------:R-:W-:Y:S01]  /*1be40*/  FMUL R220, R219, R16 ;  /* 0x00000010dbdc7220 */ /* 0x000fe20000400000 */
[----:B------:R-:W-:-:S03]  /*1be50*/  ISETP.GT.AND P1, PT, R0, RZ, P3 ;  /* 0x000000ff0000720c */ /* 0x000fc60001f24270 */
[----:B------:R-:W-:-:S05]  /*1be60*/  FFMA R220, R231, R2, R220 ;  /* 0x00000002e7dc7223 */ /* 0x000fca00000000dc */
[----:B------:R-:W-:Y:S02]  /*1be70*/  F2FP.F16.F32.PACK_AB R220, RZ, R220 ;  /* 0x000000dcffdc723e */ /* 0x000fe400000000ff */
[----:B------:R-:W-:-:S03]  /*1be80*/  @P3 LOP3.LUT R17, R17, 0x1, RZ, 0xfc, !PT ;  /* 0x0000000111113812 */ /* 0x000fc600078efcff */
[----:B------:R0:W-:Y:S01]  /*1be90*/  @P0 STG.E.U16 desc[UR46][R216.64+0x72], R220 ;  /* 0x000072dcd8000986 */ /* 0x0001e2000c10152e */
[----:B------:R-:W-:Y:S05]  /*1bea0*/  @!P1 BRA `(.L_x_277) ;  /* 0x0000000000049947 */ /* 0x000fea0003800000 */
[----:B------:R0:W5:Y:S02]  /*1beb0*/  LDG.E.LTC128B.U16 R218, desc[UR46][R22.64+0x80] ;  /* 0x0000802e16da7981 */ /* 0x000164000c1e1520 */
.L_x_277:
[----:B------:R-:W-:Y:S05]  /*1bec0*/  BSYNC B1 ;  /* 0x0000000000017941 */ /* 0x000fea0003800000 */
.L_x_276:
[----:B0-----:R-:W2:Y:S01]  /*1bed0*/  LDL.64 R220, [R1+0x100] ;  /* 0x0001000001dc7983 */ /* 0x001ea20000100a00 */
[----:B-----5:R-:W-:Y:S01]  /*1bee0*/  HADD2.F32 R219, -RZ, R218.H0_H0 ;  /* 0x200000daffdb7230 */ /* 0x020fe20000004100 */
[----:B------:R-:W-:Y:S01]  /*1bef0*/  ISETP.GT.AND P2, PT, R3, 0x41, PT ;  /* 0x000000410300780c */ /* 0x000fe20003f44270 */
[----:B------:R-:W-:Y:S01]  /*1bf00*/  BSSY B1, `(.L_x_278) ;  /* 0x000000b000017945 */ /* 0x000fe20003800000 */
[----:B------:R-:W-:Y:S02]  /*1bf10*/  LOP3.LUT R17, R17, 0xfffffffb, RZ, 0xc0, !PT ;  /* 0xfffffffb11117812 */ /* 0x000fe400078ec0ff */
[----:B------:R-:W-:Y:S01]  /*1bf20*/  FMUL R219, R219, R16 ;  /* 0x00000010dbdb7220 */ /* 0x000fe20000400000 */
[----:B------:R-:W-:-:S03]  /*1bf30*/  ISETP.GT.AND P0, PT, R0, RZ, P2 ;  /* 0x000000ff0000720c */ /* 0x000fc60001704270 */
[----:B------:R-:W-:Y:S01]  /*1bf40*/  FFMA R219, R200, R2, R219 ;  /* 0x00000002c8db7223 */ /* 0x000fe200000000db */
[----:B------:R-:W-:-:S04]  /*1bf50*/  PRMT R200, R218, 0x7610, R200 ;  /* 0x00007610dac87816 */ /* 0x000fc800000000c8 */
[----:B------:R-:W-:Y:S02]  /*1bf60*/  F2FP.F16.F32.PACK_AB R219, RZ, R219 ;  /* 0x000000dbffdb723e */ /* 0x000fe400000000ff */
[----:B------:R-:W-:-:S03]  /*1bf70*/  @P2 LOP3.LUT R17, R17, 0x4, RZ, 0xfc, !PT ;  /* 0x0000000411112812 */ /* 0x000fc600078efcff */
[----:B--2---:R0:W-:Y:S01]  /*1bf80*/  @P1 STG.E.U16 desc[UR46][R220.64+0x80], R219 ;  /* 0x000080dbdc001986 */ /* 0x0041e2000c10152e */
[----:B------:R-:W-:Y:S05]  /*1bf90*/  @!P0 BRA `(.L_x_279) ;  /* 0x0000000000048947 */ /* 0x000fea0003800000 */
[----:B------:R2:W5:Y:S02]  /*1bfa0*/  LDG.E.LTC128B.U16 R200, desc[UR46][R22.64+0x82] ;  /* 0x0000822e16c87981 */ /* 0x000564000c1e1520 */
.L_x_279:
[----:B------:R-:W-:Y:S05]  /*1bfb0*/  BSYNC B1 ;  /* 0x0000000000017941 */ /* 0x000fea0003800000 */
.L_x_278:
        /* <DEDUP_REMOVED lines=9> */
.L_x_281:
[----:B------:R-:W-:Y:S05]  /*1c050*/  BSYNC B1 ;  /* 0x0000000000017941 */ /* 0x000fea0003800000 */
.L_x_280:
[----:B-----5:R-:W-:Y:S01]  /*1c060*/  HADD2.F32 R201, -RZ, R200.H0_H0 ;  /* 0x200000c8ffc97230 */ /* 0x020fe20000004100 */
        /* <DEDUP_REMOVED lines=8> */
.L_x_283:
[----:B------:R-:W-:Y:S05]  /*1c0f0*/  BSYNC B1 ;  /* 0x0000000000017941 */ /* 0x000fea0003800000 */
.L_x_282:
        /* <DEDUP_REMOVED lines=12> */
.L_x_285:
[----:B------:R-:W-:Y:S05]  /*1c1c0*/  BSYNC B1 ;  /* 0x0000000000017941 */ /* 0x000fea0003800000 */
.L_x_284:
[----:B-----5:R-:W-:Y:S01]  /*1c1d0*/  HADD2.F32 R201, -RZ, R200.H0_H0 ;  /* 0x200000c8ffc97230 */ /* 0x020fe20000004100 */
[----:B------:R-:W-:Y:S01]  /*1c1e0*/  ISETP.GT.AND P4, PT, R3, 0x49, PT ;  /* 0x000000490300780c */ /* 0x000fe20003f84270 */
[----:B------:R-:W-:Y:S03]  /*1c1f0*/  BSSY B1, `(.L_x_286) ;  /* 0x0000008000017945 */ /* 0x000fe60003800000 */
[----:B------:R-:W-:Y:S01]  /*1c200*/  FMUL R201, R201, R16 ;  /* 0x00000010c9c97220 */ /* 0x000fe20000400000 */
[----:B------:R-:W-:-:S03]  /*1c210*/  ISETP.GT.AND P0, PT, R0, RZ, P4 ;  /* 0x000000ff0000720c */ /* 0x000fc60002704270 */
[----:B------:R-:W-:-:S05]  /*1c220*/  FFMA R201, R204, R2, R201 ;  /* 0x00000002ccc97223 */ /* 0x000fca00000000c9 */
[----:B------:R-:W-:-:S05]  /*1c230*/  F2FP.F16.F32.PACK_AB R201, RZ, R201 ;  /* 0x000000c9ffc9723e */ /* 0x000fca00000000ff */
[----:B------:R0:W-:Y:S01]  /*1c240*/  @P1 STG.E.U16 desc[UR46][R220.64+0x90], R201 ;  /* 0x000090c9dc001986 */ /* 0x0001e2000c10152e */
[----:B------:R-:W-:Y:S05]  /*1c250*/  @!P0 BRA `(.L_x_287) ;  /* 0x0000000000048947 */ /* 0x000fea0003800000 */
[----:B------:R0:W5:Y:S02]  /*1c260*/  LDG.E.LTC128B.U16 R200, desc[UR46][R22.64+0x92] ;  /* 0x0000922e16c87981 */ /* 0x000164000c1e1520 */
.L_x_287:
[----:B------:R-:W-:Y:S05]  /*1c270*/  BSYNC B1 ;  /* 0x0000000000017941 */ /* 0x000fea0003800000 */
.L_x_286:
        /* <DEDUP_REMOVED lines=9> */
.L_x_289:
[----:B------:R-:W-:Y:S05]  /*1c310*/  BSYNC B1 ;  /* 0x0000000000017941 */ /* 0x000fea0003800000 */
.L_x_288:
        /* <DEDUP_REMOVED lines=9> */
.L_x_291:
[----:B------:R-:W-:Y:S05]  /*1c3b0*/  BSYNC B1 ;  /* 0x0000000000017941 */ /* 0x000fea0003800000 */
.L_x_290:
[----:B0----5:R-:W-:Y:S01]  /*1c3c0*/  HADD2.F32 R201, -RZ, R200.H0_H0 ;  /* 0x200000c8ffc97230 */ /* 0x021fe20000004100 */
        /* <DEDUP_REMOVED lines=9> */
.L_x_293:
[----:B------:R-:W-:Y:S05]  /*1c460*/  BSYNC B1 ;  /* 0x0000000000017941 */ /* 0x000fea0003800000 */
.L_x_292:
[----:B-----5:R-:W-:Y:S01]  /*1c470*/  HADD2.F32 R201, -RZ, R200.H0_H0 ;  /* 0x200000c8ffc97230 */ /* 0x020fe20000004100 */
[----:B------:R-:W-:Y:S01]  /*1c480*/  ISETP.GT.AND P2, PT, R3, 0x51, PT ;  /* 0x000000510300780c */ /* 0x000fe20003f44270 */
[----:B------:R-:W-:Y:S03]  /*1c490*/  BSSY B1, `(.L_x_294) ;  /* 0x0000008000017945 */ /* 0x000fe60003800000 */
[----:B------:R-:W-:-:S04]  /*1c4a0*/  FMUL R201, R201, R16 ;  /* 0x00000010c9c97220 */ /* 0x000fc80000400000 */
[----:B------:R-:W-:-:S05]  /*1c4b0*/  FFMA R201, R208, R2, R201 ;  /* 0x00000002d0c97223 */ /* 0x000fca00000000c9 */
[----:B------:R-:W-:-:S05]  /*1c4c0*/  F2FP.F16.F32.PACK_AB R201, RZ, R201 ;  /* 0x000000c9ffc9723e */ /* 0x000fca00000000ff */
[----:B------:R0:W-:Y:S01]  /*1c4d0*/  @P0 STG.E.U16 desc[UR46][R220.64+0xa0], R201 ;  /* 0x0000a0c9dc000986 */ /* 0x0001e2000c10152e */
[----:B------:R-:W-:-:S13]  /*1c4e0*/  ISETP.GT.AND P0, PT, R0, RZ, P2 ;  /* 0x000000ff0000720c */ /* 0x000fda0001704270 */
[----:B0-----:R-:W-:Y:S05]  /*1c4f0*/  @!P0 BRA `(.L_x_295) ;  /* 0x0000000000048947 */ /* 0x001fea0003800000 */
[----:B------:R0:W5:Y:S02]  /*1c500*/  LDG.E.LTC128B.U16 R200, desc[UR46][R22.64+0xa2] ;  /* 0x0000a22e16c87981 */ /* 0x000164000c1e1520 */
.L_x_295:
[----:B------:R-:W-:Y:S05]  /*1c510*/  BSYNC B1 ;  /* 0x0000000000017941 */ /* 0x000fea0003800000 */
.L_x_294:
        /* <DEDUP_REMOVED lines=9> */
.L_x_297:
[----:B------:R-:W-:Y:S05]  /*1c5b0*/  BSYNC B1 ;  /* 0x0000000000017941 */ /* 0x000fea0003800000 */
.L_x_296:
        /* <DEDUP_REMOVED lines=9> */
.L_x_299:
[----:B------:R-:W-:Y:S05]  /*1c650*/  BSYNC B1 ;  /* 0x0000000000017941 */ /* 0x000fea0003800000 */
.L_x_298:
        /* <DEDUP_REMOVED lines=10> */
.L_x_301:
[----:B------:R-:W-:Y:S05]  /*1c700*/  BSYNC B1 ;  /* 0x0000000000017941 */ /* 0x000fea0003800000 */
.L_x_300:
[----:B-----5:R-:W-:Y:S01]  /*1c710*/  HADD2.F32 R201, -RZ, R200.H0_H0 ;  /* 0x200000c8ffc97230 */ /* 0x020fe20000004100 */
[----:B------:R-:W-:Y:S04]  /*1c720*/  BSSY B1, `(.L_x_302) ;  /* 0x0000009000017945 */ /* 0x000fe80003800000 */
[----:B------:R-:W-:-:S04]  /*1c730*/  FMUL R201, R201, R16 ;  /* 0x00000010c9c97220 */ /* 0x000fc80000400000 */
[----:B------:R-:W-:-:S05]  /*1c740*/  FFMA R201, R212, R2, R201 ;  /* 0x00000002d4c97223 */ /* 0x000fca00000000c9 */
[----:B------:R-:W-:-:S05]  /*1c750*/  F2FP.F16.F32.PACK_AB R201, RZ, R201 ;  /* 0x000000c9ffc9723e */ /* 0x000fca00000000ff */
[----:B------:R0:W-:Y:S01]  /*1c760*/  @P0 STG.E.U16 desc[UR46][R220.64+0xb0], R201 ;  /* 0x0000b0c9dc000986 */ /* 0x0001e2000c10152e */
[----:B------:R-:W-:-:S04]  /*1c770*/  ISETP.GT.AND P0, PT, R3, 0x59, PT ;  /* 0x000000590300780c */ /* 0x000fc80003f04270 */
[----:B------:R-:W-:-:S13]  /*1c780*/  ISETP.GT.AND P5, PT, R0, RZ, P0 ;  /* 0x000000ff0000720c */ /* 0x000fda00007a4270 */
[----:B0-----:R-:W-:Y:S05]  /*1c790*/  @!P5 BRA `(.L_x_303) ;  /* 0x000000000004d947 */ /* 0x001fea0003800000 */
[----:B------:R0:W5:Y:S02]  /*1c7a0*/  LDG.E.LTC128B.U16 R200, desc[UR46][R22.64+0xb2] ;  /* 0x0000b22e16c87981 */ /* 0x000164000c1e1520 */
.L_x_303:
[----:B------:R-:W-:Y:S05]  /*1c7b0*/  BSYNC B1 ;  /* 0x0000000000017941 */ /* 0x000fea0003800000 */
.L_x_302:
        /* <DEDUP_REMOVED lines=9> */
.L_x_305:
[----:B------:R-:W-:Y:S05]  /*1c850*/  BSYNC B1 ;  /* 0x0000000000017941 */ /* 0x000fea0003800000 */
.L_x_304:
        /* <DEDUP_REMOVED lines=9> */
.L_x_307:
[----:B------:R-:W-:Y:S05]  /*1c8f0*/  BSYNC B1 ;  /* 0x0000000000017941 */ /* 0x000fea0003800000 */
.L_x_306:
[----:B-----5:R-:W-:Y:S01]  /*1c900*/  HADD2.F32 R201, -RZ, R200.H0_H0 ;  /* 0x200000c8ffc97230 */ /* 0x020fe20000004100 */
[----:B------:R-:W-:Y:S04]  /*1c910*/  BSSY B1, `(.L_x_308) ;  /* 0x0000009000017945 */ /* 0x000fe80003800000 */
        /* <DEDUP_REMOVED lines=8> */
.L_x_309:
[----:B------:R-:W-:Y:S05]  /*1c9a0*/  BSYNC B1 ;  /* 0x0000000000017941 */ /* 0x000fea0003800000 */
.L_x_308:
[----:B------:R-:W2:Y:S01]  /*1c9b0*/  LDL.64 R204, [R1+0x140] ;  /* 0x0001400001cc7983 */ /* 0x000ea20000100a00 */
[----:B-----5:R-:W-:Y:S01]  /*1c9c0*/  HADD2.F32 R201, -RZ, R200.H0_H0 ;  /* 0x200000c8ffc97230 */ /* 0x020fe20000004100 */
[----:B------:R-:W-:Y:S04]  /*1c9d0*/  BSSY B1, `(.L_x_310) ;  /* 0x0000009000017945 */ /* 0x000fe80003800000 */
[----:B------:R-:W-:-:S04]  /*1c9e0*/  FMUL R201, R201, R16 ;  /* 0x00000010c9c97220 */ /* 0x000fc80000400000 */
[----:B------:R-:W-:-:S05]  /*1c9f0*/  FFMA R201, R184, R2, R201 ;  /* 0x00000002b8c97223 */ /* 0x000fca00000000c9 */
[----:B------:R-:W-:-:S05]  /*1ca00*/  F2FP.F16.F32.PACK_AB R201, RZ, R201 ;  /* 0x000000c9ffc9723e */ /* 0x000fca00000000ff */
[----:B--2---:R2:W-:Y:S01]  /*1ca10*/  @P5 STG.E.U16 desc[UR46][R204.64+0x80], R201 ;  /* 0x000080c9cc005986 */ /* 0x0045e2000c10152e */
[----:B------:R-:W-:-:S04]  /*1ca20*/  LOP3.LUT P5, RZ, R17, 0x4, RZ, 0xc0, !PT ;  /* 0x0000000411ff7812 */ /* 0x000fc800078ac0ff */
[----:B------:R-:W-:-:S13]  /*1ca30*/  ISETP.GT.AND P5, PT, R0, 0x80, P5 ;  /* 0x000000800000780c */ /* 0x000fda0002fa4270 */
[----:B--2---:R-:W-:Y:S05]  /*1ca40*/  @!P5 BRA `(.L_x_311) ;  /* 0x000000000004d947 */ /* 0x004fea0003800000 */
[----:B------:R2:W5:Y:S02]  /*1ca50*/  LDG.E.LTC128B.U16 R200, desc[UR46][R18.64+0x82] ;  /* 0x0000822e12c87981 */ /* 0x000564000c1e1520 */
.L_x_311:
[----:B------:R-:W-:Y:S05]  /*1ca60*/  BSYNC B1 ;  /* 0x0000000000017941 */ /* 0x000fea0003800000 */
.L_x_310:
        /* <DEDUP_REMOVED lines=10> */
.L_x_313:
[----:B------:R-:W-:Y:S05]  /*1cb10*/  BSYNC B1 ;  /* 0x0000000000017941 */ /* 0x000fea0003800000 */
.L_x_312:
        /* <DEDUP_REMOVED lines=11> */
.L_x_315:
[----:B------:R-:W-:Y:S05]  /*1cbd0*/  BSYNC B1 ;  /* 0x0000000000017941 */ /* 0x000fea0003800000 */
.L_x_314:
        /* <DEDUP_REMOVED lines=9> */
.L_x_317:
[----:B------:R-:W-:Y:S05]  /*1cc70*/  BSYNC B1 ;  /* 0x0000000000017941 */ /* 0x000fea0003800000 */
.L_x_316:
        /* <DEDUP_REMOVED lines=9> */
.L_x_319:
[----:B------:R-:W-:Y:S05]  /*1cd10*/  BSYNC B1 ;  /* 0x0000000000017941 */ /* 0x000fea0003800000 */
.L_x_318:
        /* <DEDUP_REMOVED lines=9> */
.L_x_321:
[----:B------:R-:W-:Y:S05]  /*1cdb0*/  BSYNC B1 ;  /* 0x0000000000017941 */ /* 0x000fea0003800000 */
.L_x_320:
        /* <DEDUP_REMOVED lines=9> */
.L_x_323:
[----:B------:R-:W-:Y:S05]  /*1ce50*/  BSYNC B1 ;  /* 0x0000000000017941 */ /* 0x000fea0003800000 */
.L_x_322:
        /* <DEDUP_REMOVED lines=9> */
.L_x_325:
[----:B------:R-:W-:Y:S05]  /*1cef0*/  BSYNC B1 ;  /* 0x0000000000017941 */ /* 0x000fea0003800000 */
.L_x_324:
        /* <DEDUP_REMOVED lines=9> */
.L_x_327:
[----:B------:R-:W-:Y:S05]  /*1cf90*/  BSYNC B1 ;  /* 0x0000000000017941 */ /* 0x000fea0003800000 */
.L_x_326:
        /* <DEDUP_REMOVED lines=9> */
.L_x_329:
[----:B------:R-:W-:Y:S05]  /*1d030*/  BSYNC B1 ;  /* 0x0000000000017941 */ /* 0x000fea0003800000 */
.L_x_328:
        /* <DEDUP_REMOVED lines=9> */
.L_x_331:
[----:B------:R-:W-:Y:S05]  /*1d0d0*/  BSYNC B1 ;  /* 0x0000000000017941 */ /* 0x000fea0003800000 */
.L_x_330:
        /* <DEDUP_REMOVED lines=9> */
.L_x_333:
[----:B------:R-:W-:Y:S05]  /*1d170*/  BSYNC B1 ;  /* 0x0000000000017941 */ /* 0x000fea0003800000 */
.L_x_332:
        /* <DEDUP_REMOVED lines=9> */
.L_x_335:
[----:B------:R-:W-:Y:S05]  /*1d210*/  BSYNC B1 ;  /* 0x0000000000017941 */ /* 0x000fea0003800000 */
.L_x_334:
        /* <DEDUP_REMOVED lines=9> */
.L_x_337:
[----:B------:R-:W-:Y:S05]  /*1d2b0*/  BSYNC B1 ;  /* 0x0000000000017941 */ /* 0x000fea0003800000 */
.L_x_336:
        /* <DEDUP_REMOVED lines=9> */
.L_x_339:
[----:B------:R-:W-:Y:S05]  /*1d350*/  BSYNC B1 ;  /* 0x0000000000017941 */ /* 0x000fea0003800000 */
.L_x_338:
        /* <DEDUP_REMOVED lines=10> */
.L_x_341:
[----:B------:R-:W-:Y:S05]  /*1d400*/  BSYNC B1 ;  /* 0x0000000000017941 */ /* 0x000fea0003800000 */
.L_x_340:
        /* <DEDUP_REMOVED lines=10> */
.L_x_343:
[----:B------:R-:W-:Y:S05]  /*1d4b0*/  BSYNC B1 ;  /* 0x0000000000017941 */ /* 0x000fea0003800000 */
.L_x_342:
        /* <DEDUP_REMOVED lines=10> */
.L_x_345:
[----:B------:R-:W-:Y:S05]  /*1d560*/  BSYNC B1 ;  /* 0x0000000000017941 */ /* 0x000fea0003800000 */
.L_x_344:
        /* <DEDUP_REMOVED lines=10> */
.L_x_347:
[----:B------:R-:W-:Y:S05]  /*1d610*/  BSYNC B1 ;  /* 0x0000000000017941 */ /* 0x000fea0003800000 */
.L_x_346:
        /* <DEDUP_REMOVED lines=9> */
.L_x_349:
[----:B------:R-:W-:Y:S05]  /*1d6b0*/  BSYNC B1 ;  /* 0x0000000000017941 */ /* 0x000fea0003800000 */
.L_x_348:
        /* <DEDUP_REMOVED lines=9> */
.L_x_351:
[----:B------:R-:W-:Y:S05]  /*1d750*/  BSYNC B1 ;  /* 0x0000000000017941 */ /* 0x000fea0003800000 */
.L_x_350:
        /* <DEDUP_REMOVED lines=9> */
.L_x_353:
[----:B------:R-:W-:Y:S05]  /*1d7f0*/  BSYNC B1 ;  /* 0x0000000000017941 */ /* 0x000fea0003800000 */
.L_x_352:
        /* <DEDUP_REMOVED lines=9> */
.L_x_355:
[----:B------:R-:W-:Y:S05]  /*1d890*/  BSYNC B1 ;  /* 0x0000000000017941 */ /* 0x000fea0003800000 */
.L_x_354:
        /* <DEDUP_REMOVED lines=9> */
.L_x_357:
[----:B------:R-:W-:Y:S05]  /*1d930*/  BSYNC B1 ;  /* 0x0000000000017941 */ /* 0x000fea0003800000 */
.L_x_356:
        /* <DEDUP_REMOVED lines=9> */
.L_x_359:
[----:B------:R-:W-:Y:S05]  /*1d9d0*/  BSYNC B1 ;  /* 0x0000000000017941 */ /* 0x000fea0003800000 */
.L_x_358:
        /* <DEDUP_REMOVED lines=9> */
.L_x_361:
[----:B------:R-:W-:Y:S05]  /*1da70*/  BSYNC B1 ;  /* 0x0000000000017941 */ /* 0x000fea0003800000 */
.L_x_360:
        /* <DEDUP_REMOVED lines=9> */
.L_x_363:
[----:B------:R-:W-:Y:S05]  /*1db10*/  BSYNC B1 ;  /* 0x0000000000017941 */ /* 0x000fea0003800000 */
.L_x_362:
        /* <DEDUP_REMOVED lines=9> */
.L_x_365:
[----:B------:R-:W-:Y:S05]  /*1dbb0*/  BSYNC B1 ;  /* 0x0000000000017941 */ /* 0x000fea0003800000 */
.L_x_364:
        /* <DEDUP_REMOVED lines=9> */
.L_x_367:
[----:B------:R-:W-:Y:S05]  /*1dc50*/  BSYNC B1 ;  /* 0x0000000000017941 */ /* 0x000fea0003800000 */
.L_x_366:
        /* <DEDUP_REMOVED lines=9> */
.L_x_369:
[----:B------:R-:W-:Y:S05]  /*1dcf0*/  BSYNC B1 ;  /* 0x0000000000017941 */ /* 0x000fea0003800000 */
.L_x_368:
        /* <DEDUP_REMOVED lines=9> */
.L_x_371:
[----:B------:R-:W-:Y:S05]  /*1dd90*/  BSYNC B1 ;  /* 0x0000000000017941 */ /* 0x000fea0003800000 */
.L_x_370:
        /* <DEDUP_REMOVED lines=10> */
.L_x_373:
[----:B------:R-:W-:Y:S05]  /*1de40*/  BSYNC B1 ;  /* 0x0000000000017941 */ /* 0x000fea0003800000 */
.L_x_372:
        /* <DEDUP_REMOVED lines=10> */
.L_x_375:
[----:B------:R-:W-:Y:S05]  /*1def0*/  BSYNC B1 ;  /* 0x0000000000017941 */ /* 0x000fea0003800000 */
.L_x_374:
        /* <DEDUP_REMOVED lines=10> */
.L_x_377:
[----:B------:R-:W-:Y:S05]  /*1dfa0*/  BSYNC B1 ;  /* 0x0000000000017941 */ /* 0x000fea0003800000 */
.L_x_376:
        /* <DEDUP_REMOVED lines=10> */
.L_x_379:
[----:B------:R-:W-:Y:S05]  /*1e050*/  BSYNC B1 ;  /* 0x0000000000017941 */ /* 0x000fea0003800000 */
.L_x_378:
        /* <DEDUP_REMOVED lines=9> */
.L_x_381:
[----:B------:R-:W-:Y:S05]  /*1e0f0*/  BSYNC B1 ;  /* 0x0000000000017941 */ /* 0x000fea0003800000 */
.L_x_380:
        /* <DEDUP_REMOVED lines=9> */
.L_x_383:
[----:B------:R-:W-:Y:S05]  /*1e190*/  BSYNC B1 ;  /* 0x0000000000017941 */ /* 0x000fea0003800000 */
.L_x_382:
        /* <DEDUP_REMOVED lines=9> */
.L_x_385:
[----:B------:R-:W-:Y:S05]  /*1e230*/  BSYNC B1 ;  /* 0x0000000000017941 */ /* 0x000fea0003800000 */
.L_x_384:
        /* <DEDUP_REMOVED lines=9> */
.L_x_387:
[----:B------:R-:W-:Y:S05]  /*1e2d0*/  BSYNC B1 ;  /* 0x0000000000017941 */ /* 0x000fea0003800000 */
.L_x_386:
        /* <DEDUP_REMOVED lines=9> */
.L_x_389:
[----:B------:R-:W-:Y:S05]  /*1e370*/  BSYNC B1 ;  /* 0x0000000000017941 */ /* 0x000fea0003800000 */
.L_x_388:
        /* <DEDUP_REMOVED lines=9> */
.L_x_391:
[----:B------:R-:W-:Y:S05]  /*1e410*/  BSYNC B1 ;  /* 0x0000000000017941 */ /* 0x000fea0003800000 */
.L_x_390:
        /* <DEDUP_REMOVED lines=9> */
.L_x_393:
[----:B------:R-:W-:Y:S05]  /*1e4b0*/  BSYNC B1 ;  /* 0x0000000000017941 */ /* 0x000fea0003800000 */
.L_x_392:
        /* <DEDUP_REMOVED lines=9> */
.L_x_395:
[----:B------:R-:W-:Y:S05]  /*1e550*/  BSYNC B1 ;  /* 0x0000000000017941 */ /* 0x000fea0003800000 */
.L_x_394:
        /* <DEDUP_REMOVED lines=9> */
.L_x_397:
[----:B------:R-:W-:Y:S05]  /*1e5f0*/  BSYNC B1 ;  /* 0x0000000000017941 */ /* 0x000fea0003800000 */
.L_x_396:
        /* <DEDUP_REMOVED lines=9> */
.L_x_399:
[----:B------:R-:W-:Y:S05]  /*1e690*/  BSYNC B1 ;  /* 0x0000000000017941 */ /* 0x000fea0003800000 */
.L_x_398:
        /* <DEDUP_REMOVED lines=9> */
.L_x_401:
[----:B------:R-:W-:Y:S05]  /*1e730*/  BSYNC B1 ;  /* 0x0000000000017941 */ /* 0x000fea0003800000 */
.L_x_400:
        /* <DEDUP_REMOVED lines=9> */
.L_x_403:
[----:B------:R-:W-:Y:S05]  /*1e7d0*/  BSYNC B1 ;  /* 0x0000000000017941 */ /* 0x000fea0003800000 */
.L_x_402:
[----:B0----5:R-:W-:Y:S01]  /*1e7e0*/  HADD2.F32 R153, -RZ, R200.H0_H0 ;  /* 0x200000c8ff997230 */ /* 0x021fe20000004100 */
[----:B------:R-:W-:Y:S01]  /*1e7f0*/  ISETP.GT.AND P3, PT, R3, 0x60, PT ;  /* 0x000000600300780c */ /* 0x000fe20003f64270 */
[----:B------:R-:W-:Y:S03]  /*1e800*/  BSSY B1, `(.L_x_404) ;  /* 0x0000009000017945 */ /* 0x000fe60003800000 */
[----:B------:R-:W-:Y:S01]  /*1e810*/  FMUL R152, R153, R16 ;  /* 0x0000001099987220 */ /* 0x000fe20000400000 */
[----:B------:R-:W-:-:S03]  /*1e820*/  ISETP.GT.AND P1, PT, R0, RZ, P3 ;  /* 0x000000ff0000720c */ /* 0x000fc60001f24270 */
[----:B------:R-:W-:-:S05]  /*1e830*/  FFMA R152, R167, R2, R152 ;  /* 0x00000002a7987223 */ /* 0x000fca0000000098 */
[----:B------:R-:W-:Y:S02]  /*1e840*/  F2FP.F16.F32.PACK_AB R153, RZ, R152 ;  /* 0x00000098ff99723e */ /* 0x000fe400000000ff */
[----:B------:R-:W-:-:S03]  /*1e850*/  P2R R152, PR, RZ, 0x8 ;  /* 0x00000008ff987803 */ /* 0x000fc60000000000 */
[----:B------:R0:W-:Y:S01]  /*1e860*/  @P0 STG.E.U16 desc[UR46][R216.64+0xb2], R153 ;  /* 0x0000b299d8000986 */ /* 0x0001e2000c10152e */
[----:B------:R-:W-:Y:S05]  /*1e870*/  @!P1 BRA `(.L_x_405) ;  /* 0x0000000000049947 */ /* 0x000fea0003800000 */
[----:B------:R0:W5:Y:S02]  /*1e880*/  LDG.E.LTC128B.U16 R200, desc[UR46][R22.64+0xc0] ;  /* 0x0000c02e16c87981 */ /* 0x000164000c1e1520 */
.L_x_405:
[----:B------:R-:W-:Y:S05]  /*1e890*/  BSYNC B1 ;  /* 0x0000000000017941 */ /* 0x000fea0003800000 */
.L_x_404:
[----:B0----5:R-:W-:Y:S01]  /*1e8a0*/  HADD2.F32 R153, -RZ, R200.H0_H0 ;  /* 0x200000c8ff997230 */ /* 0x021fe20000004100 */
[----:B------:R-:W-:Y:S01]  /*1e8b0*/  ISETP.GT.AND P2, PT, R3, 0x61, PT ;  /* 0x000000610300780c */ /* 0x000fe20003f44270 */
[----:B------:R-:W-:Y:S03]  /*1e8c0*/  BSSY B1, `(.L_x_406) ;  /* 0x0000009000017945 */ /* 0x000fe60003800000 */
[----:B------:R-:W-:Y:S01]  /*1e8d0*/  FMUL R153, R153, R16 ;  /* 0x0000001099997220 */ /* 0x000fe20000400000 */
[----:B------:R-:W-:Y:S02]  /*1e8e0*/  ISETP.GT.AND P0, PT, R0, RZ, P2 ;  /* 0x000000ff0000720c */ /* 0x000fe40001704270 */
[----:B------:R-:W-:Y:S01]  /*1e8f0*/  P2R R154, PR, RZ, 0x4 ;  /* 0x00000004ff9a7803 */ /* 0x000fe20000000000 */
[----:B------:R-:W-:-:S05]  /*1e900*/  FFMA R153, R136, R2, R153 ;  /* 0x0000000288997223 */ /* 0x000fca0000000099 */
[----:B------:R-:W-:-:S05]  /*1e910*/  F2FP.F16.F32.PACK_AB R153, RZ, R153 ;  /* 0x00000099ff99723e */ /* 0x000fca00000000ff */
[----:B------:R0:W-:Y:S01]  /*1e920*/  @P1 STG.E.U16 desc[UR46][R220.64+0xc0], R153 ;  /* 0x0000c099dc001986 */ /* 0x0001e2000c10152e */
[----:B------:R-:W-:Y:S05]  /*1e930*/  @!P0 BRA `(.L_x_407) ;  /* 0x0000000000048947 */ /* 0x000fea0003800000 */
[----:B------:R0:W5:Y:S02]  /*1e940*/  LDG.E.LTC128B.U16 R200, desc[UR46][R22.64+0xc2] ;  /* 0x0000c22e16c87981 */ /* 0x000164000c1e1520 */
.L_x_407:
[----:B------:R-:W-:Y:S05]  /*1e950*/  BSYNC B1 ;  /* 0x0000000000017941 */ /* 0x000fea0003800000 */
.L_x_406:
        /* <DEDUP_REMOVED lines=9> */
.L_x_409:
[----:B------:R-:W-:Y:S05]  /*1e9f0*/  BSYNC B1 ;  /* 0x0000000000017941 */ /* 0x000fea0003800000 */
.L_x_408:
        /* <DEDUP_REMOVED lines=9> */
.L_x_411:
[----:B------:R-:W-:Y:S05]  /*1ea90*/  BSYNC B1 ;  /* 0x0000000000017941 */ /* 0x000fea0003800000 */
.L_x_410:
        /* <DEDUP_REMOVED lines=10> */
.L_x_413:
[----:B------:R-:W-:Y:S05]  /*1eb40*/  BSYNC B1 ;  /* 0x0000000000017941 */ /* 0x000fea0003800000 */
.L_x_412:
        /* <DEDUP_REMOVED lines=10> */
.L_x_415:
[----:B------:R-:W-:Y:S05]  /*1ebf0*/  BSYNC B1 ;  /* 0x0000000000017941 */ /* 0x000fea0003800000 */
.L_x_414:
        /* <DEDUP_REMOVED lines=9> */
.L_x_417:
[----:B------:R-:W-:Y:S05]  /*1ec90*/  BSYNC B1 ;  /* 0x0000000000017941 */ /* 0x000fea0003800000 */
.L_x_416:
        /* <DEDUP_REMOVED lines=9> */
.L_x_419:
[----:B------:R-:W-:Y:S05]  /*1ed30*/  BSYNC B1 ;  /* 0x0000000000017941 */ /* 0x000fea0003800000 */
.L_x_418:
        /* <DEDUP_REMOVED lines=10> */
.L_x_421:
[----:B------:R-:W-:Y:S05]  /*1ede0*/  BSYNC B1 ;  /* 0x0000000000017941 */ /* 0x000fea0003800000 */
.L_x_420:
        /* <DEDUP_REMOVED lines=10> */
.L_x_423:
[----:B------:R-:W-:Y:S05]  /*1ee90*/  BSYNC B1 ;  /* 0x0000000000017941 */ /* 0x000fea0003800000 */
.L_x_422:
        /* <DEDUP_REMOVED lines=9> */
.L_x_425:
[----:B------:R-:W-:Y:S05]  /*1ef30*/  BSYNC B1 ;  /* 0x0000000000017941 */ /* 0x000fea0003800000 */
.L_x_424:
        /* <DEDUP_REMOVED lines=9> */
.L_x_427:
[----:B------:R-:W-:Y:S05]  /*1efd0*/  BSYNC B1 ;  /* 0x0000000000017941 */ /* 0x000fea0003800000 */
.L_x_426:
        /* <DEDUP_REMOVED lines=10> */
.L_x_429:
[----:B------:R-:W-:Y:S05]  /*1f080*/  BSYNC B1 ;  /* 0x0000000000017941 */ /* 0x000fea0003800000 */
.L_x_428:
        /* <DEDUP_REMOVED lines=10> */
.L_x_431:
[----:B------:R-:W-:Y:S05]  /*1f130*/  BSYNC B1 ;  /* 0x0000000000017941 */ /* 0x000fea0003800000 */
.L_x_430:
        /* <DEDUP_REMOVED lines=9> */
.L_x_433:
[----:B------:R-:W-:Y:S05]  /*1f1d0*/  BSYNC B1 ;  /* 0x0000000000017941 */ /* 0x000fea0003800000 */
.L_x_432:
        /* <DEDUP_REMOVED lines=9> */
.L_x_435:
[----:B------:R-:W-:Y:S05]  /*1f270*/  BSYNC B1 ;  /* 0x0000000000017941 */ /* 0x000fea0003800000 */
.L_x_434:
[----:B-----5:R-:W-:Y:S01]  /*1f280*/  HADD2.F32 R137, -RZ, R200.H0_H0 ;  /* 0x200000c8ff897230 */ /* 0x020fe20000004100 */
[----:B------:R-:W-:Y:S04]  /*1f290*/  BSSY B1, `(.L_x_436) ;  /* 0x0000009000017945 */ /* 0x000fe80003800000 */
[----:B------:R-:W-:-:S04]  /*1f2a0*/  FMUL R136, R137, R16 ;  /* 0x0000001089887220 */ /* 0x000fc80000400000 */
[----:B------:R-:W-:-:S05]  /*1f2b0*/  FFMA R136, R151, R2, R136 ;  /* 0x0000000297887223 */ /* 0x000fca0000000088 */
[----:B------:R-:W-:-:S05]  /*1f2c0*/  F2FP.F16.F32.PACK_AB R136, RZ, R136 ;  /* 0x00000088ff88723e */ /* 0x000fca00000000ff */
[----:B------:R0:W-:Y:S01]  /*1f2d0*/  @P5 STG.E.U16 desc[UR46][R4.64+0xf2], R136 ;  /* 0x0000f28804005986 */ /* 0x0001e2000c10152e */
[----:B------:R-:W-:-:S04]  /*1f2e0*/  ISETP.NE.AND P5, PT, R152, RZ, PT ;  /* 0x000000ff9800720c */ /* 0x000fc80003fa5270 */
[----:B------:R-:W-:-:S13]  /*1f2f0*/  ISETP.GT.AND P5, PT, R0, 0x80, P5 ;  /* 0x000000800000780c */ /* 0x000fda0002fa4270 */
[----:B0-----:R-:W-:Y:S05]  /*1f300*/  @!P5 BRA `(.L_x_437) ;  /* 0x000000000004d947 */ /* 0x001fea0003800000 */
[----:B------:R0:W5:Y:S02]  /*1f310*/  LDG.E.LTC128B.U16 R200, desc[UR46][R18.64+0xc0] ;  /* 0x0000c02e12c87981 */ /* 0x000164000c1e1520 */
.L_x_437:
[----:B------:R-:W-:Y:S05]  /*1f320*/  BSYNC B1 ;  /* 0x0000000000017941 */ /* 0x000fea0003800000 */
.L_x_436:
        /* <DEDUP_REMOVED lines=10> */
.L_x_439:
[----:B------:R-:W-:Y:S05]  /*1f3d0*/  BSYNC B1 ;  /* 0x0000000000017941 */ /* 0x000fea0003800000 */
.L_x_438:
        /* <DEDUP_REMOVED lines=10> */
.L_x_441:
[----:B------:R-:W-:Y:S05]  /*1f480*/  BSYNC B1 ;  /* 0x0000000000017941 */ /* 0x000fea0003800000 */
.L_x_440:
        /* <DEDUP_REMOVED lines=10> */
.L_x_443:
[----:B------:R-:W-:Y:S05]  /*1f530*/  BSYNC B1 ;  /* 0x0000000000017941 */ /* 0x000fea0003800000 */
.L_x_442:
        /* <DEDUP_REMOVED lines=9> */
.L_x_445:
[----:B------:R-:W-:Y:S05]  /*1f5d0*/  BSYNC B1 ;  /* 0x0000000000017941 */ /* 0x000fea0003800000 */
.L_x_444:
        /* <DEDUP_REMOVED lines=9> */
.L_x_447:
[----:B------:R-:W-:Y:S05]  /*1f670*/  BSYNC B1 ;  /* 0x0000000000017941 */ /* 0x000fea0003800000 */
.L_x_446:
        /* <DEDUP_REMOVED lines=9> */
.L_x_449:
[----:B------:R-:W-:Y:S05]  /*1f710*/  BSYNC B1 ;  /* 0x0000000000017941 */ /* 0x000fea0003800000 */
.L_x_448:
        /* <DEDUP_REMOVED lines=9> */
.L_x_451:
[----:B------:R-:W-:Y:S05]  /*1f7b0*/  BSYNC B1 ;  /* 0x0000000000017941 */ /* 0x000fea0003800000 */
.L_x_450:
        /* <DEDUP_REMOVED lines=9> */
.L_x_453:
[----:B------:R-:W-:Y:S05]  /*1f850*/  BSYNC B1 ;  /* 0x0000000000017941 */ /* 0x000fea0003800000 */
.L_x_452:
        /* <DEDUP_REMOVED lines=9> */
.L_x_455:
[----:B------:R-:W-:Y:S05]  /*1f8f0*/  BSYNC B1 ;  /* 0x0000000000017941 */ /* 0x000fea0003800000 */
.L_x_454:
        /* <DEDUP_REMOVED lines=9> */
.L_x_457:
[----:B------:R-:W-:Y:S05]  /*1f990*/  BSYNC B1 ;  /* 0x0000000000017941 */ /* 0x000fea0003800000 */
.L_x_456:
        /* <DEDUP_REMOVED lines=9> */
.L_x_459:
[----:B------:R-:W-:Y:S05]  /*1fa30*/  BSYNC B1 ;  /* 0x0000000000017941 */ /* 0x000fea0003800000 */
.L_x_458:
        /* <DEDUP_REMOVED lines=9> */
.L_x_461:
[----:B------:R-:W-:Y:S05]  /*1fad0*/  BSYNC B1 ;  /* 0x0000000000017941 */ /* 0x000fea0003800000 */
.L_x_460:
        /* <DEDUP_REMOVED lines=9> */
.L_x_463:
[----:B------:R-:W-:Y:S05]  /*1fb70*/  BSYNC B1 ;  /* 0x0000000000017941 */ /* 0x000fea0003800000 */
.L_x_462:
        /* <DEDUP_REMOVED lines=9> */
.L_x_465:
[----:B------:R-:W-:Y:S05]  /*1fc10*/  BSYNC B1 ;  /* 0x0000000000017941 */ /* 0x000fea0003800000 */
.L_x_464:
        /* <DEDUP_REMOVED lines=9> */
.L_x_467:
[----:B------:R-:W-:Y:S05]  /*1fcb0*/  BSYNC B1 ;  /* 0x0000000000017941 */ /* 0x000fea0003800000 */
.L_x_466:
        /* <DEDUP_REMOVED lines=10> */
.L_x_469:
[----:B------:R-:W-:Y:S05]  /*1fd60*/  BSYNC B1 ;  /* 0x0000000000017941 */ /* 0x000fea0003800000 */
.L_x_468:
        /* <DEDUP_REMOVED lines=10> */
.L_x_471:
[----:B------:R-:W-:Y:S05]  /*1fe10*/  BSYNC B1 ;  /* 0x0000000000017941 */ /* 0x000fea0003800000 */
.L_x_470:
        /* <DEDUP_REMOVED lines=10> */
.L_x_473:
[----:B------:R-:W-:Y:S05]  /*1fec0*/  BSYNC B1 ;  /* 0x0000000000017941 */ /* 0x000fea0003800000 */
.L_x_472:
        /* <DEDUP_REMOVED lines=10> */
.L_x_475:
[----:B------:R-:W-:Y:S05]  /*1ff70*/  BSYNC B1 ;  /* 0x0000000000017941 */ /* 0x000fea0003800000 */
.L_x_474:
        /* <DEDUP_REMOVED lines=9> */
.L_x_477:
[----:B------:R-:W-:Y:S05]  /*20010*/  BSYNC B1 ;  /* 0x0000000000017941 */ /* 0x000fea0003800000 */
.L_x_476:
        /* <DEDUP_REMOVED lines=9> */
.L_x_479:
[----:B------:R-:W-:Y:S05]  /*200b0*/  BSYNC B1 ;  /* 0x0000000000017941 */ /* 0x000fea0003800000 */
.L_x_478:
        /* <DEDUP_REMOVED lines=9> */
.L_x_481:
[----:B------:R-:W-:Y:S05]  /*20150*/  BSYNC B1 ;  /* 0x0000000000017941 */ /* 0x000fea0003800000 */
.L_x_480:
        /* <DEDUP_REMOVED lines=9> */
.L_x_483:
[----:B------:R-:W-:Y:S05]  /*201f0*/  BSYNC B1 ;  /* 0x0000000000017941 */ /* 0x000fea0003800000 */
.L_x_482:
        /* <DEDUP_REMOVED lines=9> */
.L_x_485:
[----:B------:R-:W-:Y:S05]  /*20290*/  BSYNC B1 ;  /* 0x0000000000017941 */ /* 0x000fea0003800000 */
.L_x_484:
        /* <DEDUP_REMOVED lines=9> */
.L_x_487:
[----:B------:R-:W-:Y:S05]  /*20330*/  BSYNC B1 ;  /* 0x0000000000017941 */ /* 0x000fea0003800000 */
.L_x_486:
        /* <DEDUP_REMOVED lines=9> */
.L_x_489:
[----:B------:R-:W-:Y:S05]  /*203d0*/  BSYNC B1 ;  /* 0x0000000000017941 */ /* 0x000fea0003800000 */
.L_x_488:
        /* <DEDUP_REMOVED lines=9> */
.L_x_491:
[----:B------:R-:W-:Y:S05]  /*20470*/  BSYNC B1 ;  /* 0x0000000000017941 */ /* 0x000fea0003800000 */
.L_x_490:
        /* <DEDUP_REMOVED lines=9> */
.L_x_493:
[----:B------:R-:W-:Y:S05]  /*20510*/  BSYNC B1 ;  /* 0x0000000000017941 */ /* 0x000fea0003800000 */
.L_x_492:
        /* <DEDUP_REMOVED lines=9> */
.L_x_495:
[----:B------:R-:W-:Y:S05]  /*205b0*/  BSYNC B1 ;  /* 0x0000000000017941 */ /* 0x000fea0003800000 */
.L_x_494:
        /* <DEDUP_REMOVED lines=9> */
.L_x_497:
[----:B------:R-:W-:Y:S05]  /*20650*/  BSYNC B1 ;  /* 0x0000000000017941 */ /* 0x000fea0003800000 */
.L_x_496:
        /* <DEDUP_REMOVED lines=9> */
.L_x_499:
[----:B------:R-:W-:Y:S05]  /*206f0*/  BSYNC B1 ;  /* 0x0000000000017941 */ /* 0x000fea0003800000 */
.L_x_498:
        /* <DEDUP_REMOVED lines=10> */
.L_x_501:
[----:B------:R-:W-:Y:S05]  /*207a0*/  BSYNC B1 ;  /* 0x0000000000017941 */ /* 0x000fea0003800000 */
.L_x_500:
        /* <DEDUP_REMOVED lines=10> */
.L_x_503:
[----:B------:R-:W-:Y:S05]  /*20850*/  BSYNC B1 ;  /* 0x0000000000017941 */ /* 0x000fea0003800000 */
.L_x_502:
        /* <DEDUP_REMOVED lines=10> */
.L_x_505:
[----:B------:R-:W-:Y:S05]  /*20900*/  BSYNC B1 ;  /* 0x0000000000017941 */ /* 0x000fea0003800000 */
.L_x_504:
        /* <DEDUP_REMOVED lines=10> */
.L_x_507:
[----:B------:R-:W-:Y:S05]  /*209b0*/  BSYNC B1 ;  /* 0x0000000000017941 */ /* 0x000fea0003800000 */
.L_x_506:
        /* <DEDUP_REMOVED lines=9> */
.L_x_509:
[----:B------:R-:W-:Y:S05]  /*20a50*/  BSYNC B1 ;  /* 0x0000000000017941 */ /* 0x000fea0003800000 */
.L_x_508:
        /* <DEDUP_REMOVED lines=9> */
.L_x_511:
[----:B------:R-:W-:Y:S05]  /*20af0*/  BSYNC B1 ;  /* 0x0000000000017941 */ /* 0x000fea0003800000 */
.L_x_510:
        /* <DEDUP_REMOVED lines=9> */
.L_x_513:
[----:B------:R-:W-:Y:S05]  /*20b90*/  BSYNC B1 ;  /* 0x0000000000017941 */ /* 0x000fea0003800000 */
.L_x_512:
        /* <DEDUP_REMOVED lines=9> */
.L_x_515:
[----:B------:R-:W-:Y:S05]  /*20c30*/  BSYNC B1 ;  /* 0x0000000000017941 */ /* 0x000fea0003800000 */
.L_x_514:
        /* <DEDUP_REMOVED lines=9> */
.L_x_517:
[----:B------:R-:W-:Y:S05]  /*20cd0*/  BSYNC B1 ;  /* 0x0000000000017941 */ /* 0x000fea0003800000 */
.L_x_516:
        /* <DEDUP_REMOVED lines=9> */
.L_x_519:
[----:B------:R-:W-:Y:S05]  /*20d70*/  BSYNC B1 ;  /* 0x0000000000017941 */ /* 0x000fea0003800000 */
.L_x_518:
        /* <DEDUP_REMOVED lines=9> */
.L_x_521:
[----:B------:R-:W-:Y:S05]  /*20e10*/  BSYNC B1 ;  /* 0x0000000000017941 */ /* 0x000fea0003800000 */
.L_x_520:
        /* <DEDUP_REMOVED lines=9> */
.L_x_523:
[----:B------:R-:W-:Y:S05]  /*20eb0*/  BSYNC B1 ;  /* 0x0000000000017941 */ /* 0x000fea0003800000 */
.L_x_522:
        /* <DEDUP_REMOVED lines=9> */
.L_x_525:
[----:B------:R-:W-:Y:S05]  /*20f50*/  BSYNC B1 ;  /* 0x0000000000017941 */ /* 0x000fea0003800000 */
.L_x_524:
        /* <DEDUP_REMOVED lines=9> */
.L_x_527:
[----:B------:R-:W-:Y:S05]  /*20ff0*/  BSYNC B1 ;  /* 0x0000000000017941 */ /* 0x000fea0003800000 */
.L_x_526:
        /* <DEDUP_REMOVED lines=9> */
.L_x_529:
[----:B------:R-:W-:Y:S05]  /*21090*/  BSYNC B1 ;  /* 0x0000000000017941 */ /* 0x000fea0003800000 */
.L_x_528:
        /* <DEDUP_REMOVED lines=9> */
.L_x_531:
[----:B------:R-:W-:Y:S05]  /*21130*/  BSYNC B1 ;  /* 0x0000000000017941 */ /* 0x000fea0003800000 */
.L_x_530:
        /* <DEDUP_REMOVED lines=11> */
.L_x_533:
[----:B------:R-:W-:Y:S05]  /*211f0*/  BSYNC B1 ;  /* 0x0000000000017941 */ /* 0x000fea0003800000 */
.L_x_532:
        /* <DEDUP_REMOVED lines=11> */
.L_x_535:
[----:B------:R-:W-:Y:S05]  /*212b0*/  BSYNC B1 ;  /* 0x0000000000017941 */ /* 0x000fea0003800000 */
.L_x_534:
        /* <DEDUP_REMOVED lines=9> */
.L_x_537:
[----:B------:R-:W-:Y:S05]  /*21350*/  BSYNC B1 ;  /* 0x0000000000017941 */ /* 0x000fea0003800000 */
.L_x_536:
        /* <DEDUP_REMOVED lines=9> */
.L_x_539:
[----:B------:R-:W-:Y:S05]  /*213f0*/  BSYNC B1 ;  /* 0x0000000000017941 */ /* 0x000fea0003800000 */
.L_x_538:
        /* <DEDUP_REMOVED lines=10> */
.L_x_541:
[----:B------:R-:W-:Y:S05]  /*214a0*/  BSYNC B1 ;  /* 0x0000000000017941 */ /* 0x000fea0003800000 */
.L_x_540:
        /* <DEDUP_REMOVED lines=10> */
.L_x_543:
[----:B------:R-:W-:Y:S05]  /*21550*/  BSYNC B1 ;  /* 0x0000000000017941 */ /* 0x000fea0003800000 */
.L_x_542:
        /* <DEDUP_REMOVED lines=9> */
.L_x_545:
[----:B------:R-:W-:Y:S05]  /*215f0*/  BSYNC B1 ;  /* 0x0000000000017941 */ /* 0x000fea0003800000 */
.L_x_544:
        /* <DEDUP_REMOVED lines=9> */
.L_x_547:
[----:B------:R-:W-:Y:S05]  /*21690*/  BSYNC B1 ;  /* 0x0000000000017941 */ /* 0x000fea0003800000 */
.L_x_546:
        /* <DEDUP_REMOVED lines=10> */
.L_x_549:
[----:B------:R-:W-:Y:S05]  /*21740*/  BSYNC B1 ;  /* 0x0000000000017941 */ /* 0x000fea0003800000 */
.L_x_548:
        /* <DEDUP_REMOVED lines=10> */
.L_x_551:
[----:B------:R-:W-:Y:S05]  /*217f0*/  BSYNC B1 ;  /* 0x0000000000017941 */ /* 0x000fea0003800000 */
.L_x_550:
        /* <DEDUP_REMOVED lines=9> */
.L_x_553:
[----:B------:R-:W-:Y:S05]  /*21890*/  BSYNC B1 ;  /* 0x0000000000017941 */ /* 0x000fea0003800000 */
.L_x_552:
        /* <DEDUP_REMOVED lines=9> */
.L_x_555:
[----:B------:R-:W-:Y:S05]  /*21930*/  BSYNC B1 ;  /* 0x0000000000017941 */ /* 0x000fea0003800000 */
.L_x_554:
        /* <DEDUP_REMOVED lines=10> */
.L_x_557:
[----:B------:R-:W-:Y:S05]  /*219e0*/  BSYNC B1 ;  /* 0x0000000000017941 */ /* 0x000fea0003800000 */
.L_x_556:
        /* <DEDUP_REMOVED lines=10> */
.L_x_559:
[----:B------:R-:W-:Y:S05]  /*21a90*/  BSYNC B1 ;  /* 0x0000000000017941 */ /* 0x000fea0003800000 */
.L_x_558:
[----:B-----5:R-:W-:Y:S01]  /*21aa0*/  HADD2.F32 R3, -RZ, R200.H0_H0 ;  /* 0x200000c8ff037230 */ /* 0x020fe20000004100 */
[----:B------:R-:W-:Y:S04]  /*21ab0*/  BSSY B1, `(.L_x_560) ;  /* 0x0000008000017945 */ /* 0x000fe80003800000 */
[----:B0-----:R-:W-:-:S04]  /*21ac0*/  FMUL R22, R3, R16 ;  /* 0x0000001003167220 */ /* 0x001fc80000400000 */
[----:B------:R-:W-:-:S05]  /*21ad0*/  FFMA R22, R85, R2, R22 ;  /* 0x0000000255167223 */ /* 0x000fca0000000016 */
[----:B------:R-:W-:-:S05]  /*21ae0*/  F2FP.F16.F32.PACK_AB R22, RZ, R22 ;  /* 0x00000016ff16723e */ /* 0x000fca00000000ff */
[----:B------:R0:W-:Y:S01]  /*21af0*/  @P5 STG.E.U16 desc[UR46][R220.64+0x132], R22 ;  /* 0x00013216dc005986 */ /* 0x0001e2000c10152e */
[----:B------:R-:W-:-:S13]  /*21b00*/  ISETP.GT.AND P5, PT, R0, 0x8, P1 ;  /* 0x000000080000780c */ /* 0x000fda0000fa4270 */
[----:B0-----:R-:W-:Y:S05]  /*21b10*/  @!P5 BRA `(.L_x_561) ;  /* 0x000000000004d947 */ /* 0x001fea0003800000 */
[----:B------:R0:W5:Y:S02]  /*21b20*/  LDG.E.LTC128B.U16 R200, desc[UR46][R20.64+0x130] ;  /* 0x0001302e14c87981 */ /* 0x000164000c1e1520 */
.L_x_561:
[----:B------:R-:W-:Y:S05]  /*21b30*/  BSYNC B1 ;  /* 0x0000000000017941 */ /* 0x000fea0003800000 */
.L_x_560:
        /* <DEDUP_REMOVED lines=9> */
.L_x_563:
[----:B------:R-:W-:Y:S05]  /*21bd0*/  BSYNC B1 ;  /* 0x0000000000017941 */ /* 0x000fea0003800000 */
.L_x_562:
[----:B-----5:R-:W-:Y:S01]  /*21be0*/  HADD2.F32 R3, -RZ, R200.H0_H0 ;  /* 0x200000c8ff037230 */ /* 0x020fe20000004100 */
[----:B------:R-:W-:Y:S04]  /*21bf0*/  BSSY B1, `(.L_x_564) ;  /* 0x0000009000017945 */ /* 0x000fe80003800000 */
[----:B0-----:R-:W-:-:S04]  /*21c00*/  FMUL R20, R3, R16 ;  /* 0x0000001003147220 */ /* 0x001fc80000400000 */
[----:B------:R-:W-:-:S05]  /*21c10*/  FFMA R20, R87, R2, R20 ;  /* 0x0000000257147223 */ /* 0x000fca0000000014 */
[----:B------:R-:W-:-:S05]  /*21c20*/  F2FP.F16.F32.PACK_AB R20, RZ, R20 ;  /* 0x00000014ff14723e */ /* 0x000fca00000000ff */
[----:B------:R0:W-:Y:S01]  /*21c30*/  @P5 STG.E.U16 desc[UR46][R4.64+0x132], R20 ;  /* 0x0001321404005986 */ /* 0x0001e2000c10152e */
[----:B------:R-:W-:-:S04]  /*21c40*/  ISETP.NE.AND P5, PT, R88, RZ, PT ;  /* 0x000000ff5800720c */ /* 0x000fc80003fa5270 */
[----:B------:R-:W-:-:S13]  /*21c50*/  ISETP.GT.AND P5, PT, R0, 0x80, P5 ;  /* 0x000000800000780c */ /* 0x000fda0002fa4270 */
[----:B0-----:R-:W-:Y:S05]  /*21c60*/  @!P5 BRA `(.L_x_565) ;  /* 0x000000000004d947 */ /* 0x001fea0003800000 */
[----:B------:R0:W5:Y:S02]  /*21c70*/  LDG.E.LTC128B.U16 R200, desc[UR46][R18.64+0x100] ;  /* 0x0001002e12c87981 */ /* 0x000164000c1e1520 */
.L_x_565:
[----:B------:R-:W-:Y:S05]  /*21c80*/  BSYNC B1 ;  /* 0x0000000000017941 */ /* 0x000fea0003800000 */
.L_x_564:
        /* <DEDUP_REMOVED lines=10> */
.L_x_567:
[----:B------:R-:W-:Y:S05]  /*21d30*/  BSYNC B1 ;  /* 0x0000000000017941 */ /* 0x000fea0003800000 */
.L_x_566:
        /* <DEDUP_REMOVED lines=10> */
.L_x_569:
[----:B------:R-:W-:Y:S05]  /*21de0*/  BSYNC B1 ;  /* 0x0000000000017941 */ /* 0x000fea0003800000 */
.L_x_568:
        /* <DEDUP_REMOVED lines=10> */
.L_x_571:
[----:B------:R-:W-:Y:S05]  /*21e90*/  BSYNC B1 ;  /* 0x0000000000017941 */ /* 0x000fea0003800000 */
.L_x_570:
        /* <DEDUP_REMOVED lines=9> */
.L_x_573:
[----:B------:R-:W-:Y:S05]  /*21f30*/  BSYNC B1 ;  /* 0x0000000000017941 */ /* 0x000fea0003800000 */
.L_x_572:
        /* <DEDUP_REMOVED lines=9> */
.L_x_575:
[----:B------:R-:W-:Y:S05]  /*21fd0*/  BSYNC B1 ;  /* 0x0000000000017941 */ /* 0x000fea0003800000 */
.L_x_574:
        /* <DEDUP_REMOVED lines=9> */
.L_x_577:
[----:B------:R-:W-:Y:S05]  /*22070*/  BSYNC B1 ;  /* 0x0000000000017941 */ /* 0x000fea0003800000 */
.L_x_576:
        /* <DEDUP_REMOVED lines=9> */
.L_x_579:
[----:B------:R-:W-:Y:S05]  /*22110*/  BSYNC B1 ;  /* 0x0000000000017941 */ /* 0x000fea0003800000 */
.L_x_578:
        /* <DEDUP_REMOVED lines=9> */
.L_x_581:
[----:B------:R-:W-:Y:S05]  /*221b0*/  BSYNC B1 ;  /* 0x0000000000017941 */ /* 0x000fea0003800000 */
.L_x_580:
        /* <DEDUP_REMOVED lines=9> */
.L_x_583:
[----:B------:R-:W-:Y:S05]  /*22250*/  BSYNC B1 ;  /* 0x0000000000017941 */ /* 0x000fea0003800000 */
.L_x_582:
        /* <DEDUP_REMOVED lines=9> */
.L_x_585:
[----:B------:R-:W-:Y:S05]  /*222f0*/  BSYNC B1 ;  /* 0x0000000000017941 */ /* 0x000fea0003800000 */
.L_x_584:
        /* <DEDUP_REMOVED lines=9> */
.L_x_587:
[----:B------:R-:W-:Y:S05]  /*22390*/  BSYNC B1 ;  /* 0x0000000000017941 */ /* 0x000fea0003800000 */
.L_x_586:
        /* <DEDUP_REMOVED lines=9> */
.L_x_589:
[----:B------:R-:W-:Y:S05]  /*22430*/  BSYNC B1 ;  /* 0x0000000000017941 */ /* 0x000fea0003800000 */
.L_x_588:
        /* <DEDUP_REMOVED lines=9> */
.L_x_591:
[----:B------:R-:W-:Y:S05]  /*224d0*/  BSYNC B1 ;  /* 0x0000000000017941 */ /* 0x000fea0003800000 */
.L_x_590:
        /* <DEDUP_REMOVED lines=9> */
.L_x_593:
[----:B------:R-:W-:Y:S05]  /*22570*/  BSYNC B1 ;  /* 0x0000000000017941 */ /* 0x000fea0003800000 */
.L_x_592:
        /* <DEDUP_REMOVED lines=9> */
.L_x_595:
[----:B------:R-:W-:Y:S05]  /*22610*/  BSYNC B1 ;  /* 0x0000000000017941 */ /* 0x000fea0003800000 */
.L_x_594:
        /* <DEDUP_REMOVED lines=10> */
.L_x_597:
[----:B------:R-:W-:Y:S05]  /*226c0*/  BSYNC B1 ;  /* 0x0000000000017941 */ /* 0x000fea0003800000 */
.L_x_596:
        /* <DEDUP_REMOVED lines=10> */
.L_x_599:
[----:B------:R-:W-:Y:S05]  /*22770*/  BSYNC B1 ;  /* 0x0000000000017941 */ /* 0x000fea0003800000 */
.L_x_598:
        /* <DEDUP_REMOVED lines=10> */
.L_x_601:
[----:B------:R-:W-:Y:S05]  /*22820*/  BSYNC B1 ;  /* 0x0000000000017941 */ /* 0x000fea0003800000 */
.L_x_600:
        /* <DEDUP_REMOVED lines=10> */
.L_x_603:
[----:B------:R-:W-:Y:S05]  /*228d0*/  BSYNC B1 ;  /* 0x0000000000017941 */ /* 0x000fea0003800000 */
.L_x_602:
        /* <DEDUP_REMOVED lines=9> */
.L_x_605:
[----:B------:R-:W-:Y:S05]  /*22970*/  BSYNC B1 ;  /* 0x0000000000017941 */ /* 0x000fea0003800000 */
.L_x_604:
        /* <DEDUP_REMOVED lines=9> */
.L_x_607:
[----:B------:R-:W-:Y:S05]  /*22a10*/  BSYNC B1 ;  /* 0x0000000000017941 */ /* 0x000fea0003800000 */
.L_x_606:
        /* <DEDUP_REMOVED lines=9> */
.L_x_609:
[----:B------:R-:W-:Y:S05]  /*22ab0*/  BSYNC B1 ;  /* 0x0000000000017941 */ /* 0x000fea0003800000 */
.L_x_608:
        /* <DEDUP_REMOVED lines=9> */
.L_x_611:
[----:B------:R-:W-:Y:S05]  /*22b50*/  BSYNC B1 ;  /* 0x0000000000017941 */ /* 0x000fea0003800000 */
.L_x_610:
        /* <DEDUP_REMOVED lines=9> */
.L_x_613:
[----:B------:R-:W-:Y:S05]  /*22bf0*/  BSYNC B1 ;  /* 0x0000000000017941 */ /* 0x000fea0003800000 */
.L_x_612:
        /* <DEDUP_REMOVED lines=9> */
.L_x_615:
[----:B------:R-:W-:Y:S05]  /*22c90*/  BSYNC B1 ;  /* 0x0000000000017941 */ /* 0x000fea0003800000 */
.L_x_614:
        /* <DEDUP_REMOVED lines=9> */
.L_x_617:
[----:B------:R-:W-:Y:S05]  /*22d30*/  BSYNC B1 ;  /* 0x0000000000017941 */ /* 0x000fea0003800000 */
.L_x_616:
        /* <DEDUP_REMOVED lines=9> */
.L_x_619:
[----:B------:R-:W-:Y:S05]  /*22dd0*/  BSYNC B1 ;  /* 0x0000000000017941 */ /* 0x000fea0003800000 */
.L_x_618:
        /* <DEDUP_REMOVED lines=9> */
.L_x_621:
[----:B------:R-:W-:Y:S05]  /*22e70*/  BSYNC B1 ;  /* 0x0000000000017941 */ /* 0x000fea0003800000 */
.L_x_620:
        /* <DEDUP_REMOVED lines=9> */
.L_x_623:
[----:B------:R-:W-:Y:S05]  /*22f10*/  BSYNC B1 ;  /* 0x0000000000017941 */ /* 0x000fea0003800000 */
.L_x_622:
        /* <DEDUP_REMOVED lines=9> */
.L_x_625:
[----:B------:R-:W-:Y:S05]  /*22fb0*/  BSYNC B1 ;  /* 0x0000000000017941 */ /* 0x000fea0003800000 */
.L_x_624:
        /* <DEDUP_REMOVED lines=9> */
.L_x_627:
[----:B------:R-:W-:Y:S05]  /*23050*/  BSYNC B1 ;  /* 0x0000000000017941 */ /* 0x000fea0003800000 */
.L_x_626:
        /* <DEDUP_REMOVED lines=10> */
.L_x_629:
[----:B------:R-:W-:Y:S05]  /*23100*/  BSYNC B1 ;  /* 0x0000000000017941 */ /* 0x000fea0003800000 */
.L_x_628:
        /* <DEDUP_REMOVED lines=10> */
.L_x_631:
[----:B------:R-:W-:Y:S05]  /*231b0*/  BSYNC B1 ;  /* 0x0000000000017941 */ /* 0x000fea0003800000 */
.L_x_630:
        /* <DEDUP_REMOVED lines=10> */
.L_x_633:
[----:B------:R-:W-:Y:S05]  /*23260*/  BSYNC B1 ;  /* 0x0000000000017941 */ /* 0x000fea0003800000 */
.L_x_632:
        /* <DEDUP_REMOVED lines=10> */
.L_x_635:
[----:B------:R-:W-:Y:S05]  /*23310*/  BSYNC B1 ;  /* 0x0000000000017941 */ /* 0x000fea0003800000 */
.L_x_634:
        /* <DEDUP_REMOVED lines=9> */
.L_x_637:
[----:B------:R-:W-:Y:S05]  /*233b0*/  BSYNC B1 ;  /* 0x0000000000017941 */ /* 0x000fea0003800000 */
.L_x_636:
        /* <DEDUP_REMOVED lines=9> */
.L_x_639:
[----:B------:R-:W-:Y:S05]  /*23450*/  BSYNC B1 ;  /* 0x0000000000017941 */ /* 0x000fea0003800000 */
.L_x_638:
        /* <DEDUP_REMOVED lines=9> */
.L_x_641:
[----:B------:R-:W-:Y:S05]  /*234f0*/  BSYNC B1 ;  /* 0x0000000000017941 */ /* 0x000fea0003800000 */
.L_x_640:
        /* <DEDUP_REMOVED lines=9> */
.L_x_643:
[----:B------:R-:W-:Y:S05]  /*23590*/  BSYNC B1 ;  /* 0x0000000000017941 */ /* 0x000fea0003800000 */
.L_x_642:
        /* <DEDUP_REMOVED lines=9> */
.L_x_645:
[----:B------:R-:W-:Y:S05]  /*23630*/  BSYNC B1 ;  /* 0x0000000000017941 */ /* 0x000fea0003800000 */
.L_x_644:
        /* <DEDUP_REMOVED lines=9> */
.L_x_647:
[----:B------:R-:W-:Y:S05]  /*236d0*/  BSYNC B1 ;  /* 0x0000000000017941 */ /* 0x000fea0003800000 */
.L_x_646:
        /* <DEDUP_REMOVED lines=9> */
.L_x_649:
[----:B------:R-:W-:Y:S05]  /*23770*/  BSYNC B1 ;  /* 0x0000000000017941 */ /* 0x000fea0003800000 */
.L_x_648:
        /* <DEDUP_REMOVED lines=9> */
.L_x_651:
[----:B------:R-:W-:Y:S05]  /*23810*/  BSYNC B1 ;  /* 0x0000000000017941 */ /* 0x000fea0003800000 */
.L_x_650:
        /* <DEDUP_REMOVED lines=9> */
.L_x_653:
[----:B------:R-:W-:Y:S05]  /*238b0*/  BSYNC B1 ;  /* 0x0000000000017941 */ /* 0x000fea0003800000 */
.L_x_652:
        /* <DEDUP_REMOVED lines=9> */
.L_x_655:
[----:B------:R-:W-:Y:S05]  /*23950*/  BSYNC B1 ;  /* 0x0000000000017941 */ /* 0x000fea0003800000 */
.L_x_654:
        /* <DEDUP_REMOVED lines=9> */
.L_x_657:
[----:B------:R-:W-:Y:S05]  /*239f0*/  BSYNC B1 ;  /* 0x0000000000017941 */ /* 0x000fea0003800000 */
.L_x_656:
        /* <DEDUP_REMOVED lines=9> */
.L_x_659:
[----:B------:R-:W-:Y:S05]  /*23a90*/  BSYNC B1 ;  /* 0x0000000000017941 */ /* 0x000fea0003800000 */
.L_x_658:
[----:B------:R-:W-:Y:S05]  /*23aa0*/  @!P0 BRA `(.L_x_660) ;  /* 0x0000006400708947 */ /* 0x000fea0003800000 */
[----:B0----5:R-:W-:-:S05]  /*23ab0*/  HADD2.F32 R3, -RZ, R200.H0_H0 ;  /* 0x200000c8ff037230 */ /* 0x021fca0000004100 */
[----:B------:R-:W-:-:S04]  /*23ac0*/  FMUL R0, R3, R16 ;  /* 0x0000001003007220 */ /* 0x000fc80000400000 */
[----:B------:R-:W-:-:S05]  /*23ad0*/  FFMA R0, R39, R2, R0 ;  /* 0x0000000227007223 */ /* 0x000fca0000000000 */
[----:B------:R-:W-:-:S05]  /*23ae0*/  F2FP.F16.F32.PACK_AB R0, RZ, R0 ;  /* 0x00000000ff00723e */ /* 0x000fca00000000ff */
[----:B------:R0:W-:Y:S01]  /*23af0*/  STG.E.U16 desc[UR46][R216.64+0x132], R0 ;  /* 0x00013200d8007986 */ /* 0x0001e2000c10152e */
[----:B------:R-:W-:Y:S05]  /*23b00*/  BRA `(.L_x_660) ;  /* 0x0000006400587947 */ /* 0x000fea0003800000 */
.L_x_29:
[----:B------:R-:W2:Y:S01]  /*23b10*/  LDL.LU R9, [R1+0x184] ;  /* 0x0001840001097983 */ /* 0x000ea20000300800 */
[----:B------:R-:W-:-:S03]  /*23b20*/  ULDC.64 UR4, c[0x0][0x5c0] ;  /* 0x0001700000047ab9 */ /* 0x000fc60000000a00 */
[----:B------:R-:W3:Y:S04]  /*23b30*/  LDL.LU R6, [R1+0x188] ;  /* 0x0001880001067983 */ /* 0x000ee80000300800 */
[----:B------:R-:W4:Y:S04]  /*23b40*/  LDL.LU R8, [R1+0x18c] ;  /* 0x00018c0001087983 */ /* 0x000f280000300800 */
[----:B------:R-:W5:Y:S01]  /*23b50*/  LDL.LU R7, [R1+0x180] ;  /* 0x0001800001077983 */ /* 0x000f620000300800 */
[C---:B------:R-:W-:Y:S02]  /*23b60*/  LEA R12, P1, R4.reuse, UR4, 0x1 ;  /* 0x00000004040c7c11 */ /* 0x040fe4000f8208ff */
[----:B------:R-:W-:Y:S01]  /*23b70*/  ISETP.GT.AND P4, PT, R3, 0x1, PT ;  /* 0x000000010300780c */ /* 0x000fe20003f84270 */
[----:B------:R-:W-:Y:S01]  /*23b80*/  USHF.L.U32 UR11, UR8, 0x4, URZ ;  /* 0x00000004080b7899 */ /* 0x000fe2000800063f */
[----:B------:R-:W-:Y:S01]  /*23b90*/  LEA.HI.X R13, R4, UR5, R18, 0x1, P1 ;  /* 0x00000005040d7c11 */ /* 0x000fe200088f0c12 */
[----:B------:R-:W5:Y:S01]  /*23ba0*/  LDL.LU R234, [R1+0x19c] ;  /* 0x00019c0001ea7983 */ /* 0x000f620000300800 */
[----:B------:R-:W-:-:S02]  /*23bb0*/  ISETP.GT.AND P1, PT, R0, RZ, P4 ;  /* 0x000000ff0000720c */ /* 0x000fc40002724270 */
[----:B------:R-:W-:Y:S01]  /*23bc0*/  ISETP.GT.AND P3, PT, R0, 0x8, P5 ;  /* 0x000000080000780c */ /* 0x000fe20002f64270 */
[----:B------:R-:W5:Y:S01]  /*23bd0*/  LDL.LU R233, [R1+0x1a0] ;  /* 0x0001a00001e97983 */ /* 0x000f620000300800 */
[----:B------:R-:W-:-:S03]  /*23be0*/  USHF.L.U64.HI UR5, UR8, 0x4, UR9 ;  /* 0x0000000408057899 */ /* 0x000fc60008010209 */
[----:B------:R-:W5:Y:S04]  /*23bf0*/  LDL.LU R232, [R1+0x1a4] ;  /* 0x0001a40001e87983 */ /* 0x000f680000300800 */
[----:B------:R-:W5:Y:S04]  /*23c00*/  LDL.LU R23, [R1+0x1a8] ;  /* 0x0001a80001177983 */ /* 0x000f680000300800 */
[----:B------:R-:W5:Y:S04]  /*23c10*/  LDL.LU R22, [R1+0x1ac] ;  /* 0x0001ac0001167983 */ /* 0x000f680000300800 */
[----:B------:R-:W5:Y:S04]  /*23c20*/  LDL.LU R21, [R1+0x1b0] ;  /* 0x0001b00001157983 */ /* 0x000f680000300800 */
[----:B------:R-:W5:Y:S04]  /*23c30*/  LDL.LU R20, [R1+0x1b4] ;  /* 0x0001b40001147983 */ /* 0x000f680000300800 */
[----:B------:R-:W5:Y:S04]  /*23c40*/  LDL.LU R19, [R1+0x1b8] ;  /* 0x0001b80001137983 */ /* 0x000f680000300800 */
[----:B------:R-:W5:Y:S04]  /*23c50*/  LDL.LU R15, [R1+0x1bc] ;  /* 0x0001bc00010f7983 */ /* 0x000f680000300800 */
[----:B------:R-:W5:Y:S04]  /*23c60*/  LDL.LU R11, [R1+0x144] ;  /* 0x00014400010b7983 */ /* 0x000f680000300800 */
[----:B------:R-:W5:Y:S01]  /*23c70*/  LDL.LU R18, [R1+0x198] ;  /* 0x0001980001127983 */ /* 0x000f620000300800 */
[-C--:B--2---:R-:W-:Y:S01]  /*23c80*/  FMUL R4, R9, R2.reuse ;  /* 0x0000000209047220 */ /* 0x084fe20000400000 */
[----:B---3--:R-:W-:-:S04]  /*23c90*/  FMUL R6, R6, R2 ;  /* 0x0000000206067220 */ /* 0x008fc80000400000 */
[----:B------:R-:W-:Y:S01]  /*23ca0*/  F2FP.F16.F32.PACK_AB R4, RZ, R4 ;  /* 0x00000004ff04723e */ /* 0x000fe200000000ff */
[----:B----4-:R-:W-:Y:S01]  /*23cb0*/  FMUL R5, R8, R2 ;  /* 0x0000000208057220 */ /* 0x010fe20000400000 */
[----:B------:R-:W-:Y:S02]  /*23cc0*/  IADD3 R8, P2, R12, UR11, RZ ;  /* 0x0000000b0c087c10 */ /* 0x000fe4000ff5e0ff */
[----:B------:R-:W-:Y:S01]  /*23cd0*/  F2FP.F16.F32.PACK_AB R6, RZ, R6 ;  /* 0x00000006ff06723e */ /* 0x000fe200000000ff */
[----:B-----5:R-:W-:Y:S01]  /*23ce0*/  FMUL R7, R7, R2 ;  /* 0x0000000207077220 */ /* 0x020fe20000400000 */
[----:B------:R-:W-:Y:S01]  /*23cf0*/  IADD3.X R9, R13, UR5, RZ, P2, !PT ;  /* 0x000000050d097c10 */ /* 0x000fe200097fe4ff */
[----:B------:R-:W-:Y:S01]  /*23d00*/  @P1 STG.E.U16 desc[UR46][R12.64+0x2], R4 ;  /* 0x000002040c001986 */ /* 0x000fe2000c10152e */
[----:B------:R-:W-:Y:S02]  /*23d10*/  F2FP.F16.F32.PACK_AB R5, RZ, R5 ;  /* 0x00000005ff05723e */ /* 0x000fe400000000ff */
[----:B------:R-:W-:-:S05]  /*23d20*/  F2FP.F16.F32.PACK_AB R7, RZ, R7 ;  /* 0x00000007ff07723e */ /* 0x000fca00000000ff */
[----:B------:R1:W-:Y:S04]  /*23d30*/  @P0 STG.E.U16 desc[UR46][R12.64], R7 ;  /* 0x000000070c000986 */ /* 0x0003e8000c10152e */
[----:B------:R2:W-:Y:S04]  /*23d40*/  @P3 STG.E.U16 desc[UR46][R8.64], R6 ;  /* 0x0000000608003986 */ /* 0x0005e8000c10152e */
[----:B-1----:R-:W3:Y:S04]  /*23d50*/  LDL.LU R7, [R1+0x140] ;  /* 0x0001400001077983 */ /* 0x002ee80000300800 */
[----:B------:R-:W4:Y:S04]  /*23d60*/  LDL.LU R4, [R1+0x194] ;  /* 0x0001940001047983 */ /* 0x000f280000300800 */
[----:B--2---:R-:W2:Y:S01]  /*23d70*/  LDL.LU R6, [R1+0x190] ;  /* 0x0001900001067983 */ /* 0x004ea20000300800 */
[----:B------:R-:W-:-:S02]  /*23d80*/  ISETP.GT.AND P0, PT, R0, 0x8, P4 ;  /* 0x000000080000780c */ /* 0x000fc40002704270 */
[C---:B------:R-:W-:Y:S02]  /*23d90*/  ISETP.GT.AND P2, PT, R3.reuse, 0x8, PT ;  /* 0x000000080300780c */ /* 0x040fe40003f44270 */
[----:B------:R-:W-:Y:S02]  /*23da0*/  ISETP.GT.AND P4, PT, R3, 0x9, PT ;  /* 0x000000090300780c */ /* 0x000fe40003f84270 */
[C---:B------:R-:W-:Y:S02]  /*23db0*/  ISETP.GT.AND P3, PT, R0.reuse, 0x8, P2 ;  /* 0x000000080000780c */ /* 0x040fe40001764270 */
[----:B------:R-:W-:-:S05]  /*23dc0*/  ISETP.GT.AND P1, PT, R0, RZ, P4 ;  /* 0x000000ff0000720c */ /* 0x000fca0002724270 */
[----:B------:R4:W-:Y:S01]  /*23dd0*/  @P0 STG.E.U16 desc[UR46][R8.64+0x2], R5 ;  /* 0x0000020508000986 */ /* 0x0009e2000c10152e */
[----:B------:R-:W-:Y:S01]  /*23de0*/  ISETP.GT.AND P0, PT, R0, RZ, P2 ;  /* 0x000000ff0000720c */ /* 0x000fe20001704270 */
[----:B------:R-:W-:Y:S01]  /*23df0*/  UIMAD UR4, UR9, 0xf0, URZ ;  /* 0x000000f0090478a4 */ /* 0x000fe2000f8e023f */
[-C--:B----4-:R-:W-:Y:S01]  /*23e00*/  FMUL R5, R4, R2.reuse ;  /* 0x0000000204057220 */ /* 0x090fe20000400000 */
[-C--:B------:R-:W-:Y:S02]  /*23e10*/  FMUL R4, R18, R2.reuse ;  /* 0x0000000212047220 */ /* 0x080fe40000400000 */
[----:B------:R-:W4:Y:S01]  /*23e20*/  LDL.LU R18, [R1+0x158] ;  /* 0x0001580001127983 */ /* 0x000f220000300800 */
[----:B--2---:R-:W-:Y:S01]  /*23e30*/  FMUL R6, R6, R2 ;  /* 0x0000000206067220 */ /* 0x004fe20000400000 */
[----:B------:R-:W-:Y:S02]  /*23e40*/  F2FP.F16.F32.PACK_AB R5, RZ, R5 ;  /* 0x00000005ff05723e */ /* 0x000fe400000000ff */
[----:B------:R-:W-:-:S02]  /*23e50*/  F2FP.F16.F32.PACK_AB R4, RZ, R4 ;  /* 0x00000004ff04723e */ /* 0x000fc400000000ff */
[----:B------:R-:W-:Y:S01]  /*23e60*/  F2FP.F16.F32.PACK_AB R6, RZ, R6 ;  /* 0x00000006ff06723e */ /* 0x000fe200000000ff */
[----:B------:R1:W-:Y:S01]  /*23e70*/  @P1 STG.E.U16 desc[UR46][R12.64+0x12], R5 ;  /* 0x000012050c001986 */ /* 0x0003e2000c10152e */
[----:B------:R-:W-:-:S03]  /*23e80*/  ISETP.GT.AND P1, PT, R0, 0x8, P4 ;  /* 0x000000080000780c */ /* 0x000fc60002724270 */
[----:B------:R-:W-:Y:S01]  /*23e90*/  @P0 STG.E.U16 desc[UR46][R12.64+0x10], R6 ;  /* 0x000010060c000986 */ /* 0x000fe2000c10152e */
[----:B------:R-:W-:-:S03]  /*23ea0*/  ISETP.GT.AND P0, PT, R3, 0x10, PT ;  /* 0x000000100300780c */ /* 0x000fc60003f04270 */
[----:B------:R2:W-:Y:S01]  /*23eb0*/  @P3 STG.E.U16 desc[UR46][R8.64+0x10], R4 ;  /* 0x0000100408003986 */ /* 0x0005e2000c10152e */
[----:B------:R-:W-:Y:S01]  /*23ec0*/  ISETP.GT.AND P3, PT, R0, RZ, P0 ;  /* 0x000000ff0000720c */ /* 0x000fe20000764270 */
[-C--:B-1----:R-:W-:Y:S02]  /*23ed0*/  FMUL R5, R234, R2.reuse ;  /* 0x00000002ea057220 */ /* 0x082fe40000400000 */
[----:B------:R-:W5:Y:S03]  /*23ee0*/  LDL.LU R234, [R1+0x15c] ;  /* 0x00015c0001ea7983 */ /* 0x000f660000300800 */
[----:B------:R-:W-:Y:S01]  /*23ef0*/  F2FP.F16.F32.PACK_AB R5, RZ, R5 ;  /* 0x00000005ff05723e */ /* 0x000fe200000000ff */
[----:B--2---:R-:W-:-:S04]  /*23f00*/  FMUL R4, R233, R2 ;  /* 0x00000002e9047220 */ /* 0x004fc80000400000 */
[----:B------:R1:W-:Y:S01]  /*23f10*/  @P1 STG.E.U16 desc[UR46][R8.64+0x12], R5 ;  /* 0x0000120508001986 */ /* 0x0003e2000c10152e */
[----:B------:R-:W-:-:S03]  /*23f20*/  F2FP.F16.F32.PACK_AB R4, RZ, R4 ;  /* 0x00000004ff04723e */ /* 0x000fc600000000ff */
[----:B------:R-:W2:Y:S04]  /*23f30*/  LDL.LU R233, [R1+0x160] ;  /* 0x0001600001e97983 */ /* 0x000ea80000300800 */
[----:B------:R0:W-:Y:S01]  /*23f40*/  @P3 STG.E.U16 desc[UR46][R12.64+0x20], R4 ;  /* 0x000020040c003986 */ /* 0x0001e2000c10152e */
[----:B------:R-:W-:Y:S01]  /*23f50*/  ISETP.GT.AND P3, PT, R3, 0x11, PT ;  /* 0x000000110300780c */ /* 0x000fe20003f64270 */
[----:B-1----:R-:W-:-:S03]  /*23f60*/  FMUL R5, R21, R2 ;  /* 0x0000000215057220 */ /* 0x002fc60000400000 */
[----:B------:R-:W-:Y:S01]  /*23f70*/  ISETP.GT.AND P1, PT, R0, RZ, P3 ;  /* 0x000000ff0000720c */ /* 0x000fe20001f24270 */
[----:B0-----:R-:W-:Y:S02]  /*23f80*/  FMUL R4, R232, R2 ;  /* 0x00000002e8047220 */ /* 0x001fe40000400000 */
[----:B------:R-:W2:Y:S03]  /*23f90*/  LDL.LU R232, [R1+0x164] ;  /* 0x0001640001e87983 */ /* 0x000ea60000300800 */
[----:B------:R-:W-:-:S07]  /*23fa0*/  F2FP.F16.F32.PACK_AB R4, RZ, R4 ;  /* 0x00000004ff04723e */ /* 0x000fce00000000ff */
[----:B------:R0:W-:Y:S01]  /*23fb0*/  @P1 STG.E.U16 desc[UR46][R12.64+0x22], R4 ;  /* 0x000022040c001986 */ /* 0x0001e2000c10152e */
[----:B------:R-:W-:Y:S01]  /*23fc0*/  ISETP.GT.AND P1, PT, R0, 0x8, P0 ;  /* 0x000000080000780c */ /* 0x000fe20000724270 */
[----:B0-----:R-:W-:Y:S02]  /*23fd0*/  FMUL R4, R23, R2 ;  /* 0x0000000217047220 */ /* 0x001fe40000400000 */
[----:B------:R-:W2:Y:S03]  /*23fe0*/  LDL.LU R23, [R1+0x168] ;  /* 0x0001680001177983 */ /* 0x000ea60000300800 */
[----:B------:R-:W-:-:S07]  /*23ff0*/  F2FP.F16.F32.PACK_AB R4, RZ, R4 ;  /* 0x00000004ff04723e */ /* 0x000fce00000000ff */
[----:B------:R0:W-:Y:S01]  /*24000*/  @P1 STG.E.U16 desc[UR46][R8.64+0x20], R4 ;  /* 0x0000200408001986 */ /* 0x0001e2000c10152e */
[----:B------:R-:W-:Y:S01]  /*24010*/  ISETP.GT.AND P1, PT, R0, 0x8, P3 ;  /* 0x000000080000780c */ /* 0x000fe20001f24270 */
[----:B0-----:R-:W-:Y:S02]  /*24020*/  FMUL R4, R22, R2 ;  /* 0x0000000216047220 */ /* 0x001fe40000400000 */
[----:B------:R-:W2:Y:S03]  /*24030*/  LDL.LU R22, [R1+0x16c] ;  /* 0x00016c0001167983 */ /* 0x000ea60000300800 */
[----:B------:R-:W-:Y:S01]  /*24040*/  F2FP.F16.F32.PACK_AB R4, RZ, R4 ;  /* 0x00000004ff04723e */ /* 0x000fe200000000ff */
[----:B------:R-:W2:Y:S03]  /*24050*/  LDL.LU R21, [R1+0x170] ;  /* 0x0001700001157983 */ /* 0x000ea60000300800 */
[----:B------:R-:W-:-:S02]  /*24060*/  PRMT R6, R4, 0x7610, R6 ;  /* 0x0000761004067816 */ /* 0x000fc40000000006 */
[----:B------:R-:W-:-:S03]  /*24070*/  F2FP.F16.F32.PACK_AB R4, RZ, R5 ;  /* 0x00000005ff04723e */ /* 0x000fc600000000ff */
[----:B------:R-:W-:Y:S01]  /*24080*/  @P1 STG.E.U16 desc[UR46][R8.64+0x22], R6 ;  /* 0x0000220608001986 */ /* 0x000fe2000c10152e */
[----:B------:R-:W-:-:S04]  /*24090*/  ISETP.GT.AND P1, PT, R3, 0x18, PT ;  /* 0x000000180300780c */ /* 0x000fc80003f24270 */
[----:B------:R-:W-:-:S13]  /*240a0*/  ISETP.GT.AND P6, PT, R0, RZ, P1 ;  /* 0x000000ff0000720c */ /* 0x000fda0000fc4270 */
[----:B------:R0:W-:Y:S01]  /*240b0*/  @P6 STG.E.U16 desc[UR46][R12.64+0x30], R4 ;  /* 0x000030040c006986 */ /* 0x0001e2000c10152e */
[----:B------:R-:W-:-:S04]  /*240c0*/  ISETP.GT.AND P6, PT, R3, 0x19, PT ;  /* 0x000000190300780c */ /* 0x000fc80003fc4270 */
[----:B------:R-:W-:Y:S01]  /*240d0*/  ISETP.GT.AND P6, PT, R0, RZ, P6 ;  /* 0x000000ff0000720c */ /* 0x000fe200037c4270 */
[----:B0-----:R-:W-:Y:S01]  /*240e0*/  FMUL R4, R20, R2 ;  /* 0x0000000214047220 */ /* 0x001fe20000400000 */
[----:B------:R-:W-:Y:S01]  /*240f0*/  MOV R6, UR8 ;  /* 0x0000000800067c02 */ /* 0x000fe20008000f00 */
[----:B------:R-:W2:Y:S03]  /*24100*/  LDL.LU R20, [R1+0x174] ;  /* 0x0001740001147983 */ /* 0x000ea60000300800 */
[----:B------:R-:W-:-:S07]  /*24110*/  F2FP.F16.F32.PACK_AB R4, RZ, R4 ;  /* 0x00000004ff04723e */ /* 0x000fce00000000ff */
[----:B------:R0:W-:Y:S01]  /*24120*/  @P6 STG.E.U16 desc[UR46][R12.64+0x32], R4 ;  /* 0x000032040c006986 */ /* 0x0001e2000c10152e */
[----:B------:R-:W-:Y:S01]  /*24130*/  ISETP.GT.AND P6, PT, R0, 0x8, P1 ;  /* 0x000000080000780c */ /* 0x000fe20000fc4270 */
[----:B0-----:R-:W-:-:S05]  /*24140*/  FMUL R4, R19, R2 ;  /* 0x0000000213047220 */ /* 0x001fca0000400000 */
[----:B------:R-:W-:-:S07]  /*24150*/  F2FP.F16.F32.PACK_AB R4, RZ, R4 ;  /* 0x00000004ff04723e */ /* 0x000fce00000000ff */
[----:B------:R0:W-:Y:S01]  /*24160*/  @P6 STG.E.U16 desc[UR46][R8.64+0x30], R4 ;  /* 0x0000300408006986 */ /* 0x0001e2000c10152e */
[----:B------:R-:W-:-:S04]  /*24170*/  ISETP.GT.AND P6, PT, R3, 0x19, PT ;  /* 0x000000190300780c */ /* 0x000fc80003fc4270 */
[C---:B------:R-:W-:Y:S01]  /*24180*/  ISETP.GT.AND P6, PT, R0.reuse, 0x8, P6 ;  /* 0x000000080000780c */ /* 0x040fe200037c4270 */
[----:B0-----:R-:W-:Y:S02]  /*24190*/  FMUL R4, R15, R2 ;  /* 0x000000020f047220 */ /* 0x001fe40000400000 */
[----:B------:R-:W2:Y:S03]  /*241a0*/  LDL.LU R15, [R1+0x178] ;  /* 0x00017800010f7983 */ /* 0x000ea60000300800 */
[----:B------:R-:W-:Y:S01]  /*241b0*/  F2FP.F16.F32.PACK_AB R4, RZ, R4 ;  /* 0x00000004ff04723e */ /* 0x000fe200000000ff */
[----:B------:R-:W2:Y:S06]  /*241c0*/  LDL.LU R19, [R1+0x17c] ;  /* 0x00017c0001137983 */ /* 0x000eac0000300800 */
[----:B------:R3:W-:Y:S01]  /*241d0*/  @P6 STG.E.U16 desc[UR46][R8.64+0x32], R4 ;  /* 0x0000320408006986 */ /* 0x0007e2000c10152e */
[----:B------:R-:W-:Y:S01]  /*241e0*/  ISETP.GT.AND P6, PT, R0, 0x80, P5 ;  /* 0x000000800000780c */ /* 0x000fe20002fc4270 */
[----:B---3--:R-:W-:Y:S01]  /*241f0*/  FMUL R4, R7, R2 ;  /* 0x0000000207047220 */ /* 0x008fe20000400000 */
[----:B------:R-:W-:-:S04]  /*24200*/  IMAD.WIDE.U32 R6, R6, 0xf0, R8 ;  /* 0x000000f006067825 */ /* 0x000fc800078e0008 */
[----:B------:R-:W-:Y:S01]  /*24210*/  F2FP.F16.F32.PACK_AB R4, RZ, R4 ;  /* 0x00000004ff04723e */ /* 0x000fe200000000ff */
[----:B------:R-:W-:-:S06]  /*24220*/  VIADD R7, R7, UR4 ;  /* 0x0000000407077c36 */ /* 0x000fcc0008000000 */
[----:B------:R0:W-:Y:S01]  /*24230*/  @P6 STG.E.U16 desc[UR46][R6.64], R4 ;  /* 0x0000000406006986 */ /* 0x0001e2000c10152e */
[----:B------:R-:W-:-:S04]  /*24240*/  ISETP.GT.AND P6, PT, R3, 0x1, PT ;  /* 0x000000010300780c */ /* 0x000fc80003fc4270 */
[----:B------:R-:W-:Y:S01]  /*24250*/  ISETP.GT.AND P6, PT, R0, 0x80, P6 ;  /* 0x000000800000780c */ /* 0x000fe200037c4270 */
[----:B0-----:R-:W-:-:S05]  /*24260*/  FMUL R4, R11, R2 ;  /* 0x000000020b047220 */ /* 0x001fca0000400000 */
[----:B------:R-:W-:-:S07]  /*24270*/  F2FP.F16.F32.PACK_AB R4, RZ, R4 ;  /* 0x00000004ff04723e */ /* 0x000fce00000000ff */
[----:B------:R-:W-:Y:S01]  /*24280*/  @P6 IMAD.MOV.U32 R5, RZ, RZ, R7 ;  /* 0x000000ffff056224 */ /* 0x000fe200078e0007 */
[----:B------:R-:W-:Y:S01]  /*24290*/  PRMT R10, R4, 0x7610, R10 ;  /* 0x00007610040a7816 */ /* 0x000fe2000000000a */
[----:B------:R-:W-:-:S05]  /*242a0*/  @P6 IMAD.MOV.U32 R4, RZ, RZ, R6 ;  /* 0x000000ffff046224 */ /* 0x000fca00078e0006 */
[----:B------:R0:W-:Y:S04]  /*242b0*/  @P6 STG.E.U16 desc[UR46][R4.64+0x2], R10 ;  /* 0x0000020a04006986 */ /* 0x0001e8000c10152e */
[----:B0-----:R-:W3:Y:S04]  /*242c0*/  LDL.LU R4, [R1+0x148] ;  /* 0x0001480001047983 */ /* 0x001ee80000300800 */
[----:B------:R-:W4:Y:S01]  /*242d0*/  LDL.LU R5, [R1+0x14c] ;  /* 0x00014c0001057983 */ /* 0x000f220000300800 */
[----:B------:R-:W-:-:S04]  /*242e0*/  IADD3 R10, P6, R6, UR11, RZ ;  /* 0x0000000b060a7c10 */ /* 0x000fc8000ffde0ff */
[----:B------:R-:W-:Y:S02]  /*242f0*/  IADD3.X R11, R7, UR5, RZ, P6, !PT ;  /* 0x00000005070b7c10 */ /* 0x000fe4000b7fe4ff */
[----:B------:R-:W-:Y:S01]  /*24300*/  ISETP.GT.AND P6, PT, R0, 0x88, P5 ;  /* 0x000000880000780c */ /* 0x000fe20002fc4270 */
[----:B---3--:R-:W-:-:S05]  /*24310*/  FMUL R4, R4, R2 ;  /* 0x0000000204047220 */ /* 0x008fca0000400000 */
[----:B------:R-:W-:-:S07]  /*24320*/  F2FP.F16.F32.PACK_AB R4, RZ, R4 ;  /* 0x00000004ff04723e */ /* 0x000fce00000000ff */
[----:B------:R4:W-:Y:S01]  /*24330*/  @P6 STG.E.U16 desc[UR46][R10.64], R4 ;  /* 0x000000040a006986 */ /* 0x0009e2000c10152e */
[----:B------:R-:W-:-:S04]  /*24340*/  ISETP.GT.AND P6, PT, R3, 0x1, PT ;  /* 0x000000010300780c */ /* 0x000fc80003fc4270 */
[----:B------:R-:W-:Y:S01]  /*24350*/  ISETP.GT.AND P6, PT, R0, 0x88, P6 ;  /* 0x000000880000780c */ /* 0x000fe200037c4270 */
[----:B----4-:R-:W-:-:S05]  /*24360*/  FMUL R4, R5, R2 ;  /* 0x0000000205047220 */ /* 0x010fca0000400000 */
[----:B------:R-:W-:-:S07]  /*24370*/  F2FP.F16.F32.PACK_AB R4, RZ, R4 ;  /* 0x00000004ff04723e */ /* 0x000fce00000000ff */
[----:B------:R-:W-:Y:S02]  /*24380*/  @P6 MOV R5, R11 ;  /* 0x0000000b00056202 */ /* 0x000fe40000000f00 */
[----:B------:R-:W-:Y:S01]  /*24390*/  PRMT R14, R4, 0x7610, R14 ;  /* 0x00007610040e7816 */ /* 0x000fe2000000000e */
[----:B------:R-:W-:-:S05]  /*243a0*/  @P6 IMAD.MOV.U32 R4, RZ, RZ, R10 ;  /* 0x000000ffff046224 */ /* 0x000fca00078e000a */
[----:B------:R0:W-:Y:S04]  /*243b0*/  @P6 STG.E.U16 desc[UR46][R4.64+0x2], R14 ;  /* 0x0000020e04006986 */ /* 0x0001e8000c10152e */
[----:B0-----:R-:W3:Y:S01]  /*243c0*/  LDL.LU R5, [R1+0x150] ;  /* 0x0001500001057983 */ /* 0x001ee20000300800 */
[----:B------:R-:W-:Y:S01]  /*243d0*/  ISETP.GT.AND P6, PT, R0, 0x80, P2 ;  /* 0x000000800000780c */ /* 0x000fe200017c4270 */
[----:B---3--:R-:W-:-:S05]  /*243e0*/  FMUL R4, R5, R2 ;  /* 0x0000000205047220 */ /* 0x008fca0000400000 */
[----:B------:R-:W-:-:S07]  /*243f0*/  F2FP.F16.F32.PACK_AB R4, RZ, R4 ;  /* 0x00000004ff04723e */ /* 0x000fce00000000ff */
[----:B------:R-:W-:Y:S01]  /*24400*/  @P6 IMAD.MOV.U32 R5, RZ, RZ, R7 ;  /* 0x000000ffff056224 */ /* 0x000fe200078e0007 */
[----:B------:R-:W-:Y:S01]  /*24410*/  PRMT R14, R4, 0x7610, R14 ;  /* 0x00007610040e7816 */ /* 0x000fe2000000000e */
[----:B------:R-:W-:-:S05]  /*24420*/  @P6 IMAD.MOV.U32 R4, RZ, RZ, R6 ;  /* 0x000000ffff046224 */ /* 0x000fca00078e0006 */
[----:B------:R0:W-:Y:S04]  /*24430*/  @P6 STG.E.U16 desc[UR46][R4.64+0x10], R14 ;  /* 0x0000100e04006986 */ /* 0x0001e8000c10152e */
[----:B0-----:R-:W3:Y:S01]  /*24440*/  LDL.LU R5, [R1+0x154] ;  /* 0x0001540001057983 */ /* 0x001ee20000300800 */
[----:B------:R-:W-:Y:S01]  /*24450*/  ISETP.GT.AND P6, PT, R0, 0x80, P4 ;  /* 0x000000800000780c */ /* 0x000fe200027c4270 */
[----:B------:R-:W-:Y:S02]  /*24460*/  USHF.L.U32 UR13, UR8, 0x8, URZ ;  /* 0x00000008080d7899 */ /* 0x000fe4000800063f */
[----:B------:R-:W-:Y:S01]  /*24470*/  USHF.L.U64.HI UR12, UR8, 0x8, UR9 ;  /* 0x00000008080c7899 */ /* 0x000fe20008010209 */
[----:B---3--:R-:W-:-:S05]  /*24480*/  FMUL R4, R5, R2 ;  /* 0x0000000205047220 */ /* 0x008fca0000400000 */
[----:B------:R-:W-:-:S04]  /*24490*/  F2FP.F16.F32.PACK_AB R4, RZ, R4 ;  /* 0x00000004ff04723e */ /* 0x000fc800000000ff */
[----:B------:R-:W-:Y:S01]  /*244a0*/  @P6 IMAD.MOV.U32 R5, RZ, RZ, R7 ;  /* 0x000000ffff056224 */ /* 0x000fe200078e0007 */
[----:B------:R-:W-:Y:S01]  /*244b0*/  PRMT R14, R4, 0x7610, R14 ;  /* 0x00007610040e7816 */ /* 0x000fe2000000000e */
[----:B------:R-:W-:-:S05]  /*244c0*/  @P6 IMAD.MOV.U32 R4, RZ, RZ, R6 ;  /* 0x000000ffff046224 */ /* 0x000fca00078e0006 */
[----:B------:R0:W-:Y:S01]  /*244d0*/  @P6 STG.E.U16 desc[UR46][R4.64+0x12], R14 ;  /* 0x0000120e04006986 */ /* 0x0001e2000c10152e */
[----:B------:R-:W-:Y:S01]  /*244e0*/  ISETP.GT.AND P6, PT, R0, 0x88, P2 ;  /* 0x000000880000780c */ /* 0x000fe200017c4270 */
[----:B0-----:R-:W-:-:S05]  /*244f0*/  FMUL R4, R18, R2 ;  /* 0x0000000212047220 */ /* 0x001fca0000400000 */
[----:B------:R-:W-:-:S07]  /*24500*/  F2FP.F16.F32.PACK_AB R4, RZ, R4 ;  /* 0x00000004ff04723e */ /* 0x000fce00000000ff */
[----:B------:R-:W-:Y:S01]  /*24510*/  @P6 IMAD.MOV.U32 R5, RZ, RZ, R11 ;  /* 0x000000ffff056224 */ /* 0x000fe200078e000b */
[----:B------:R-:W-:Y:S02]  /*24520*/  PRMT R14, R4, 0x7610, R14 ;  /* 0x00007610040e7816 */ /* 0x000fe4000000000e */
[----:B------:R-:W-:-:S05]  /*24530*/  @P6 MOV R4, R10 ;  /* 0x0000000a00046202 */ /* 0x000fca0000000f00 */
[----:B------:R5:W-:Y:S01]  /*24540*/  @P6 STG.E.U16 desc[UR46][R4.64+0x10], R14 ;  /* 0x0000100e04006986 */ /* 0x000be2000c10152e */
[----:B------:R-:W-:Y:S01]  /*24550*/  ISETP.GT.AND P6, PT, R0, 0x88, P4 ;  /* 0x000000880000780c */ /* 0x000fe200027c4270 */
[----:B-----5:R-:W-:-:S12]  /*24560*/  FMUL R4, R234, R2 ;  /* 0x00000002ea047220 */ /* 0x020fd80000400000 */
[----:B------:R-:W-:Y:S02]  /*24570*/  @P6 IMAD.MOV.U32 R5, RZ, RZ, R11 ;  /* 0x000000ffff056224 */ /* 0x000fe400078e000b */
[----:B--2---:R-:W-:Y:S01]  /*24580*/  FMUL R18, R19, R2 ;  /* 0x0000000213127220 */ /* 0x004fe20000400000 */
[----:B------:R-:W2:Y:S01]  /*24590*/  LDL.LU R234, [R1+0x120] ;  /* 0x0001200001ea7983 */ /* 0x000ea20000300800 */
[----:B------:R-:W-:-:S04]  /*245a0*/  F2FP.F16.F32.PACK_AB R4, RZ, R4 ;  /* 0x00000004ff04723e */ /* 0x000fc800000000ff */
[----:B------:R-:W-:Y:S01]  /*245b0*/  PRMT R14, R4, 0x7610, R14 ;  /* 0x00007610040e7816 */ /* 0x000fe2000000000e */
[----:B------:R-:W-:-:S05]  /*245c0*/  @P6 IMAD.MOV.U32 R4, RZ, RZ, R10 ;  /* 0x000000ffff046224 */ /* 0x000fca00078e000a */
[----:B------:R0:W-:Y:S01]  /*245d0*/  @P6 STG.E.U16 desc[UR46][R4.64+0x12], R14 ;  /* 0x0000120e04006986 */ /* 0x0001e2000c10152e */
[----:B------:R-:W-:Y:S01]  /*245e0*/  ISETP.GT.AND P6, PT, R0, 0x80, P0 ;  /* 0x000000800000780c */ /* 0x000fe200007c4270 */
[----:B0-----:R-:W-:-:S12]  /*245f0*/  FMUL R4, R233, R2 ;  /* 0x00000002e9047220 */ /* 0x001fd80000400000 */
[----:B------:R-:W-:Y:S01]  /*24600*/  @P6 MOV R5, R7 ;  /* 0x0000000700056202 */ /* 0x000fe20000000f00 */
[----:B------:R-:W3:Y:S01]  /*24610*/  LDL.LU R233, [R1+0x124] ;  /* 0x0001240001e97983 */ /* 0x000ee20000300800 */
[----:B------:R-:W-:-:S04]  /*24620*/  F2FP.F16.F32.PACK_AB R4, RZ, R4 ;  /* 0x00000004ff04723e */ /* 0x000fc800000000ff */
[----:B------:R-:W-:Y:S01]  /*24630*/  PRMT R14, R4, 0x7610, R14 ;  /* 0x00007610040e7816 */ /* 0x000fe2000000000e */
[----:B------:R-:W-:-:S05]  /*24640*/  @P6 IMAD.MOV.U32 R4, RZ, RZ, R6 ;  /* 0x000000ffff046224 */ /* 0x000fca00078e0006 */
[----:B------:R0:W-:Y:S01]  /*24650*/  @P6 STG.E.U16 desc[UR46][R4.64+0x20], R14 ;  /* 0x0000200e04006986 */ /* 0x0001e2000c10152e */
[----:B------:R-:W-:Y:S01]  /*24660*/  ISETP.GT.AND P6, PT, R0, 0x80, P3 ;  /* 0x000000800000780c */ /* 0x000fe20001fc4270 */
[----:B0-----:R-:W-:-:S12]  /*24670*/  FMUL R4, R232, R2 ;  /* 0x00000002e8047220 */ /* 0x001fd80000400000 */
[----:B------:R-:W-:Y:S01]  /*24680*/  @P6 IMAD.MOV.U32 R5, RZ, RZ, R7 ;  /* 0x000000ffff056224 */ /* 0x000fe200078e0007 */
[----:B------:R-:W4:Y:S01]  /*24690*/  LDL.LU R232, [R1+0x128] ;  /* 0x0001280001e87983 */ /* 0x000f220000300800 */
[----:B------:R-:W-:-:S04]  /*246a0*/  F2FP.F16.F32.PACK_AB R4, RZ, R4 ;  /* 0x00000004ff04723e */ /* 0x000fc800000000ff */
[----:B------:R-:W-:Y:S01]  /*246b0*/  PRMT R14, R4, 0x7610, R14 ;  /* 0x00007610040e7816 */ /* 0x000fe2000000000e */
[----:B------:R-:W-:-:S05]  /*246c0*/  @P6 IMAD.MOV.U32 R4, RZ, RZ, R6 ;  /* 0x000000ffff046224 */ /* 0x000fca00078e0006 */
[----:B------:R0:W-:Y:S01]  /*246d0*/  @P6 STG.E.U16 desc[UR46][R4.64+0x22], R14 ;  /* 0x0000220e04006986 */ /* 0x0001e2000c10152e */
[----:B------:R-:W-:Y:S01]  /*246e0*/  ISETP.GT.AND P6, PT, R0, 0x88, P0 ;  /* 0x000000880000780c */ /* 0x000fe200007c4270 */
[----:B0-----:R-:W-:-:S12]  /*246f0*/  FMUL R4, R23, R2 ;  /* 0x0000000217047220 */ /* 0x001fd80000400000 */
[----:B------:R-:W-:Y:S01]  /*24700*/  @P6 IMAD.MOV.U32 R5, RZ, RZ, R11 ;  /* 0x000000ffff056224 */ /* 0x000fe200078e000b */
[----:B------:R-:W-:Y:S01]  /*24710*/  F2FP.F16.F32.PACK_AB R18, RZ, R18 ;  /* 0x00000012ff12723e */ /* 0x000fe200000000ff */
[----:B------:R-:W5:Y:S01]  /*24720*/  LDL.LU R23, [R1+0x12c] ;  /* 0x00012c0001177983 */ /* 0x000f620000300800 */
[----:B------:R-:W-:-:S04]  /*24730*/  F2FP.F16.F32.PACK_AB R4, RZ, R4 ;  /* 0x00000004ff04723e */ /* 0x000fc800000000ff */
[----:B------:R-:W-:Y:S01]  /*24740*/  PRMT R14, R4, 0x7610, R14 ;  /* 0x00007610040e7816 */ /* 0x000fe2000000000e */
[----:B------:R-:W-:-:S05]  /*24750*/  @P6 IMAD.MOV.U32 R4, RZ, RZ, R10 ;  /* 0x000000ffff046224 */ /* 0x000fca00078e000a */
[----:B------:R0:W-:Y:S01]  /*24760*/  @P6 STG.E.U16 desc[UR46][R4.64+0x20], R14 ;  /* 0x0000200e04006986 */ /* 0x0001e2000c10152e */
[----:B------:R-:W-:Y:S01]  /*24770*/  ISETP.GT.AND P6, PT, R0, 0x88, P3 ;  /* 0x000000880000780c */ /* 0x000fe20001fc4270 */
[----:B0-----:R-:W-:-:S12]  /*24780*/  FMUL R4, R22, R2 ;  /* 0x0000000216047220 */ /* 0x001fd80000400000 */
[----:B------:R-:W-:Y:S01]  /*24790*/  @P6 IMAD.MOV.U32 R5, RZ, RZ, R11 ;  /* 0x000000ffff056224 */ /* 0x000fe200078e000b */
[----:B------:R-:W5:Y:S01]  /*247a0*/  LDL.LU R22, [R1+0x130] ;  /* 0x0001300001167983 */ /* 0x000f620000300800 */
[----:B------:R-:W-:-:S04]  /*247b0*/  F2FP.F16.F32.PACK_AB R4, RZ, R4 ;  /* 0x00000004ff04723e */ /* 0x000fc800000000ff */
[----:B------:R-:W-:Y:S02]  /*247c0*/  PRMT R14, R4, 0x7610, R14 ;  /* 0x00007610040e7816 */ /* 0x000fe4000000000e */
[----:B------:R-:W-:-:S05]  /*247d0*/  @P6 MOV R4, R10 ;  /* 0x0000000a00046202 */ /* 0x000fca0000000f00 */
[----:B------:R0:W-:Y:S01]  /*247e0*/  @P6 STG.E.U16 desc[UR46][R4.64+0x22], R14 ;  /* 0x0000220e04006986 */ /* 0x0001e2000c10152e */
[----:B------:R-:W-:Y:S01]  /*247f0*/  ISETP.GT.AND P6, PT, R0, 0x80, P1 ;  /* 0x000000800000780c */ /* 0x000fe20000fc4270 */
[----:B0-----:R-:W-:-:S12]  /*24800*/  FMUL R4, R21, R2 ;  /* 0x0000000215047220 */ /* 0x001fd80000400000 */
[----:B------:R-:W-:Y:S01]  /*24810*/  @P6 IMAD.MOV.U32 R5, RZ, RZ, R7 ;  /* 0x000000ffff056224 */ /* 0x000fe200078e0007 */
[----:B------:R-:W5:Y:S01]  /*24820*/  LDL.LU R21, [R1+0x134] ;  /* 0x0001340001157983 */ /* 0x000f620000300800 */
[----:B------:R-:W-:-:S04]  /*24830*/  F2FP.F16.F32.PACK_AB R4, RZ, R4 ;  /* 0x00000004ff04723e */ /* 0x000fc800000000ff */
[----:B------:R-:W-:Y:S01]  /*24840*/  PRMT R14, R4, 0x7610, R14 ;  /* 0x00007610040e7816 */ /* 0x000fe2000000000e */
[----:B------:R-:W-:-:S05]  /*24850*/  @P6 IMAD.MOV.U32 R4, RZ, RZ, R6 ;  /* 0x000000ffff046224 */ /* 0x000fca00078e0006 */
[----:B------:R0:W-:Y:S02]  /*24860*/  @P6 STG.E.U16 desc[UR46][R4.64+0x30], R14 ;  /* 0x0000300e04006986 */ /* 0x0001e4000c10152e */
[----:B0-----:R-:W-:-:S04]  /*24870*/  IADD3 R4, P6, R6, UR13, RZ ;  /* 0x0000000d06047c10 */ /* 0x001fc8000ffde0ff */
[----:B------:R-:W-:Y:S02]  /*24880*/  IADD3.X R5, R7, UR12, RZ, P6, !PT ;  /* 0x0000000c07057c10 */ /* 0x000fe4000b7fe4ff */
[----:B------:R-:W-:Y:S01]  /*24890*/  ISETP.GT.AND P6, PT, R3, 0x19, PT ;  /* 0x000000190300780c */ /* 0x000fe20003fc4270 */
[----:B------:R-:W-:Y:S02]  /*248a0*/  FMUL R14, R20, R2 ;  /* 0x00000002140e7220 */ /* 0x000fe40000400000 */
[----:B------:R-:W5:Y:S01]  /*248b0*/  LDL.LU R20, [R1+0x138] ;  /* 0x0001380001147983 */ /* 0x000f620000300800 */
[C---:B------:R-:W-:Y:S02]  /*248c0*/  ISETP.GT.AND P6, PT, R0.reuse, 0x80, P6 ;  /* 0x000000800000780c */ /* 0x040fe400037c4270 */
[----:B------:R-:W-:Y:S01]  /*248d0*/  F2FP.F16.F32.PACK_AB R14, RZ, R14 ;  /* 0x0000000eff0e723e */ /* 0x000fe200000000ff */
[----:B------:R-:W5:Y:S10]  /*248e0*/  LDL.LU R19, [R1+0x13c] ;  /* 0x00013c0001137983 */ /* 0x000f740000300800 */
[----:B------:R0:W-:Y:S01]  /*248f0*/  @P6 STG.E.U16 desc[UR46][R6.64+0x32], R14 ;  /* 0x0000320e06006986 */ /* 0x0001e2000c10152e */
[----:B------:R-:W-:Y:S01]  /*24900*/  ISETP.GT.AND P6, PT, R0, 0x88, P1 ;  /* 0x000000880000780c */ /* 0x000fe20000fc4270 */
[----:B0-----:R-:W-:-:S05]  /*24910*/  FMUL R6, R15, R2 ;  /* 0x000000020f067220 */ /* 0x001fca0000400000 */
[----:B------:R-:W-:-:S07]  /*24920*/  F2FP.F16.F32.PACK_AB R6, RZ, R6 ;  /* 0x00000006ff06723e */ /* 0x000fce00000000ff */
[----:B------:R-:W-:Y:S02]  /*24930*/  @P6 MOV R7, R11 ;  /* 0x0000000b00076202 */ /* 0x000fe40000000f00 */
[----:B------:R-:W-:Y:S01]  /*24940*/  PRMT R14, R6, 0x7610, R14 ;  /* 0x00007610060e7816 */ /* 0x000fe2000000000e */
[----:B------:R-:W-:-:S05]  /*24950*/  @P6 IMAD.MOV.U32 R6, RZ, RZ, R10 ;  /* 0x000000ffff066224 */ /* 0x000fca00078e000a */
[----:B------:R0:W-:Y:S02]  /*24960*/  @P6 STG.E.U16 desc[UR46][R6.64+0x30], R14 ;  /* 0x0000300e06006986 */ /* 0x0001e4000c10152e */
[----:B0-----:R-:W-:-:S04]  /*24970*/  IADD3 R14, P6, R4, UR11, RZ ;  /* 0x0000000b040e7c10 */ /* 0x001fc8000ffde0ff */
[----:B------:R-:W-:Y:S02]  /*24980*/  IADD3.X R15, R5, UR5, RZ, P6, !PT ;  /* 0x00000005050f7c10 */ /* 0x000fe4000b7fe4ff */
[----:B------:R-:W-:-:S04]  /*24990*/  IADD3 R6, P6, R4, UR13, RZ ;  /* 0x0000000d04067c10 */ /* 0x000fc8000ffde0ff */
[----:B------:R-:W-:Y:S02]  /*249a0*/  IADD3.X R7, R5, UR12, RZ, P6, !PT ;  /* 0x0000000c05077c10 */ /* 0x000fe4000b7fe4ff */
[----:B------:R-:W-:-:S04]  /*249b0*/  ISETP.GT.AND P6, PT, R3, 0x19, PT ;  /* 0x000000190300780c */ /* 0x000fc80003fc4270 */
[----:B------:R-:W-:-:S13]  /*249c0*/  ISETP.GT.AND P6, PT, R0, 0x88, P6 ;  /* 0x000000880000780c */ /* 0x000fda00037c4270 */
[----:B------:R0:W-:Y:S04]  /*249d0*/  @P6 STG.E.U16 desc[UR46][R10.64+0x32], R18 ;  /* 0x000032120a006986 */ /* 0x0001e8000c10152e */
[----:B0-----:R-:W2:Y:S04]  /*249e0*/  LDL.LU R11, [R1+0x100] ;  /* 0x00010000010b7983 */ /* 0x001ea80000300800 */
[----:B------:R-:W3:Y:S01]  /*249f0*/  LDL.LU R18, [R1+0x104] ;  /* 0x0001040001127983 */ /* 0x000ee20000300800 */
[----:B------:R-:W-:Y:S01]  /*24a00*/  ISETP.GT.AND P6, PT, R0, 0x100, P5 ;  /* 0x000001000000780c */ /* 0x000fe20002fc4270 */
[----:B--2---:R-:W-:-:S05]  /*24a10*/  FMUL R10, R11, R2 ;  /* 0x000000020b0a7220 */ /* 0x004fca0000400000 */
[----:B------:R-:W-:-:S07]  /*24a20*/  F2FP.F16.F32.PACK_AB R10, RZ, R10 ;  /* 0x0000000aff0a723e */ /* 0x000fce00000000ff */
[----:B------:R0:W-:Y:S02]  /*24a30*/  @P6 STG.E.U16 desc[UR46][R4.64], R10 ;  /* 0x0000000a04006986 */ /* 0x0001e4000c10152e */
[----:B0-----:R-:W-:-:S04]  /*24a40*/  IADD3 R10, P6, R6, UR11, RZ ;  /* 0x0000000b060a7c10 */ /* 0x001fc8000ffde0ff */
[----:B------:R-:W-:Y:S02]  /*24a50*/  IADD3.X R11, R7, UR5, RZ, P6, !PT ;  /* 0x00000005070b7c10 */ /* 0x000fe4000b7fe4ff */
[----:B------:R-:W-:Y:S01]  /*24a60*/  ISETP.GT.AND P6, PT, R3, 0x1, PT ;  /* 0x000000010300780c */ /* 0x000fe20003fc4270 */
[----:B---3--:R-:W-:-:S03]  /*24a70*/  FMUL R18, R18, R2 ;  /* 0x0000000212127220 */ /* 0x008fc60000400000 */
[----:B------:R-:W-:Y:S02]  /*24a80*/  ISETP.GT.AND P6, PT, R0, 0x100, P6 ;  /* 0x000001000000780c */ /* 0x000fe400037c4270 */
[----:B------:R-:W-:-:S11]  /*24a90*/  F2FP.F16.F32.PACK_AB R18, RZ, R18 ;  /* 0x00000012ff12723e */ /* 0x000fd600000000ff */
[----:B------:R0:W-:Y:S04]  /*24aa0*/  @P6 STG.E.U16 desc[UR46][R4.64+0x2], R18 ;  /* 0x0000021204006986 */ /* 0x0001e8000c10152e */
[----:B0-----:R-:W2:Y:S01]  /*24ab0*/  LDL.LU R18, [R1+0x108] ;  /* 0x0001080001127983 */ /* 0x001ea20000300800 */
[----:B------:R-:W-:Y:S01]  /*24ac0*/  ISETP.GT.AND P6, PT, R0, 0x108, P5 ;  /* 0x000001080000780c */ /* 0x000fe20002fc4270 */
[----:B--2---:R-:W-:-:S05]  /*24ad0*/  FMUL R18, R18, R2 ;  /* 0x0000000212127220 */ /* 0x004fca0000400000 */
[----:B------:R-:W-:-:S07]  /*24ae0*/  F2FP.F16.F32.PACK_AB R18, RZ, R18 ;  /* 0x00000012ff12723e */ /* 0x000fce00000000ff */
[----:B------:R0:W-:Y:S04]  /*24af0*/  @P6 STG.E.U16 desc[UR46][R14.64], R18 ;  /* 0x000000120e006986 */ /* 0x0001e8000c10152e */
[----:B0-----:R-:W2:Y:S01]  /*24b00*/  LDL.LU R18, [R1+0x10c] ;  /* 0x00010c0001127983 */ /* 0x001ea20000300800 */
[----:B------:R-:W-:-:S04]  /*24b10*/  ISETP.GT.AND P6, PT, R3, 0x1, PT ;  /* 0x000000010300780c */ /* 0x000fc80003fc4270 */
[----:B------:R-:W-:Y:S01]  /*24b20*/  ISETP.GT.AND P6, PT, R0, 0x108, P6 ;  /* 0x000001080000780c */ /* 0x000fe200037c4270 */
[----:B--2---:R-:W-:-:S05]  /*24b30*/  FMUL R18, R18, R2 ;  /* 0x0000000212127220 */ /* 0x004fca0000400000 */
[----:B------:R-:W-:-:S07]  /*24b40*/  F2FP.F16.F32.PACK_AB R18, RZ, R18 ;  /* 0x00000012ff12723e */ /* 0x000fce00000000ff */
[----:B------:R0:W-:Y:S04]  /*24b50*/  @P6 STG.E.U16 desc[UR46][R14.64+0x2], R18 ;  /* 0x000002120e006986 */ /* 0x0001e8000c10152e */
[----:B0-----:R-:W2:Y:S01]  /*24b60*/  LDL.LU R18, [R1+0x110] ;  /* 0x0001100001127983 */ /* 0x001ea20000300800 */
        /* <DEDUP_REMOVED lines=18> */
[----:B------:R0:W-:Y:S01]  /*24c90*/  @P6 STG.E.U16 desc[UR46][R14.64+0x12], R18 ;  /* 0x000012120e006986 */ /* 0x0001e2000c10152e */
[----:B------:R-:W-:Y:S01]  /*24ca0*/  ISETP.GT.AND P6, PT, R0, 0x100, P0 ;  /* 0x000001000000780c */ /* 0x000fe200007c4270 */
[----:B0-----:R-:W-:-:S05]  /*24cb0*/  FMUL R18, R234, R2 ;  /* 0x00000002ea127220 */ /* 0x001fca0000400000 */
[----:B------:R-:W-:-:S07]  /*24cc0*/  F2FP.F16.F32.PACK_AB R18, RZ, R18 ;  /* 0x00000012ff12723e */ /* 0x000fce00000000ff */
[----:B------:R0:W-:Y:S01]  /*24cd0*/  @P6 STG.E.U16 desc[UR46][R4.64+0x20], R18 ;  /* 0x0000201204006986 */ /* 0x0001e2000c10152e */
[----:B------:R-:W-:Y:S01]  /*24ce0*/  ISETP.GT.AND P6, PT, R0, 0x100, P3 ;  /* 0x000001000000780c */ /* 0x000fe20001fc4270 */
[----:B0-----:R-:W-:-:S05]  /*24cf0*/  FMUL R18, R233, R2 ;  /* 0x00000002e9127220 */ /* 0x001fca0000400000 */
[----:B------:R-:W-:-:S07]  /*24d00*/  F2FP.F16.F32.PACK_AB R18, RZ, R18 ;  /* 0x00000012ff12723e */ /* 0x000fce00000000ff */
[----:B------:R4:W-:Y:S01]  /*24d10*/  @P6 STG.E.U16 desc[UR46][R4.64+0x22], R18 ;  /* 0x0000221204006986 */ /* 0x0009e2000c10152e */
[----:B------:R-:W-:Y:S01]  /*24d20*/  ISETP.GT.AND P6, PT, R0, 0x108, P0 ;  /* 0x000001080000780c */ /* 0x000fe200007c4270 */
[----:B----4-:R-:W-:-:S05]  /*24d30*/  FMUL R18, R232, R2 ;  /* 0x00000002e8127220 */ /* 0x010fca0000400000 */
[----:B------:R-:W-:-:S07]  /*24d40*/  F2FP.F16.F32.PACK_AB R18, RZ, R18 ;  /* 0x00000012ff12723e */ /* 0x000fce00000000ff */
[----:B------:R5:W-:Y:S01]  /*24d50*/  @P6 STG.E.U16 desc[UR46][R14.64+0x20], R18 ;  /* 0x000020120e006986 */ /* 0x000be2000c10152e */
[----:B------:R-:W-:Y:S01]  /*24d60*/  ISETP.GT.AND P6, PT, R0, 0x108, P3 ;  /* 0x000001080000780c */ /* 0x000fe20001fc4270 */
[----:B-----5:R-:W-:-:S05]  /*24d70*/  FMUL R18, R23, R2 ;  /* 0x0000000217127220 */ /* 0x020fca0000400000 */
[----:B------:R-:W-:-:S07]  /*24d80*/  F2FP.F16.F32.PACK_AB R18, RZ, R18 ;  /* 0x00000012ff12723e */ /* 0x000fce00000000ff */
[----:B------:R0:W-:Y:S01]  /*24d90*/  @P6 STG.E.U16 desc[UR46][R14.64+0x22], R18 ;  /* 0x000022120e006986 */ /* 0x0001e2000c10152e */
[----:B------:R-:W-:Y:S01]  /*24da0*/  ISETP.GT.AND P6, PT, R0, 0x100, P1 ;  /* 0x000001000000780c */ /* 0x000fe20000fc4270 */
[----:B0-----:R-:W-:-:S05]  /*24db0*/  FMUL R18, R22, R2 ;  /* 0x0000000216127220 */ /* 0x001fca0000400000 */
[----:B------:R-:W-:-:S07]  /*24dc0*/  F2FP.F16.F32.PACK_AB R18, RZ, R18 ;  /* 0x00000012ff12723e */ /* 0x000fce00000000ff */
[----:B------:R0:W-:Y:S01]  /*24dd0*/  @P6 STG.E.U16 desc[UR46][R4.64+0x30], R18 ;  /* 0x0000301204006986 */ /* 0x0001e2000c10152e */
[----:B------:R-:W-:-:S04]  /*24de0*/  ISETP.GT.AND P6, PT, R3, 0x19, PT ;  /* 0x000000190300780c */ /* 0x000fc80003fc4270 */
[----:B------:R-:W-:Y:S01]  /*24df0*/  ISETP.GT.AND P6, PT, R0, 0x100, P6 ;  /* 0x000001000000780c */ /* 0x000fe200037c4270 */
[----:B0-----:R-:W-:-:S05]  /*24e00*/  FMUL R18, R21, R2 ;  /* 0x0000000215127220 */ /* 0x001fca0000400000 */
[----:B------:R-:W-:-:S07]  /*24e10*/  F2FP.F16.F32.PACK_AB R18, RZ, R18 ;  /* 0x00000012ff12723e */ /* 0x000fce00000000ff */
[----:B------:R0:W-:Y:S01]  /*24e20*/  @P6 STG.E.U16 desc[UR46][R4.64+0x32], R18 ;  /* 0x0000321204006986 */ /* 0x0001e2000c10152e */
[----:B------:R-:W-:Y:S01]  /*24e30*/  ISETP.GT.AND P6, PT, R0, 0x108, P1 ;  /* 0x000001080000780c */ /* 0x000fe20000fc4270 */
[----:B0-----:R-:W-:-:S05]  /*24e40*/  FMUL R4, R20, R2 ;  /* 0x0000000214047220 */ /* 0x001fca0000400000 */
[----:B------:R-:W-:-:S07]  /*24e50*/  F2FP.F16.F32.PACK_AB R4, RZ, R4 ;  /* 0x00000004ff04723e */ /* 0x000fce00000000ff */
[----:B------:R-:W-:Y:S01]  /*24e60*/  @P6 IMAD.MOV.U32 R5, RZ, RZ, R15 ;  /* 0x000000ffff056224 */ /* 0x000fe200078e000f */
[----:B------:R-:W-:Y:S01]  /*24e70*/  PRMT R18, R4, 0x7610, R18 ;  /* 0x0000761004127816 */ /* 0x000fe20000000012 */
[----:B------:R-:W-:-:S05]  /*24e80*/  @P6 IMAD.MOV.U32 R4, RZ, RZ, R14 ;  /* 0x000000ffff046224 */ /* 0x000fca00078e000e */
[----:B------:R0:W-:Y:S01]  /*24e90*/  @P6 STG.E.U16 desc[UR46][R4.64+0x30], R18 ;  /* 0x0000301204006986 */ /* 0x0001e2000c10152e */
[----:B------:R-:W-:-:S04]  /*24ea0*/  ISETP.GT.AND P6, PT, R3, 0x19, PT ;  /* 0x000000190300780c */ /* 0x000fc80003fc4270 */
[----:B------:R-:W-:Y:S01]  /*24eb0*/  ISETP.GT.AND P6, PT, R0, 0x108, P6 ;  /* 0x000001080000780c */ /* 0x000fe200037c4270 */
[----:B0-----:R-:W-:Y:S01]  /*24ec0*/  FMUL R4, R19, R2 ;  /* 0x0000000213047220 */ /* 0x001fe20000400000 */
[----:B------:R-:W2:Y:S04]  /*24ed0*/  LDL.LU R5, [R1+0xc4] ;  /* 0x0000c40001057983 */ /* 0x000ea80000300800 */
[----:B------:R-:W3:Y:S01]  /*24ee0*/  LDL.LU R20, [R1+0xe0] ;  /* 0x0000e00001147983 */ /* 0x000ee20000300800 */
[----:B------:R-:W-:-:S03]  /*24ef0*/  F2FP.F16.F32.PACK_AB R4, RZ, R4 ;  /* 0x00000004ff04723e */ /* 0x000fc600000000ff */
[----:B------:R-:W4:Y:S04]  /*24f00*/  LDL.LU R19, [R1+0xe4] ;  /* 0x0000e40001137983 */ /* 0x000f280000300800 */
[----:B------:R-:W5:Y:S04]  /*24f10*/  LDL.LU R21, [R1+0xe8] ;  /* 0x0000e80001157983 */ /* 0x000f680000300800 */
[----:B------:R-:W5:Y:S04]  /*24f20*/  LDL.LU R22, [R1+0xec] ;  /* 0x0000ec0001167983 */ /* 0x000f680000300800 */
[----:B------:R-:W5:Y:S04]  /*24f30*/  LDL.LU R232, [R1+0xf0] ;  /* 0x0000f00001e87983 */ /* 0x000f680000300800 */
[----:B------:R-:W5:Y:S04]  /*24f40*/  LDL.LU R23, [R1+0xf4] ;  /* 0x0000f40001177983 */ /* 0x000f680000300800 */
[----:B------:R-:W5:Y:S04]  /*24f50*/  LDL.LU R233, [R1+0xf8] ;  /* 0x0000f80001e97983 */ /* 0x000f680000300800 */
[----:B------:R-:W5:Y:S04]  /*24f60*/  LDL.LU R234, [R1+0xfc] ;  /* 0x0000fc0001ea7983 */ /* 0x000f680000300800 */
[----:B------:R0:W-:Y:S04]  /*24f70*/  @P6 STG.E.U16 desc[UR46][R14.64+0x32], R4 ;  /* 0x000032040e006986 */ /* 0x0001e8000c10152e */
[----:B0-----:R-:W2:Y:S01]  /*24f80*/  LDL.LU R4, [R1+0xc0] ;  /* 0x0000c00001047983 */ /* 0x001ea20000300800 */
[----:B------:R-:W-:Y:S01]  /*24f90*/  ISETP.GT.AND P6, PT, R0, 0x180, P5 ;  /* 0x000001800000780c */ /* 0x000fe20002fc4270 */
[----:B--2---:R-:W-:-:S05]  /*24fa0*/  FMUL R4, R4, R2 ;  /* 0x0000000204047220 */ /* 0x004fca0000400000 */
[----:B------:R-:W-:-:S07]  /*24fb0*/  F2FP.F16.F32.PACK_AB R4, RZ, R4 ;  /* 0x00000004ff04723e */ /* 0x000fce00000000ff */
        /* <DEDUP_REMOVED lines=9> */
[----:B0-----:R-:W2:Y:S04]  /*25050*/  LDL.LU R4, [R1+0xc8] ;  /* 0x0000c80001047983 */ /* 0x001ea80000300800 */
[----:B------:R-:W3:Y:S04]  /*25060*/  LDL.LU R14, [R1+0xcc] ;  /* 0x0000cc00010e7983 */ /* 0x000ee80000300800 */
[----:B------:R-:W4:Y:S01]  /*25070*/  LDL.LU R5, [R1+0xd0] ;  /* 0x0000d00001057983 */ /* 0x000f220000300800 */
[----:B------:R-:W-:-:S02]  /*25080*/  ISETP.GT.AND P5, PT, R0, 0x188, P5 ;  /* 0x000001880000780c */ /* 0x000fc40002fa4270 */
[----:B------:R-:W-:Y:S01]  /*25090*/  ISETP.GT.AND P6, PT, R3, 0x1, PT ;  /* 0x000000010300780c */ /* 0x000fe20003fc4270 */
[----:B--2---:R-:W-:-:S05]  /*250a0*/  FMUL R4, R4, R2 ;  /* 0x0000000204047220 */ /* 0x004fca0000400000 */
[----:B------:R-:W-:-:S05]  /*250b0*/  F2FP.F16.F32.PACK_AB R4, RZ, R4 ;  /* 0x00000004ff04723e */ /* 0x000fca00000000ff */
[----:B------:R3:W-:Y:S01]  /*250c0*/  @P5 STG.E.U16 desc[UR46][R10.64], R4 ;  /* 0x000000040a005986 */ /* 0x0007e2000c10152e */
[----:B------:R-:W-:Y:S01]  /*250d0*/  ISETP.GT.AND P5, PT, R0, 0x188, P6 ;  /* 0x000001880000780c */ /* 0x000fe200037a4270 */
[-C--:B---3--:R-:W-:Y:S01]  /*250e0*/  FMUL R4, R14, R2.reuse ;  /* 0x000000020e047220 */ /* 0x088fe20000400000 */
[----:B----4-:R-:W-:-:S04]  /*250f0*/  FMUL R14, R5, R2 ;  /* 0x00000002050e7220 */ /* 0x010fc80000400000 */
[----:B------:R-:W-:-:S07]  /*25100*/  F2FP.F16.F32.PACK_AB R4, RZ, R4 ;  /* 0x00000004ff04723e */ /* 0x000fce00000000ff */
[----:B------:R-:W-:Y:S01]  /*25110*/  @P5 IMAD.MOV.U32 R5, RZ, RZ, R11 ;  /* 0x000000ffff055224 */ /* 0x000fe200078e000b */
[----:B------:R-:W-:Y:S02]  /*25120*/  PRMT R15, R4, 0x7610, R15 ;  /* 0x00007610040f7816 */ /* 0x000fe4000000000f */
[----:B------:R-:W-:-:S05]  /*25130*/  @P5 MOV R4, R10 ;  /* 0x0000000a00045202 */ /* 0x000fca0000000f00 */
[----:B------:R0:W-:Y:S04]  /*25140*/  @P5 STG.E.U16 desc[UR46][R4.64+0x2], R15 ;  /* 0x0000020f04005986 */ /* 0x0001e8000c10152e */
[----:B0-----:R-:W2:Y:S04]  /*25150*/  LDL.LU R15, [R1+0xd4] ;  /* 0x0000d400010f7983 */ /* 0x001ea80000300800 */
[----:B------:R-:W3:Y:S01]  /*25160*/  LDL.LU R5, [R1+0xd8] ;  /* 0x0000d80001057983 */ /* 0x000ee20000300800 */
[----:B------:R-:W-:Y:S02]  /*25170*/  ISETP.GT.AND P5, PT, R0, 0x180, P2 ;  /* 0x000001800000780c */ /* 0x000fe400017a4270 */
[----:B------:R-:W-:-:S04]  /*25180*/  F2FP.F16.F32.PACK_AB R4, RZ, R14 ;  /* 0x0000000eff04723e */ /* 0x000fc800000000ff */
[----:B------:R-:W-:-:S07]  /*25190*/  PRMT R18, R4, 0x7610, R18 ;  /* 0x0000761004127816 */ /* 0x000fce0000000012 */
[----:B------:R-:W-:Y:S02]  /*251a0*/  @P5 IMAD.MOV.U32 R4, RZ, RZ, R6 ;  /* 0x000000ffff045224 */ /* 0x000fe400078e0006 */
[----:B---3--:R-:W-:Y:S01]  /*251b0*/  FMUL R14, R5, R2 ;  /* 0x00000002050e7220 */ /* 0x008fe20000400000 */
[----:B------:R-:W-:-:S05]  /*251c0*/  @P5 IMAD.MOV.U32 R5, RZ, RZ, R7 ;  /* 0x000000ffff055224 */ /* 0x000fca00078e0007 */
[----:B------:R0:W-:Y:S04]  /*251d0*/  @P5 STG.E.U16 desc[UR46][R4.64+0x10], R18 ;  /* 0x0000101204005986 */ /* 0x0001e8000c10152e */
[----:B0-----:R-:W3:Y:S01]  /*251e0*/  LDL.LU R5, [R1+0xdc] ;  /* 0x0000dc0001057983 */ /* 0x001ee20000300800 */
[C---:B------:R-:W-:Y:S02]  /*251f0*/  ISETP.GT.AND P5, PT, R0.reuse, 0x180, P4 ;  /* 0x000001800000780c */ /* 0x040fe400027a4270 */
[----:B------:R-:W-:Y:S01]  /*25200*/  ISETP.GT.AND P2, PT, R0, 0x188, P2 ;  /* 0x000001880000780c */ /* 0x000fe20001744270 */
[----:B--2---:R-:W-:Y:S01]  /*25210*/  FMUL R15, R15, R2 ;  /* 0x000000020f0f7220 */ /* 0x004fe20000400000 */
[----:B------:R-:W-:-:S04]  /*25220*/  F2FP.F16.F32.PACK_AB R14, RZ, R14 ;  /* 0x0000000eff0e723e */ /* 0x000fc800000000ff */
[----:B------:R-:W-:-:S05]  /*25230*/  F2FP.F16.F32.PACK_AB R15, RZ, R15 ;  /* 0x0000000fff0f723e */ /* 0x000fca00000000ff */
[----:B------:R-:W-:Y:S01]  /*25240*/  @P5 IMAD.MOV.U32 R4, RZ, RZ, R6 ;  /* 0x000000ffff045224 */ /* 0x000fe200078e0006 */
[----:B------:R-:W-:Y:S01]  /*25250*/  ISETP.GT.AND P4, PT, R0, 0x188, P4 ;  /* 0x000001880000780c */ /* 0x000fe20002784270 */
[-C--:B------:R-:W-:Y:S01]  /*25260*/  FMUL R20, R20, R2.reuse ;  /* 0x0000000214147220 */ /* 0x080fe20000400000 */
[----:B------:R-:W-:Y:S01]  /*25270*/  PRMT R235, R14, 0x7610, R235 ;  /* 0x000076100eeb7816 */ /* 0x000fe200000000eb */
[-C--:B------:R-:W-:Y:S01]  /*25280*/  FMUL R19, R19, R2.reuse ;  /* 0x0000000213137220 */ /* 0x080fe20000400000 */
[-C--:B-----5:R-:W-:Y:S01]  /*25290*/  FMUL R21, R21, R2.reuse ;  /* 0x0000000215157220 */ /* 0x0a0fe20000400000 */
[-C--:B------:R-:W-:Y:S01]  /*252a0*/  FMUL R232, R232, R2.reuse ;  /* 0x00000002e8e87220 */ /* 0x080fe20000400000 */
[-C--:B------:R-:W-:Y:S01]  /*252b0*/  FMUL R22, R22, R2.reuse ;  /* 0x0000000216167220 */ /* 0x080fe20000400000 */
[-C--:B------:R-:W-:Y:S01]  /*252c0*/  FMUL R233, R233, R2.reuse ;  /* 0x00000002e9e97220 */ /* 0x080fe20000400000 */
[----:B---3--:R-:W-:Y:S01]  /*252d0*/  FMUL R18, R5, R2 ;  /* 0x0000000205127220 */ /* 0x008fe20000400000 */
[----:B------:R-:W-:-:S05]  /*252e0*/  @P5 MOV R5, R7 ;  /* 0x0000000700055202 */ /* 0x000fca0000000f00 */
[----:B------:R0:W-:Y:S01]  /*252f0*/  @P5 STG.E.U16 desc[UR46][R4.64+0x12], R15 ;  /* 0x0000120f04005986 */ /* 0x0001e2000c10152e */
[----:B------:R-:W-:Y:S01]  /*25300*/  ISETP.GT.AND P5, PT, R0, 0x180, P0 ;  /* 0x000001800000780c */ /* 0x000fe200007a4270 */
[----:B0-----:R-:W-:Y:S02]  /*25310*/  @P2 IMAD.MOV.U32 R4, RZ, RZ, R10 ;  /* 0x000000ffff042224 */ /* 0x001fe400078e000a */
[----:B------:R-:W-:Y:S01]  /*25320*/  @P2 IMAD.MOV.U32 R5, RZ, RZ, R11 ;  /* 0x000000ffff052224 */ /* 0x000fe200078e000b */
[----:B------:R-:W-:-:S04]  /*25330*/  F2FP.F16.F32.PACK_AB R15, RZ, R19 ;  /* 0x00000013ff0f723e */ /* 0x000fc800000000ff */
[----:B------:R0:W-:Y:S01]  /*25340*/  @P2 STG.E.U16 desc[UR46][R4.64+0x10], R235 ;  /* 0x000010eb04002986 */ /* 0x0001e2000c10152e */
[C---:B------:R-:W-:Y:S02]  /*25350*/  ISETP.GT.AND P2, PT, R0.reuse, 0x180, P3 ;  /* 0x000001800000780c */ /* 0x040fe40001f44270 */
[----:B------:R-:W-:Y:S02]  /*25360*/  F2FP.F16.F32.PACK_AB R14, RZ, R18 ;  /* 0x00000012ff0e723e */ /* 0x000fe400000000ff */
[----:B0-----:R-:W-:Y:S01]  /*25370*/  F2FP.F16.F32.PACK_AB R4, RZ, R20 ;  /* 0x00000014ff04723e */ /* 0x001fe200000000ff */
[----:B------:R-:W-:Y:S01]  /*25380*/  @P4 IMAD.MOV.U32 R5, RZ, RZ, R11 ;  /* 0x000000ffff054224 */ /* 0x000fe200078e000b */
[----:B------:R-:W-:Y:S01]  /*25390*/  ISETP.GT.AND P0, PT, R0, 0x188, P0 ;  /* 0x000001880000780c */ /* 0x000fe20000704270 */
[----:B------:R-:W2:Y:S01]  /*253a0*/  LDL.LU R235, [R1+0xbc] ;  /* 0x0000bc0001eb7983 */ /* 0x000ea20000300800 */
[----:B------:R-:W-:Y:S01]  /*253b0*/  PRMT R19, R4, 0x7610, R19 ;  /* 0x0000761004137816 */ /* 0x000fe20000000013 */
[----:B------:R-:W-:Y:S01]  /*253c0*/  @P4 IMAD.MOV.U32 R4, RZ, RZ, R10 ;  /* 0x000000ffff044224 */ /* 0x000fe200078e000a */
[----:B------:R-:W-:Y:S01]  /*253d0*/  PRMT R18, R15, 0x7610, R18 ;  /* 0x000076100f127816 */ /* 0x000fe20000000012 */
[----:B------:R-:W3:Y:S04]  /*253e0*/  LDL.LU R20, [R1+0x98] ;  /* 0x0000980001147983 */ /* 0x000ee80000300800 */
[----:B------:R0:W-:Y:S01]  /*253f0*/  @P4 STG.E.U16 desc[UR46][R4.64+0x12], R14 ;  /* 0x0000120e04004986 */ /* 0x0001e2000c10152e */
[----:B------:R-:W-:-:S02]  /*25400*/  ISETP.GT.AND P3, PT, R0, 0x188, P3 ;  /* 0x000001880000780c */ /* 0x000fc40001f64270 */
[----:B0-----:R-:W-:Y:S01]  /*25410*/  @P5 MOV R4, R6 ;  /* 0x0000000600045202 */ /* 0x001fe20000000f00 */
[----:B------:R-:W-:Y:S01]  /*25420*/  @P5 IMAD.MOV.U32 R5, RZ, RZ, R7 ;  /* 0x000000ffff055224 */ /* 0x000fe200078e0007 */
[----:B------:R-:W-:Y:S02]  /*25430*/  F2FP.F16.F32.PACK_AB R14, RZ, R21 ;  /* 0x00000015ff0e723e */ /* 0x000fe400000000ff */
[----:B------:R-:W4:Y:S04]  /*25440*/  LDL.LU R21, [R1+0x94] ;  /* 0x0000940001157983 */ /* 0x000f280000300800 */
[----:B------:R0:W-:Y:S01]  /*25450*/  @P5 STG.E.U16 desc[UR46][R4.64+0x20], R19 ;  /* 0x0000201304005986 */ /* 0x0001e2000c10152e */
[----:B------:R-:W-:Y:S01]  /*25460*/  PRMT R15, R14, 0x7610, R15 ;  /* 0x000076100e0f7816 */ /* 0x000fe2000000000f */
[----:B0-----:R-:W-:-:S02]  /*25470*/  @P2 IMAD.MOV.U32 R4, RZ, RZ, R6 ;  /* 0x000000ffff042224 */ /* 0x001fc400078e0006 */
[----:B------:R-:W5:Y:S01]  /*25480*/  LDL.LU R19, [R1+0xb8] ;  /* 0x0000b80001137983 */ /* 0x000f620000300800 */
[----:B------:R-:W-:-:S05]  /*25490*/  @P2 IMAD.MOV.U32 R5, RZ, RZ, R7 ;  /* 0x000000ffff052224 */ /* 0x000fca00078e0007 */
[----:B------:R0:W-:Y:S01]  /*254a0*/  @P2 STG.E.U16 desc[UR46][R4.64+0x22], R18 ;  /* 0x0000221204002986 */ /* 0x0001e2000c10152e */
[----:B------:R-:W-:Y:S01]  /*254b0*/  ISETP.GT.AND P2, PT, R0, 0x180, P1 ;  /* 0x000001800000780c */ /* 0x000fe20000f44270 */
[----:B0-----:R-:W-:Y:S01]  /*254c0*/  @P0 IMAD.MOV.U32 R4, RZ, RZ, R10 ;  /* 0x000000ffff040224 */ /* 0x001fe200078e000a */
[----:B------:R-:W-:-:S05]  /*254d0*/  @P0 MOV R5, R11 ;  /* 0x0000000b00050202 */ /* 0x000fca0000000f00 */
[----:B------:R0:W-:Y:S01]  /*254e0*/  @P0 STG.E.U16 desc[UR46][R4.64+0x20], R15 ;  /* 0x0000200f04000986 */ /* 0x0001e2000c10152e */
[----:B------:R-:W-:-:S03]  /*254f0*/  F2FP.F16.F32.PACK_AB R14, RZ, R22 ;  /* 0x00000016ff0e723e */ /* 0x000fc600000000ff */
[----:B------:R-:W2:Y:S01]  /*25500*/  LDL.LU R22, [R1+0xb4] ;  /* 0x0000b40001167983 */ /* 0x000ea20000300800 */
[----:B0-----:R-:W-:Y:S01]  /*25510*/  F2FP.F16.F32.PACK_AB R4, RZ, R232 ;  /* 0x000000e8ff04723e */ /* 0x001fe200000000ff */
[----:B------:R-:W-:Y:S02]  /*25520*/  @P3 IMAD.MOV.U32 R5, RZ, RZ, R11 ;  /* 0x000000ffff053224 */ /* 0x000fe400078e000b */
[----:B------:R-:W5:Y:S01]  /*25530*/  LDL.LU R232, [R1+0xb0] ;  /* 0x0000b00001e87983 */ /* 0x000f620000300800 */
[----:B------:R-:W-:Y:S01]  /*25540*/  PRMT R18, R4, 0x7610, R18 ;  /* 0x0000761004127816 */ /* 0x000fe20000000012 */
[----:B------:R-:W-:-:S05]  /*25550*/  @P3 IMAD.MOV.U32 R4, RZ, RZ, R10 ;  /* 0x000000ffff043224 */ /* 0x000fca00078e000a */
[----:B------:R0:W-:Y:S02]  /*25560*/  @P3 STG.E.U16 desc[UR46][R4.64+0x22], R14 ;  /* 0x0000220e04003986 */ /* 0x0001e4000c10152e */
[----:B0-----:R-:W-:Y:S02]  /*25570*/  @P2 IMAD.MOV.U32 R4, RZ, RZ, R6 ;  /* 0x000000ffff042224 */ /* 0x001fe400078e0006 */
[----:B------:R-:W-:Y:S01]  /*25580*/  @P2 IMAD.MOV.U32 R5, RZ, RZ, R7 ;  /* 0x000000ffff052224 */ /* 0x000fe200078e0007 */
[----:B------:R-:W-:Y:S02]  /*25590*/  F2FP.F16.F32.PACK_AB R14, RZ, R233 ;  /* 0x000000e9ff0e723e */ /* 0x000fe400000000ff */
[----:B------:R-:W2:Y:S04]  /*255a0*/  LDL.LU R233, [R1+0xac] ;  /* 0x0000ac0001e97983 */ /* 0x000ea80000300800 */
[----:B------:R0:W-:Y:S04]  /*255b0*/  @P2 STG.E.U16 desc[UR46][R4.64+0x30], R18 ;  /* 0x0000301204002986 */ /* 0x0001e8000c10152e */
[----:B0-----:R-:W3:Y:S01]  /*255c0*/  LDL.LU R5, [R1+0x80] ;  /* 0x0000800001057983 */ /* 0x001ee20000300800 */
[----:B------:R-:W-:Y:S01]  /*255d0*/  ISETP.GT.AND P4, PT, R3, 0x19, PT ;  /* 0x000000190300780c */ /* 0x000fe20003f84270 */
[-C--:B------:R-:W-:Y:S01]  /*255e0*/  FMUL R23, R23, R2.reuse ;  /* 0x0000000217177220 */ /* 0x080fe20000400000 */
[----:B------:R-:W-:Y:S01]  /*255f0*/  ISETP.GT.AND P1, PT, R0, 0x188, P1 ;  /* 0x000001880000780c */ /* 0x000fe20000f24270 */
[----:B------:R-:W-:Y:S01]  /*25600*/  FMUL R234, R234, R2 ;  /* 0x00000002eaea7220 */ /* 0x000fe20000400000 */
[----:B------:R-:W-:Y:S01]  /*25610*/  ISETP.GT.AND P0, PT, R0, 0x180, P4 ;  /* 0x000001800000780c */ /* 0x000fe20002704270 */
[----:B------:R-:W5:Y:S01]  /*25620*/  LDL.LU R18, [R1+0xa8] ;  /* 0x0000a80001127983 */ /* 0x000f620000300800 */
[----:B------:R-:W-:-:S09]  /*25630*/  F2FP.F16.F32.PACK_AB R15, RZ, R23 ;  /* 0x00000017ff0f723e */ /* 0x000fd200000000ff */
[----:B------:R-:W-:Y:S02]  /*25640*/  @P1 MOV R4, R10 ;  /* 0x0000000a00041202 */ /* 0x000fe40000000f00 */
[----:B------:R0:W-:Y:S02]  /*25650*/  @P0 STG.E.U16 desc[UR46][R6.64+0x32], R15 ;  /* 0x0000320f06000986 */ /* 0x0001e4000c10152e */
[----:B0-----:R-:W-:Y:S01]  /*25660*/  F2FP.F16.F32.PACK_AB R6, RZ, R234 ;  /* 0x000000eaff06723e */ /* 0x001fe200000000ff */
[----:B---3--:R-:W-:Y:S01]  /*25670*/  FMUL R7, R5, R2 ;  /* 0x0000000205077220 */ /* 0x008fe20000400000 */
[----:B------:R-:W-:-:S05]  /*25680*/  @P1 IMAD.MOV.U32 R5, RZ, RZ, R11 ;  /* 0x000000ffff051224 */ /* 0x000fca00078e000b */
[----:B------:R0:W-:Y:S04]  /*25690*/  @P1 STG.E.U16 desc[UR46][R4.64+0x30], R14 ;  /* 0x0000300e04001986 */ /* 0x0001e8000c10152e */
[----:B0-----:R-:W3:Y:S01]  /*256a0*/  LDL.LU R4, [R1+0x84] ;  /* 0x0000840001047983 */ /* 0x001ee20000300800 */
[----:B------:R-:W-:-:S03]  /*256b0*/  F2FP.F16.F32.PACK_AB R5, RZ, R7 ;  /* 0x00000007ff05723e */ /* 0x000fc600000000ff */
[----:B------:R-:W2:Y:S04]  /*256c0*/  LDL.LU R234, [R1+0xa4] ;  /* 0x0000a40001ea7983 */ /* 0x000ea80000300800 */
[----:B------:R-:W4:Y:S01]  /*256d0*/  LDL.LU R7, [R1+0x88] ;  /* 0x0000880001077983 */ /* 0x000f220000300800 */
[----:B------:R-:W-:Y:S02]  /*256e0*/  ISETP.GT.AND P0, PT, R0, 0x188, P4 ;  /* 0x000001880000780c */ /* 0x000fe40002704270 */
[----:B------:R-:W-:Y:S02]  /*256f0*/  PRMT R15, R6, 0x7610, R15 ;  /* 0x00007610060f7816 */ /* 0x000fe4000000000f */
[----:B------:R-:W-:-:S09]  /*25700*/  PRMT R14, R5, 0x7610, R14 ;  /* 0x00007610050e7816 */ /* 0x000fd2000000000e */
[----:B------:R0:W-:Y:S01]  /*25710*/  @P0 STG.E.U16 desc[UR46][R10.64+0x32], R15 ;  /* 0x0000320f0a000986 */ /* 0x0001e2000c10152e */
[C---:B------:R-:W-:Y:S02]  /*25720*/  ISETP.GT.AND P6, PT, R3.reuse, 0x20, PT ;  /* 0x000000200300780c */ /* 0x040fe40003fc4270 */
[----:B------:R-:W-:Y:S02]  /*25730*/  ISETP.GT.AND P5, PT, R3, 0x21, PT ;  /* 0x000000210300780c */ /* 0x000fe40003fa4270 */
[----:B------:R-:W-:Y:S01]  /*25740*/  ISETP.GT.AND P1, PT, R0, RZ, P6 ;  /* 0x000000ff0000720c */ /* 0x000fe20003724270 */
[----:B----4-:R-:W-:-:S05]  /*25750*/  FMUL R7, R7, R2 ;  /* 0x0000000207077220 */ /* 0x010fca0000400000 */
[----:B------:R-:W-:Y:S02]  /*25760*/  F2FP.F16.F32.PACK_AB R5, RZ, R7 ;  /* 0x00000007ff05723e */ /* 0x000fe400000000ff */
[----:B------:R-:W4:Y:S04]  /*25770*/  LDL.LU R7, [R1+0x90] ;  /* 0x0000900001077983 */ /* 0x000f280000300800 */
[----:B0-----:R-:W5:Y:S01]  /*25780*/  LDL.LU R11, [R1+0x8c] ;  /* 0x00008c00010b7983 */ /* 0x001f620000300800 */
[----:B---3--:R-:W-:Y:S01]  /*25790*/  FMUL R4, R4, R2 ;  /* 0x0000000204047220 */ /* 0x008fe20000400000 */
[C---:B------:R-:W-:Y:S02]  /*257a0*/  ISETP.GT.AND P2, PT, R0.reuse, RZ, P5 ;  /* 0x000000ff0000720c */ /* 0x040fe40002f44270 */
[----:B------:R-:W-:-:S02]  /*257b0*/  ISETP.GT.AND P3, PT, R0, 0x8, P6 ;  /* 0x000000080000780c */ /* 0x000fc40003764270 */
[----:B------:R-:W-:Y:S01]  /*257c0*/  F2FP.F16.F32.PACK_AB R4, RZ, R4 ;  /* 0x00000004ff04723e */ /* 0x000fe200000000ff */
[----:B------:R0:W-:Y:S01]  /*257d0*/  @P1 STG.E.U16 desc[UR46][R12.64+0x40], R14 ;  /* 0x0000400e0c001986 */ /* 0x0001e2000c10152e */
[----:B------:R-:W-:Y:S02]  /*257e0*/  IMAD.MOV.U32 R15, RZ, RZ, R9 ;  /* 0x000000ffff0f7224 */ /* 0x000fe400078e0009 */
[----:B------:R-:W-:Y:S02]  /*257f0*/  PRMT R6, R4, 0x7610, R6 ;  /* 0x0000761004067816 */ /* 0x000fe40000000006 */
[----:B------:R-:W-:-:S03]  /*25800*/  PRMT R4, R5, 0x7610, R4 ;  /* 0x0000761005047816 */ /* 0x000fc60000000004 */
[----:B------:R-:W-:Y:S01]  /*25810*/  @P2 STG.E.U16 desc[UR46][R12.64+0x42], R6 ;  /* 0x000042060c002986 */ /* 0x000fe2000c10152e */
[----:B0-----:R-:W-:Y:S01]  /*25820*/  IMAD.MOV.U32 R14, RZ, RZ, R8 ;  /* 0x000000ffff0e7224 */ /* 0x001fe200078e0008 */
[C---:B------:R-:W-:Y:S02]  /*25830*/  ISETP.GT.AND P0, PT, R0.reuse, 0x8, P5 ;  /* 0x000000080000780c */ /* 0x040fe40002f04270 */
[C---:B------:R-:W-:Y:S01]  /*25840*/  ISETP.GT.AND P4, PT, R3.reuse, 0x28, PT ;  /* 0x000000280300780c */ /* 0x040fe20003f84270 */
[----:B------:R-:W-:Y:S01]  /*25850*/  IMAD.U32 R10, RZ, RZ, UR8 ;  /* 0x00000008ff0a7e24 */ /* 0x000fe2000f8e00ff */
[----:B------:R0:W-:Y:S01]  /*25860*/  @P3 STG.E.U16 desc[UR46][R14.64+0x40], R4 ;  /* 0x000040040e003986 */ /* 0x0001e2000c10152e */
[----:B------:R-:W-:Y:S01]  /*25870*/  ISETP.GT.AND P3, PT, R3, 0x29, PT ;  /* 0x000000290300780c */ /* 0x000fe20003f64270 */
[----:B------:R-:W-:Y:S02]  /*25880*/  IMAD.U32 R9, RZ, RZ, UR5 ;  /* 0x00000005ff097e24 */ /* 0x000fe4000f8e00ff */
[----:B------:R-:W3:Y:S01]  /*25890*/  LDL.LU R8, [R1+0x9c] ;  /* 0x00009c0001087983 */ /* 0x000ee20000300800 */
[----:B------:R-:W-:-:S02]  /*258a0*/  ISETP.GT.AND P2, PT, R0, RZ, P3 ;  /* 0x000000ff0000720c */ /* 0x000fc40001f44270 */
[----:B------:R-:W-:Y:S01]  /*258b0*/  ISETP.GT.AND P1, PT, R0, RZ, P4 ;  /* 0x000000ff0000720c */ /* 0x000fe20002724270 */
[----:B0-----:R-:W-:-:S05]  /*258c0*/  FMUL R4, R21, R2 ;  /* 0x0000000215047220 */ /* 0x001fca0000400000 */
[----:B------:R-:W-:Y:S01]  /*258d0*/  F2FP.F16.F32.PACK_AB R4, RZ, R4 ;  /* 0x00000004ff04723e */ /* 0x000fe200000000ff */
[-C--:B-----5:R-:W-:Y:S01]  /*258e0*/  FMUL R6, R11, R2.reuse ;  /* 0x000000020b067220 */ /* 0x0a0fe20000400000 */
[----:B----4-:R-:W-:Y:S01]  /*258f0*/  FMUL R5, R7, R2 ;  /* 0x0000000207057220 */ /* 0x010fe20000400000 */
[----:B------:R-:W-:-:S03]  /*25900*/  IMAD.WIDE.U32 R10, R10, 0xf0, R14 ;  /* 0x000000f00a0a7825 */ /* 0x000fc600078e000e */
[----:B------:R-:W-:Y:S02]  /*25910*/  F2FP.F16.F32.PACK_AB R6, RZ, R6 ;  /* 0x00000006ff06723e */ /* 0x000fe400000000ff */
[----:B------:R-:W-:-:S03]  /*25920*/  F2FP.F16.F32.PACK_AB R5, RZ, R5 ;  /* 0x00000005ff05723e */ /* 0x000fc600000000ff */
[----:B------:R0:W-:Y:S01]  /*25930*/  @P0 STG.E.U16 desc[UR46][R14.64+0x42], R6 ;  /* 0x000042060e000986 */ /* 0x0001e2000c10152e */
[----:B------:R-:W-:-:S03]  /*25940*/  IADD3 R7, R11, UR4, RZ ;  /* 0x000000040b077c10 */ /* 0x000fc6000fffe0ff */
[----:B------:R1:W-:Y:S04]  /*25950*/  @P2 STG.E.U16 desc[UR46][R12.64+0x52], R4 ;  /* 0x000052040c002986 */ /* 0x0003e8000c10152e */
[----:B------:R4:W-:Y:S01]  /*25960*/  @P1 STG.E.U16 desc[UR46][R12.64+0x50], R5 ;  /* 0x000050050c001986 */ /* 0x0009e2000c10152e */
[----:B0-----:R-:W-:Y:S01]  /*25970*/  FMUL R6, R20, R2 ;  /* 0x0000000214067220 */ /* 0x001fe20000400000 */
[----:B------:R-:W-:Y:S01]  /*25980*/  IMAD.U32 R20, RZ, RZ, UR11 ;  /* 0x0000000bff147e24 */ /* 0x000fe2000f8e00ff */
[----:B-1----:R-:W-:-:S04]  /*25990*/  IADD3 R4, P0, R10, UR13, RZ ;  /* 0x0000000d0a047c10 */ /* 0x002fc8000ff1e0ff */
[----:B----4-:R-:W-:Y:S02]  /*259a0*/  IADD3.X R5, R7, UR12, RZ, P0, !PT ;  /* 0x0000000c07057c10 */ /* 0x010fe400087fe4ff */
[----:B------:R-:W-:-:S04]  /*259b0*/  IADD3 R20, P0, P2, R20, UR13, R4 ;  /* 0x0000000d14147c10 */ /* 0x000fc8000fa1e004 */
[----:B------:R-:W-:Y:S02]  /*259c0*/  IADD3.X R21, R9, UR12, R5, P0, P2 ;  /* 0x0000000c09157c10 */ /* 0x000fe400087e4405 */
[----:B------:R-:W4:Y:S01]  /*259d0*/  LDL.LU R9, [R1+0xa0] ;  /* 0x0000a00001097983 */ /* 0x000f220000300800 */
[C---:B------:R-:W-:Y:S02]  /*259e0*/  ISETP.GT.AND P1, PT, R0.reuse, 0x8, P4 ;  /* 0x000000080000780c */ /* 0x040fe40002724270 */
[----:B------:R-:W-:Y:S02]  /*259f0*/  F2FP.F16.F32.PACK_AB R6, RZ, R6 ;  /* 0x00000006ff06723e */ /* 0x000fe400000000ff */
[----:B------:R-:W-:Y:S02]  /*25a00*/  ISETP.GT.AND P2, PT, R3, 0x30, PT ;  /* 0x000000300300780c */ /* 0x000fe40003f44270 */
[----:B------:R-:W-:Y:S01]  /*25a10*/  ISETP.GT.AND P0, PT, R0, 0x8, P3 ;  /* 0x000000080000780c */ /* 0x000fe20001f04270 */
[----:B---3--:R-:W-:-:S06]  /*25a20*/  FMUL R8, R8, R2 ;  /* 0x0000000208087220 */ /* 0x008fcc0000400000 */
[----:B------:R4:W-:Y:S01]  /*25a30*/  @P1 STG.E.U16 desc[UR46][R14.64+0x50], R6 ;  /* 0x000050060e001986 */ /* 0x0009e2000c10152e */
[----:B------:R-:W-:Y:S02]  /*25a40*/  ISETP.GT.AND P1, PT, R0, RZ, P2 ;  /* 0x000000ff0000720c */ /* 0x000fe40001724270 */
[----:B------:R-:W-:-:S05]  /*25a50*/  F2FP.F16.F32.PACK_AB R8, RZ, R8 ;  /* 0x00000008ff08723e */ /* 0x000fca00000000ff */
[----:B------:R-:W-:Y:S01]  /*25a60*/  @P0 STG.E.U16 desc[UR46][R14.64+0x52], R8 ;  /* 0x000052080e000986 */ /* 0x000fe2000c10152e */
[----:B------:R-:W-:Y:S01]  /*25a70*/  ISETP.GT.AND P0, PT, R3, 0x31, PT ;  /* 0x000000310300780c */ /* 0x000fe20003f04270 */
[----:B----4-:R-:W-:Y:S02]  /*25a80*/  FMUL R6, R9, R2 ;  /* 0x0000000209067220 */ /* 0x010fe40000400000 */
[----:B------:R-:W3:Y:S03]  /*25a90*/  LDL.LU R9, [R1+0x6c] ;  /* 0x00006c0001097983 */ /* 0x000ee60000300800 */
[----:B------:R-:W-:-:S05]  /*25aa0*/  F2FP.F16.F32.PACK_AB R6, RZ, R6 ;  /* 0x00000006ff06723e */ /* 0x000fca00000000ff */
[----:B------:R2:W-:Y:S01]  /*25ab0*/  @P1 STG.E.U16 desc[UR46][R12.64+0x60], R6 ;  /* 0x000060060c001986 */ /* 0x0005e2000c10152e */
[----:B------:R-:W-:Y:S01]  /*25ac0*/  ISETP.GT.AND P1, PT, R0, RZ, P0 ;  /* 0x000000ff0000720c */ /* 0x000fe20000724270 */
[----:B--2---:R-:W-:Y:S02]  /*25ad0*/  FMUL R6, R234, R2 ;  /* 0x00000002ea067220 */ /* 0x004fe40000400000 */
[----:B------:R-:W2:Y:S03]  /*25ae0*/  LDL.LU R234, [R1+0x70] ;  /* 0x0000700001ea7983 */ /* 0x000ea60000300800 */
[----:B------:R-:W-:-:S07]  /*25af0*/  F2FP.F16.F32.PACK_AB R6, RZ, R6 ;  /* 0x00000006ff06723e */ /* 0x000fce00000000ff */
[----:B------:R0:W-:Y:S01]  /*25b00*/  @P1 STG.E.U16 desc[UR46][R12.64+0x62], R6 ;  /* 0x000062060c001986 */ /* 0x0001e2000c10152e */
[----:B------:R-:W-:Y:S01]  /*25b10*/  ISETP.GT.AND P1, PT, R0, 0x8, P2 ;  /* 0x000000080000780c */ /* 0x000fe20001724270 */
[----:B0-----:R-:W-:-:S05]  /*25b20*/  FMUL R6, R18, R2 ;  /* 0x0000000212067220 */ /* 0x001fca0000400000 */
[----:B------:R-:W-:-:S04]  /*25b30*/  F2FP.F16.F32.PACK_AB R6, RZ, R6 ;  /* 0x00000006ff06723e */ /* 0x000fc800000000ff */
[----:B------:R-:W-:Y:S01]  /*25b40*/  PRMT R8, R6, 0x7610, R8 ;  /* 0x0000761006087816 */ /* 0x000fe20000000008 */
[----:B------:R-:W-:Y:S02]  /*25b50*/  FMUL R6, R233, R2 ;  /* 0x00000002e9067220 */ /* 0x000fe40000400000 */
[----:B------:R-:W4:Y:S04]  /*25b60*/  LDL.LU R233, [R1+0x74] ;  /* 0x0000740001e97983 */ /* 0x000f280000300800 */
[----:B------:R0:W-:Y:S01]  /*25b70*/  @P1 STG.E.U16 desc[UR46][R14.64+0x60], R8 ;  /* 0x000060080e001986 */ /* 0x0001e2000c10152e */
[----:B------:R-:W-:Y:S02]  /*25b80*/  ISETP.GT.AND P1, PT, R0, 0x8, P0 ;  /* 0x000000080000780c */ /* 0x000fe40000724270 */
[----:B------:R-:W-:-:S04]  /*25b90*/  F2FP.F16.F32.PACK_AB R6, RZ, R6 ;  /* 0x00000006ff06723e */ /* 0x000fc800000000ff */
[----:B0-----:R-:W-:-:S07]  /*25ba0*/  PRMT R8, R6, 0x7610, R8 ;  /* 0x0000761006087816 */ /* 0x001fce0000000008 */
[----:B------:R-:W-:Y:S01]  /*25bb0*/  @P1 STG.E.U16 desc[UR46][R14.64+0x62], R8 ;  /* 0x000062080e001986 */ /* 0x000fe2000c10152e */
[----:B------:R-:W-:Y:S01]  /*25bc0*/  ISETP.GT.AND P1, PT, R3, 0x38, PT ;  /* 0x000000380300780c */ /* 0x000fe20003f24270 */
[----:B------:R-:W-:Y:S02]  /*25bd0*/  FMUL R6, R232, R2 ;  /* 0x00000002e8067220 */ /* 0x000fe40000400000 */
[----:B------:R-:W5:Y:S01]  /*25be0*/  LDL.LU R232, [R1+0x78] ;  /* 0x0000780001e87983 */ /* 0x000f620000300800 */
[----:B------:R-:W-:Y:S02]  /*25bf0*/  ISETP.GT.AND P6, PT, R0, RZ, P1 ;  /* 0x000000ff0000720c */ /* 0x000fe40000fc4270 */
[----:B------:R-:W-:-:S11]  /*25c00*/  F2FP.F16.F32.PACK_AB R6, RZ, R6 ;  /* 0x00000006ff06723e */ /* 0x000fd600000000ff */
[----:B------:R0:W-:Y:S01]  /*25c10*/  @P6 STG.E.U16 desc[UR46][R12.64+0x70], R6 ;  /* 0x000070060c006986 */ /* 0x0001e2000c10152e */
[----:B------:R-:W-:-:S04]  /*25c20*/  ISETP.GT.AND P6, PT, R3, 0x39, PT ;  /* 0x000000390300780c */ /* 0x000fc80003fc4270 */
[----:B------:R-:W-:Y:S01]  /*25c30*/  ISETP.GT.AND P6, PT, R0, RZ, P6 ;  /* 0x000000ff0000720c */ /* 0x000fe200037c4270 */
[----:B0-----:R-:W-:-:S05]  /*25c40*/  FMUL R6, R22, R2 ;  /* 0x0000000216067220 */ /* 0x001fca0000400000 */
        /* <DEDUP_REMOVED lines=8> */
[----:B0-----:R-:W-:Y:S02]  /*25cd0*/  FMUL R6, R235, R2 ;  /* 0x00000002eb067220 */ /* 0x001fe40000400000 */
[----:B------:R-:W5:Y:S03]  /*25ce0*/  LDL.LU R235, [R1+0x7c] ;  /* 0x00007c0001eb7983 */ /* 0x000f660000300800 */
[----:B------:R-:W-:Y:S01]  /*25cf0*/  F2FP.F16.F32.PACK_AB R6, RZ, R6 ;  /* 0x00000006ff06723e */ /* 0x000fe200000000ff */
[----:B------:R-:W5:Y:S04]  /*25d00*/  LDL.LU R18, [R1] ;  /* 0x0000000001127983 */ /* 0x000f680000300800 */
[----:B------:R-:W5:Y:S04]  /*25d10*/  LDL.LU R19, [R1+0x4] ;  /* 0x0000040001137983 */ /* 0x000f680000300800 */
[----:B------:R-:W3:Y:S04]  /*25d20*/  LDL.LU R22, [R1+0x8] ;  /* 0x0000080001167983 */ /* 0x000ee80000300800 */
[----:B------:R0:W-:Y:S04]  /*25d30*/  @P6 STG.E.U16 desc[UR46][R14.64+0x72], R6 ;  /* 0x000072060e006986 */ /* 0x0001e8000c10152e */
[----:B0-----:R-:W2:Y:S01]  /*25d40*/  LDL.LU R6, [R1+0x40] ;  /* 0x0000400001067983 */ /* 0x001ea20000300800 */
[----:B------:R-:W-:-:S04]  /*25d50*/  ISETP.GT.AND P6, PT, R3, 0x20, PT ;  /* 0x000000200300780c */ /* 0x000fc80003fc4270 */
[----:B------:R-:W-:Y:S01]  /*25d60*/  ISETP.GT.AND P6, PT, R0, 0x80, P6 ;  /* 0x000000800000780c */ /* 0x000fe200037c4270 */
[----:B--2---:R-:W-:-:S05]  /*25d70*/  FMUL R6, R6, R2 ;  /* 0x0000000206067220 */ /* 0x004fca0000400000 */
[----:B------:R-:W-:-:S04]  /*25d80*/  F2FP.F16.F32.PACK_AB R6, RZ, R6 ;  /* 0x00000006ff06723e */ /* 0x000fc800000000ff */
[----:B------:R-:W-:Y:S01]  /*25d90*/  PRMT R8, R6, 0x7610, R8 ;  /* 0x0000761006087816 */ /* 0x000fe20000000008 */
[----:B------:R-:W-:-:S05]  /*25da0*/  IMAD.MOV.U32 R6, RZ, RZ, R10 ;  /* 0x000000ffff067224 */ /* 0x000fca00078e000a */
[----:B------:R0:W-:Y:S04]  /*25db0*/  @P6 STG.E.U16 desc[UR46][R6.64+0x40], R8 ;  /* 0x0000400806006986 */ /* 0x0001e8000c10152e */
[----:B0-----:R-:W2:Y:S01]  /*25dc0*/  LDL.LU R8, [R1+0x44] ;  /* 0x0000440001087983 */ /* 0x001ea20000300800 */
[----:B------:R-:W-:Y:S01]  /*25dd0*/  ISETP.GT.AND P6, PT, R0, 0x80, P5 ;  /* 0x000000800000780c */ /* 0x000fe20002fc4270 */
[----:B--2---:R-:W-:-:S05]  /*25de0*/  FMUL R8, R8, R2 ;  /* 0x0000000208087220 */ /* 0x004fca0000400000 */
[----:B------:R-:W-:-:S07]  /*25df0*/  F2FP.F16.F32.PACK_AB R8, RZ, R8 ;  /* 0x00000008ff08723e */ /* 0x000fce00000000ff */
[----:B------:R0:W-:Y:S04]  /*25e00*/  @P6 STG.E.U16 desc[UR46][R6.64+0x42], R8 ;  /* 0x0000420806006986 */ /* 0x0001e8000c10152e */
[----:B0-----:R-:W2:Y:S01]  /*25e10*/  LDL.LU R8, [R1+0x48] ;  /* 0x0000480001087983 */ /* 0x001ea20000300800 */
[----:B------:R-:W-:-:S04]  /*25e20*/  IADD3 R10, P6, R10, UR11, RZ ;  /* 0x0000000b0a0a7c10 */ /* 0x000fc8000ffde0ff */
[----:B------:R-:W-:Y:S02]  /*25e30*/  IADD3.X R11, R7, UR5, RZ, P6, !PT ;  /* 0x00000005070b7c10 */ /* 0x000fe4000b7fe4ff */
        /* <DEDUP_REMOVED lines=42> */
[----:B---3--:R-:W-:-:S05]  /*260e0*/  FMUL R22, R22, R2 ;  /* 0x0000000216167220 */ /* 0x008fca0000400000 */
[----:B------:R-:W-:Y:S01]  /*260f0*/  F2FP.F16.F32.PACK_AB R22, RZ, R22 ;  /* 0x00000016ff16723e */ /* 0x000fe200000000ff */
[----:B--2---:R-:W-:-:S05]  /*26100*/  FMUL R8, R8, R2 ;  /* 0x0000000208087220 */ /* 0x004fca0000400000 */
[----:B------:R-:W-:-:S05]  /*26110*/  F2FP.F16.F32.PACK_AB R8, RZ, R8 ;  /* 0x00000008ff08723e */ /* 0x000fca00000000ff */
[----:B------:R0:W-:Y:S01]  /*26120*/  @P6 STG.E.U16 desc[UR46][R10.64+0x60], R8 ;  /* 0x000060080a006986 */ /* 0x0001e2000c10152e */
[----:B------:R-:W-:Y:S01]  /*26130*/  ISETP.GT.AND P6, PT, R0, 0x88, P0 ;  /* 0x000000880000780c */ /* 0x000fe200007c4270 */
[----:B0-----:R-:W-:-:S05]  /*26140*/  FMUL R8, R9, R2 ;  /* 0x0000000209087220 */ /* 0x001fca0000400000 */
[----:B------:R-:W-:-:S07]  /*26150*/  F2FP.F16.F32.PACK_AB R8, RZ, R8 ;  /* 0x00000008ff08723e */ /* 0x000fce00000000ff */
[----:B------:R0:W-:Y:S01]  /*26160*/  @P6 STG.E.U16 desc[UR46][R10.64+0x62], R8 ;  /* 0x000062080a006986 */ /* 0x0001e2000c10152e */
[----:B------:R-:W-:Y:S01]  /*26170*/  ISETP.GT.AND P6, PT, R0, 0x80, P1 ;  /* 0x000000800000780c */ /* 0x000fe20000fc4270 */
[----:B0-----:R-:W-:Y:S02]  /*26180*/  FMUL R8, R234, R2 ;  /* 0x00000002ea087220 */ /* 0x001fe40000400000 */
[----:B------:R-:W2:Y:S03]  /*26190*/  LDL.LU R234, [R1+0x30] ;  /* 0x0000300001ea7983 */ /* 0x000ea60000300800 */
[----:B------:R-:W-:-:S07]  /*261a0*/  F2FP.F16.F32.PACK_AB R8, RZ, R8 ;  /* 0x00000008ff08723e */ /* 0x000fce00000000ff */
[----:B------:R4:W-:Y:S01]  /*261b0*/  @P6 STG.E.U16 desc[UR46][R6.64+0x70], R8 ;  /* 0x0000700806006986 */ /* 0x0009e2000c10152e */
[----:B------:R-:W-:-:S04]  /*261c0*/  ISETP.GT.AND P6, PT, R3, 0x39, PT ;  /* 0x000000390300780c */ /* 0x000fc80003fc4270 */
[----:B------:R-:W-:Y:S01]  /*261d0*/  ISETP.GT.AND P6, PT, R0, 0x80, P6 ;  /* 0x000000800000780c */ /* 0x000fe200037c4270 */
[----:B----4-:R-:W-:Y:S02]  /*261e0*/  FMUL R8, R233, R2 ;  /* 0x00000002e9087220 */ /* 0x010fe40000400000 */
[----:B------:R-:W3:Y:S03]  /*261f0*/  LDL.LU R233, [R1+0x34] ;  /* 0x0000340001e97983 */ /* 0x000ee60000300800 */
[----:B------:R-:W-:-:S07]  /*26200*/  F2FP.F16.F32.PACK_AB R8, RZ, R8 ;  /* 0x00000008ff08723e */ /* 0x000fce00000000ff */
[----:B------:R5:W-:Y:S01]  /*26210*/  @P6 STG.E.U16 desc[UR46][R6.64+0x72], R8 ;  /* 0x0000720806006986 */ /* 0x000be2000c10152e */
[----:B------:R-:W-:Y:S01]  /*26220*/  ISETP.GT.AND P6, PT, R0, 0x88, P1 ;  /* 0x000000880000780c */ /* 0x000fe20000fc4270 */
[----:B-----5:R-:W-:Y:S02]  /*26230*/  FMUL R8, R232, R2 ;  /* 0x00000002e8087220 */ /* 0x020fe40000400000 */
[----:B------:R-:W4:Y:S03]  /*26240*/  LDL.LU R232, [R1+0x38] ;  /* 0x0000380001e87983 */ /* 0x000f260000300800 */
[----:B------:R-:W-:-:S07]  /*26250*/  F2FP.F16.F32.PACK_AB R8, RZ, R8 ;  /* 0x00000008ff08723e */ /* 0x000fce00000000ff */
[----:B------:R0:W-:Y:S01]  /*26260*/  @P6 STG.E.U16 desc[UR46][R10.64+0x70], R8 ;  /* 0x000070080a006986 */ /* 0x0001e2000c10152e */
[----:B------:R-:W-:-:S04]  /*26270*/  ISETP.GT.AND P6, PT, R3, 0x39, PT ;  /* 0x000000390300780c */ /* 0x000fc80003fc4270 */
[----:B------:R-:W-:Y:S01]  /*26280*/  ISETP.GT.AND P6, PT, R0, 0x88, P6 ;  /* 0x000000880000780c */ /* 0x000fe200037c4270 */
[----:B0-----:R-:W-:Y:S02]  /*26290*/  FMUL R8, R235, R2 ;  /* 0x00000002eb087220 */ /* 0x001fe40000400000 */
[----:B------:R-:W5:Y:S03]  /*262a0*/  LDL.LU R235, [R1+0x3c] ;  /* 0x00003c0001eb7983 */ /* 0x000f660000300800 */
        /* <DEDUP_REMOVED lines=18> */
[----:B0-----:R-:W2:Y:S01]  /*263d0*/  LDL.LU R22, [R1+0xc] ;  /* 0x00000c0001167983 */ /* 0x001ea20000300800 */
[----:B------:R-:W-:Y:S01]  /*263e0*/  ISETP.GT.AND P6, PT, R0, 0x108, P5 ;  /* 0x000001080000780c */ /* 0x000fe20002fc4270 */
[----:B--2---:R-:W-:-:S05]  /*263f0*/  FMUL R22, R22, R2 ;  /* 0x0000000216167220 */ /* 0x004fca0000400000 */
[----:B------:R-:W-:-:S07]  /*26400*/  F2FP.F16.F32.PACK_AB R22, RZ, R22 ;  /* 0x00000016ff16723e */ /* 0x000fce00000000ff */
[----:B------:R0:W-:Y:S04]  /*26410*/  @P6 STG.E.U16 desc[UR46][R18.64+0x42], R22 ;  /* 0x0000421612006986 */ /* 0x0001e8000c10152e */
[----:B0-----:R-:W2:Y:S01]  /*26420*/  LDL.LU R18, [R1+0x10] ;  /* 0x0000100001127983 */ /* 0x001ea20000300800 */
[----:B------:R-:W-:-:S03]  /*26430*/  ISETP.GT.AND P6, PT, R0, 0x100, P4 ;  /* 0x000001000000780c */ /* 0x000fc600027c4270 */
[----:B------:R-:W3:Y:S01]  /*26440*/  LDL.LU R19, [R1+0x28] ;  /* 0x0000280001137983 */ /* 0x000ee20000300800 */
[----:B--2---:R-:W-:-:S05]  /*26450*/  FMUL R18, R18, R2 ;  /* 0x0000000212127220 */ /* 0x004fca0000400000 */
[----:B------:R-:W-:-:S05]  /*26460*/  F2FP.F16.F32.PACK_AB R18, RZ, R18 ;  /* 0x00000012ff12723e */ /* 0x000fca00000000ff */
        /* <DEDUP_REMOVED lines=23> */
[-C--:B---3--:R-:W-:Y:S01]  /*265e0*/  FMUL R19, R19, R2.reuse ;  /* 0x0000000213137220 */ /* 0x088fe20000400000 */
[----:B--2---:R-:W-:-:S05]  /*265f0*/  FMUL R18, R18, R2 ;  /* 0x0000000212127220 */ /* 0x004fca0000400000 */
[----:B------:R-:W-:-:S06]  /*26600*/  F2FP.F16.F32.PACK_AB R18, RZ, R18 ;  /* 0x00000012ff12723e */ /* 0x000fcc00000000ff */
[----:B------:R0:W-:Y:S04]  /*26610*/  @P6 STG.E.U16 desc[UR46][R4.64+0x62], R18 ;  /* 0x0000621204006986 */ /* 0x0001e8000c10152e */
[----:B0-----:R-:W2:Y:S01]  /*26620*/  LDL.LU R18, [R1+0x2c] ;  /* 0x00002c0001127983 */ /* 0x001ea20000300800 */
[----:B------:R-:W-:Y:S02]  /*26630*/  ISETP.GT.AND P6, PT, R0, 0x108, P2 ;  /* 0x000001080000780c */ /* 0x000fe400017c4270 */
[----:B------:R-:W-:-:S04]  /*26640*/  F2FP.F16.F32.PACK_AB R19, RZ, R19 ;  /* 0x00000013ff13723e */ /* 0x000fc800000000ff */
[----:B------:R-:W-:-:S07]  /*26650*/  PRMT R22, R19, 0x7610, R22 ;  /* 0x0000761013167816 */ /* 0x000fce0000000016 */
[----:B------:R0:W-:Y:S01]  /*26660*/  @P6 STG.E.U16 desc[UR46][R8.64+0x60], R22 ;  /* 0x0000601608006986 */ /* 0x0001e2000c10152e */
[----:B------:R-:W-:Y:S01]  /*26670*/  ISETP.GT.AND P6, PT, R0, 0x108, P0 ;  /* 0x000001080000780c */ /* 0x000fe200007c4270 */
[----:B------:R-:W-:-:S05]  /*26680*/  FMUL R216, R216, R2 ;  /* 0x00000002d8d87220 */ /* 0x000fca0000400000 */
[----:B------:R-:W-:Y:S01]  /*26690*/  F2FP.F16.F32.PACK_AB R216, RZ, R216 ;  /* 0x000000d8ffd8723e */ /* 0x000fe200000000ff */
[----:B------:R-:W-:-:S05]  /*266a0*/  FMUL R217, R217, R2 ;  /* 0x00000002d9d97220 */ /* 0x000fca0000400000 */
[----:B------:R-:W-:Y:S01]  /*266b0*/  F2FP.F16.F32.PACK_AB R217, RZ, R217 ;  /* 0x000000d9ffd9723e */ /* 0x000fe200000000ff */
[-C--:B------:R-:W-:Y:S01]  /*266c0*/  FMUL R218, R218, R2.reuse ;  /* 0x00000002dada7220 */ /* 0x080fe20000400000 */
[----:B------:R-:W-:-:S04]  /*266d0*/  FMUL R219, R219, R2 ;  /* 0x00000002dbdb7220 */ /* 0x000fc80000400000 */
[----:B------:R-:W-:Y:S02]  /*266e0*/  F2FP.F16.F32.PACK_AB R218, RZ, R218 ;  /* 0x000000daffda723e */ /* 0x000fe400000000ff */
[----:B------:R-:W-:Y:S01]  /*266f0*/  F2FP.F16.F32.PACK_AB R219, RZ, R219 ;  /* 0x000000dbffdb723e */ /* 0x000fe200000000ff */
[----:B------:R-:W-:-:S05]  /*26700*/  FMUL R220, R220, R2 ;  /* 0x00000002dcdc7220 */ /* 0x000fca0000400000 */
[----:B------:R-:W-:Y:S01]  /*26710*/  F2FP.F16.F32.PACK_AB R220, RZ, R220 ;  /* 0x000000dcffdc723e */ /* 0x000fe200000000ff */
[-C--:B------:R-:W-:Y:S01]  /*26720*/  FMUL R221, R221, R2.reuse ;  /* 0x00000002dddd7220 */ /* 0x080fe20000400000 */
[----:B------:R-:W-:-:S04]  /*26730*/  FMUL R222, R222, R2 ;  /* 0x00000002dede7220 */ /* 0x000fc80000400000 */
[----:B------:R-:W-:Y:S02]  /*26740*/  F2FP.F16.F32.PACK_AB R221, RZ, R221 ;  /* 0x000000ddffdd723e */ /* 0x000fe400000000ff */
[----:B------:R-:W-:Y:S01]  /*26750*/  F2FP.F16.F32.PACK_AB R222, RZ, R222 ;  /* 0x000000deffde723e */ /* 0x000fe200000000ff */
[-C--:B------:R-:W-:Y:S01]  /*26760*/  FMUL R223, R223, R2.reuse ;  /* 0x00000002dfdf7220 */ /* 0x080fe20000400000 */
[-C--:B------:R-:W-:Y:S01]  /*26770*/  FMUL R224, R224, R2.reuse ;  /* 0x00000002e0e07220 */ /* 0x080fe20000400000 */
[----:B------:R-:W-:-:S03]  /*26780*/  FMUL R225, R225, R2 ;  /* 0x00000002e1e17220 */ /* 0x000fc60000400000 */
[----:B------:R-:W-:Y:S02]  /*26790*/  F2FP.F16.F32.PACK_AB R223, RZ, R223 ;  /* 0x000000dfffdf723e */ /* 0x000fe400000000ff */
[----:B------:R-:W-:Y:S01]  /*267a0*/  F2FP.F16.F32.PACK_AB R224, RZ, R224 ;  /* 0x000000e0ffe0723e */ /* 0x000fe200000000ff */
[-C--:B------:R-:W-:Y:S01]  /*267b0*/  FMUL R226, R226, R2.reuse ;  /* 0x00000002e2e27220 */ /* 0x080fe20000400000 */
[----:B------:R-:W-:Y:S01]  /*267c0*/  F2FP.F16.F32.PACK_AB R225, RZ, R225 ;  /* 0x000000e1ffe1723e */ /* 0x000fe200000000ff */
[-C--:B------:R-:W-:Y:S01]  /*267d0*/  FMUL R227, R227, R2.reuse ;  /* 0x00000002e3e37220 */ /* 0x080fe20000400000 */
[-C--:B------:R-:W-:Y:S01]  /*267e0*/  FMUL R228, R228, R2.reuse ;  /* 0x00000002e4e47220 */ /* 0x080fe20000400000 */
[----:B------:R-:W-:Y:S01]  /*267f0*/  FMUL R229, R229, R2 ;  /* 0x00000002e5e57220 */ /* 0x000fe20000400000 */
[----:B------:R-:W-:Y:S02]  /*26800*/  F2FP.F16.F32.PACK_AB R226, RZ, R226 ;  /* 0x000000e2ffe2723e */ /* 0x000fe400000000ff */
[----:B------:R-:W-:-:S02]  /*26810*/  F2FP.F16.F32.PACK_AB R227, RZ, R227 ;  /* 0x000000e3ffe3723e */ /* 0x000fc400000000ff */
[----:B------:R-:W-:Y:S02]  /*26820*/  F2FP.F16.F32.PACK_AB R228, RZ, R228 ;  /* 0x000000e4ffe4723e */ /* 0x000fe400000000ff */
[----:B------:R-:W-:Y:S01]  /*26830*/  F2FP.F16.F32.PACK_AB R229, RZ, R229 ;  /* 0x000000e5ffe5723e */ /* 0x000fe200000000ff */
[-C--:B------:R-:W-:Y:S01]  /*26840*/  FMUL R230, R230, R2.reuse ;  /* 0x00000002e6e67220 */ /* 0x080fe20000400000 */
[-C--:B------:R-:W-:Y:S01]  /*26850*/  FMUL R231, R231, R2.reuse ;  /* 0x00000002e7e77220 */ /* 0x080fe20000400000 */
[-C--:B------:R-:W-:Y:S01]  /*26860*/  FMUL R200, R200, R2.reuse ;  /* 0x00000002c8c87220 */ /* 0x080fe20000400000 */
[-C--:B------:R-:W-:Y:S01]  /*26870*/  FMUL R201, R201, R2.reuse ;  /* 0x00000002c9c97220 */ /* 0x080fe20000400000 */
[----:B------:R-:W-:Y:S01]  /*26880*/  FMUL R202, R202, R2 ;  /* 0x00000002caca7220 */ /* 0x000fe20000400000 */
[----:B------:R-:W-:Y:S02]  /*26890*/  F2FP.F16.F32.PACK_AB R230, RZ, R230 ;  /* 0x000000e6ffe6723e */ /* 0x000fe400000000ff */
[----:B------:R-:W-:-:S02]  /*268a0*/  F2FP.F16.F32.PACK_AB R231, RZ, R231 ;  /* 0x000000e7ffe7723e */ /* 0x000fc400000000ff */
[----:B------:R-:W-:Y:S02]  /*268b0*/  F2FP.F16.F32.PACK_AB R200, RZ, R200 ;  /* 0x000000c8ffc8723e */ /* 0x000fe400000000ff */
[----:B------:R-:W-:Y:S02]  /*268c0*/  F2FP.F16.F32.PACK_AB R201, RZ, R201 ;  /* 0x000000c9ffc9723e */ /* 0x000fe400000000ff */
[----:B------:R-:W-:Y:S01]  /*268d0*/  F2FP.F16.F32.PACK_AB R202, RZ, R202 ;  /* 0x000000caffca723e */ /* 0x000fe200000000ff */
[----:B------:R-:W-:-:S05]  /*268e0*/  FMUL R203, R203, R2 ;  /* 0x00000002cbcb7220 */ /* 0x000fca0000400000 */
[----:B------:R-:W-:Y:S01]  /*268f0*/  F2FP.F16.F32.PACK_AB R203, RZ, R203 ;  /* 0x000000cbffcb723e */ /* 0x000fe200000000ff */
[----:B--2---:R-:W-:-:S05]  /*26900*/  FMUL R19, R18, R2 ;  /* 0x0000000212137220 */ /* 0x004fca0000400000 */
[----:B------:R-:W-:Y:S01]  /*26910*/  F2FP.F16.F32.PACK_AB R19, RZ, R19 ;  /* 0x00000013ff13723e */ /* 0x000fe200000000ff */
[----:B------:R-:W-:-:S04]  /*26920*/  FMUL R18, R234, R2 ;  /* 0x00000002ea127220 */ /* 0x000fc80000400000 */
[----:B------:R1:W-:Y:S01]  /*26930*/  @P6 STG.E.U16 desc[UR46][R8.64+0x62], R19 ;  /* 0x0000621308006986 */ /* 0x0003e2000c10152e */
[----:B------:R-:W-:Y:S02]  /*26940*/  ISETP.GT.AND P6, PT, R0, 0x100, P1 ;  /* 0x000001000000780c */ /* 0x000fe40000fc4270 */
[----:B------:R-:W-:-:S04]  /*26950*/  F2FP.F16.F32.PACK_AB R18, RZ, R18 ;  /* 0x00000012ff12723e */ /* 0x000fc800000000ff */
[----:B------:R-:W-:Y:S01]  /*26960*/  PRMT R23, R18, 0x7610, R23 ;  /* 0x0000761012177816 */ /* 0x000fe20000000017 */
[----:B------:R-:W-:-:S06]  /*26970*/  FMUL R18, R233, R2 ;  /* 0x00000002e9127220 */ /* 0x000fcc0000400000 */
[----:B------:R2:W-:Y:S01]  /*26980*/  @P6 STG.E.U16 desc[UR46][R4.64+0x70], R23 ;  /* 0x0000701704006986 */ /* 0x0005e2000c10152e */
[----:B------:R-:W-:-:S04]  /*26990*/  ISETP.GT.AND P6, PT, R3, 0x39, PT ;  /* 0x000000390300780c */ /* 0x000fc80003fc4270 */
[----:B------:R-:W-:Y:S02]  /*269a0*/  ISETP.GT.AND P6, PT, R0, 0x100, P6 ;  /* 0x000001000000780c */ /* 0x000fe400037c4270 */
[----:B------:R-:W-:-:S04]  /*269b0*/  F2FP.F16.F32.PACK_AB R18, RZ, R18 ;  /* 0x00000012ff12723e */ /* 0x000fc800000000ff */
[----:B0-----:R-:W-:Y:S01]  /*269c0*/  PRMT R22, R18, 0x7610, R22 ;  /* 0x0000761012167816 */ /* 0x001fe20000000016 */
[----:B----4-:R-:W-:-:S06]  /*269d0*/  FMUL R18, R232, R2 ;  /* 0x00000002e8127220 */ /* 0x010fcc0000400000 */
[----:B------:R-:W-:Y:S01]  /*269e0*/  @P6 STG.E.U16 desc[UR46][R4.64+0x72], R22 ;  /* 0x0000721604006986 */ /* 0x000fe2000c10152e */
[----:B------:R-:W-:Y:S02]  /*269f0*/  ISETP.GT.AND P6, PT, R0, 0x108, P1 ;  /* 0x000001080000780c */ /* 0x000fe40000fc4270 */
[----:B------:R-:W-:-:S04]  /*26a00*/  F2FP.F16.F32.PACK_AB R18, RZ, R18 ;  /* 0x00000012ff12723e */ /* 0x000fc800000000ff */
[----:B-1----:R-:W-:Y:S01]  /*26a10*/  PRMT R19, R18, 0x7610, R19 ;  /* 0x0000761012137816 */ /* 0x002fe20000000013 */
[----:B-----5:R-:W-:-:S06]  /*26a20*/  FMUL R18, R235, R2 ;  /* 0x00000002eb127220 */ /* 0x020fcc0000400000 */
[----:B------:R0:W-:Y:S01]  /*26a30*/  @P6 STG.E.U16 desc[UR46][R8.64+0x70], R19 ;  /* 0x0000701308006986 */ /* 0x0001e2000c10152e */
[----:B------:R-:W-:-:S04]  /*26a40*/  ISETP.GT.AND P6, PT, R3, 0x39, PT ;  /* 0x000000390300780c */ /* 0x000fc80003fc4270 */
[----:B------:R-:W-:Y:S02]  /*26a50*/  ISETP.GT.AND P6, PT, R0, 0x108, P6 ;  /* 0x000001080000780c */ /* 0x000fe400037c4270 */
[----:B------:R-:W-:-:S04]  /*26a60*/  F2FP.F16.F32.PACK_AB R18, RZ, R18 ;  /* 0x00000012ff12723e */ /* 0x000fc800000000ff */
[----:B--2---:R-:W-:-:S07]  /*26a70*/  PRMT R23, R18, 0x7610, R23 ;  /* 0x0000761012177816 */ /* 0x004fce0000000017 */
[----:B------:R1:W-:Y:S01]  /*26a80*/  @P6 STG.E.U16 desc[UR46][R8.64+0x72], R23 ;  /* 0x0000721708006986 */ /* 0x0003e2000c10152e */
[----:B------:R-:W-:-:S04]  /*26a90*/  IADD3 R18, P6, R4, UR13, RZ ;  /* 0x0000000d04127c10 */ /* 0x000fc8000ffde0ff */
[----:B0-----:R-:W-:Y:S02]  /*26aa0*/  IADD3.X R19, R5, UR12, RZ, P6, !PT ;  /* 0x0000000c05137c10 */ /* 0x001fe4000b7fe4ff */
[----:B------:R-:W-:-:S04]  /*26ab0*/  ISETP.GT.AND P6, PT, R3, 0x20, PT ;  /* 0x000000200300780c */ /* 0x000fc80003fc4270 */
[----:B------:R-:W-:-:S13]  /*26ac0*/  ISETP.GT.AND P6, PT, R0, 0x180, P6 ;  /* 0x000001800000780c */ /* 0x000fda00037c4270 */
[----:B------:R0:W-:Y:S01]  /*26ad0*/  @P6 STG.E.U16 desc[UR46][R18.64+0x40], R216 ;  /* 0x000040d812006986 */ /* 0x0001e2000c10152e */
[C---:B------:R-:W-:Y:S02]  /*26ae0*/  ISETP.GT.AND P6, PT, R0.reuse, 0x180, P5 ;  /* 0x000001800000780c */ /* 0x040fe40002fc4270 */
[----:B------:R-:W-:-:S11]  /*26af0*/  ISETP.GT.AND P5, PT, R0, 0x188, P5 ;  /* 0x000001880000780c */ /* 0x000fd60002fa4270 */
[----:B------:R0:W-:Y:S01]  /*26b00*/  @P6 STG.E.U16 desc[UR46][R18.64+0x42], R217 ;  /* 0x000042d912006986 */ /* 0x0001e2000c10152e */
[----:B------:R-:W-:-:S04]  /*26b10*/  IADD3 R22, P6, R18, UR11, RZ ;  /* 0x0000000b12167c10 */ /* 0x000fc8000ffde0ff */
[----:B-1----:R-:W-:Y:S02]  /*26b20*/  IADD3.X R23, R19, UR5, RZ, P6, !PT ;  /* 0x0000000513177c10 */ /* 0x002fe4000b7fe4ff */
[----:B------:R-:W-:-:S04]  /*26b30*/  ISETP.GT.AND P6, PT, R3, 0x20, PT ;  /* 0x000000200300780c */ /* 0x000fc80003fc4270 */
[----:B------:R-:W-:-:S13]  /*26b40*/  ISETP.GT.AND P6, PT, R0, 0x188, P6 ;  /* 0x000001880000780c */ /* 0x000fda00037c4270 */
[----:B------:R0:W-:Y:S04]  /*26b50*/  @P6 STG.E.U16 desc[UR46][R22.64+0x40], R218 ;  /* 0x000040da16006986 */ /* 0x0001e8000c10152e */
[----:B------:R0:W-:Y:S01]  /*26b60*/  @P5 STG.E.U16 desc[UR46][R20.64+0x42], R219 ;  /* 0x000042db14005986 */ /* 0x0001e2000c10152e */
[C---:B------:R-:W-:Y:S02]  /*26b70*/  ISETP.GT.AND P5, PT, R0.reuse, 0x180, P4 ;  /* 0x000001800000780c */ /* 0x040fe400027a4270 */
[----:B------:R-:W-:-:S11]  /*26b80*/  ISETP.GT.AND P4, PT, R0, 0x188, P4 ;  /* 0x000001880000780c */ /* 0x000fd60002784270 */
[----:B------:R0:W-:Y:S01]  /*26b90*/  @P5 STG.E.U16 desc[UR46][R18.64+0x50], R220 ;  /* 0x000050dc12005986 */ /* 0x0001e2000c10152e */
[C---:B------:R-:W-:Y:S02]  /*26ba0*/  ISETP.GT.AND P5, PT, R0.reuse, 0x180, P3 ;  /* 0x000001800000780c */ /* 0x040fe40001fa4270 */
[----:B------:R-:W-:-:S11]  /*26bb0*/  ISETP.GT.AND P3, PT, R0, 0x188, P3 ;  /* 0x000001880000780c */ /* 0x000fd60001f64270 */
[----:B------:R0:W-:Y:S04]  /*26bc0*/  @P5 STG.E.U16 desc[UR46][R18.64+0x52], R221 ;  /* 0x000052dd12005986 */ /* 0x0001e8000c10152e */
[----:B------:R0:W-:Y:S01]  /*26bd0*/  @P4 STG.E.U16 desc[UR46][R22.64+0x50], R222 ;  /* 0x000050de16004986 */ /* 0x0001e2000c10152e */
[C---:B------:R-:W-:Y:S02]  /*26be0*/  ISETP.GT.AND P4, PT, R0.reuse, 0x180, P2 ;  /* 0x000001800000780c */ /* 0x040fe40001784270 */
[C---:B------:R-:W-:Y:S02]  /*26bf0*/  ISETP.GT.AND P5, PT, R0.reuse, 0x180, P0 ;  /* 0x000001800000780c */ /* 0x040fe400007a4270 */
[C---:B------:R-:W-:Y:S02]  /*26c00*/  ISETP.GT.AND P2, PT, R0.reuse, 0x188, P2 ;  /* 0x000001880000780c */ /* 0x040fe40001744270 */
[----:B------:R-:W-:Y:S01]  /*26c10*/  ISETP.GT.AND P6, PT, R3, 0x39, PT ;  /* 0x000000390300780c */ /* 0x000fe20003fc4270 */
[----:B------:R0:W-:Y:S01]  /*26c20*/  @P3 STG.E.U16 desc[UR46][R22.64+0x52], R223 ;  /* 0x000052df16003986 */ /* 0x0001e2000c10152e */
[----:B------:R-:W-:-:S02]  /*26c30*/  ISETP.GT.AND P0, PT, R0, 0x188, P0 ;  /* 0x000001880000780c */ /* 0x000fc40000704270 */
[----:B------:R-:W-:-:S03]  /*26c40*/  ISETP.GT.AND P3, PT, R0, 0x180, P1 ;  /* 0x000001800000780c */ /* 0x000fc60000f64270 */
[----:B------:R0:W-:Y:S01]  /*26c50*/  @P4 STG.E.U16 desc[UR46][R18.64+0x60], R224 ;  /* 0x000060e012004986 */ /* 0x0001e2000c10152e */
[----:B------:R-:W-:-:S03]  /*26c60*/  ISETP.GT.AND P4, PT, R0, 0x180, P6 ;  /* 0x000001800000780c */ /* 0x000fc60003784270 */
[----:B------:R0:W-:Y:S01]  /*26c70*/  @P5 STG.E.U16 desc[UR46][R18.64+0x62], R225 ;  /* 0x000062e112005986 */ /* 0x0001e2000c10152e */
[----:B------:R-:W-:-:S03]  /*26c80*/  ISETP.GT.AND P1, PT, R0, 0x188, P1 ;  /* 0x000001880000780c */ /* 0x000fc60000f24270 */
[----:B------:R0:W-:Y:S01]  /*26c90*/  @P2 STG.E.U16 desc[UR46][R22.64+0x60], R226 ;  /* 0x000060e216002986 */ /* 0x0001e2000c10152e */
[C---:B------:R-:W-:Y:S02]  /*26ca0*/  ISETP.GT.AND P2, PT, R3.reuse, 0x39, PT ;  /* 0x000000390300780c */ /* 0x040fe40003f44270 */
[C---:B------:R-:W-:Y:S02]  /*26cb0*/  ISETP.GT.AND P6, PT, R3.reuse, 0x40, PT ;  /* 0x000000400300780c */ /* 0x040fe40003fc4270 */
[----:B------:R-:W-:Y:S01]  /*26cc0*/  ISETP.GT.AND P5, PT, R3, 0x41, PT ;  /* 0x000000410300780c */ /* 0x000fe20003fa4270 */
[----:B------:R0:W-:Y:S01]  /*26cd0*/  @P0 STG.E.U16 desc[UR46][R22.64+0x62], R227 ;  /* 0x000062e316000986 */ /* 0x0001e2000c10152e */
[C---:B------:R-:W-:Y:S02]  /*26ce0*/  ISETP.GT.AND P0, PT, R0.reuse, 0x188, P2 ;  /* 0x000001880000780c */ /* 0x040fe40001704270 */
[C---:B------:R-:W-:Y:S01]  /*26cf0*/  ISETP.GT.AND P2, PT, R0.reuse, RZ, P6 ;  /* 0x000000ff0000720c */ /* 0x040fe20003744270 */
[----:B------:R0:W-:Y:S01]  /*26d00*/  @P3 STG.E.U16 desc[UR46][R18.64+0x70], R228 ;  /* 0x000070e412003986 */ /* 0x0001e2000c10152e */
[----:B------:R-:W-:-:S03]  /*26d10*/  ISETP.GT.AND P3, PT, R0, RZ, P5 ;  /* 0x000000ff0000720c */ /* 0x000fc60002f64270 */
[----:B------:R0:W-:Y:S01]  /*26d20*/  @P4 STG.E.U16 desc[UR46][R18.64+0x72], R229 ;  /* 0x000072e512004986 */ /* 0x0001e2000c10152e */
[----:B------:R-:W-:-:S03]  /*26d30*/  ISETP.GT.AND P4, PT, R0, 0x8, P6 ;  /* 0x000000080000780c */ /* 0x000fc60003784270 */
[----:B------:R0:W-:Y:S01]  /*26d40*/  @P1 STG.E.U16 desc[UR46][R22.64+0x70], R230 ;  /* 0x000070e616001986 */ /* 0x0001e2000c10152e */
[----:B------:R-:W-:-:S03]  /*26d50*/  ISETP.GT.AND P1, PT, R0, 0x8, P5 ;  /* 0x000000080000780c */ /* 0x000fc60002f24270 */
[----:B------:R0:W-:Y:S04]  /*26d60*/  @P0 STG.E.U16 desc[UR46][R22.64+0x72], R231 ;  /* 0x000072e716000986 */ /* 0x0001e8000c10152e */
[----:B------:R0:W-:Y:S04]  /*26d70*/  @P2 STG.E.U16 desc[UR46][R12.64+0x80], R200 ;  /* 0x000080c80c002986 */ /* 0x0001e8000c10152e */
[----:B------:R0:W-:Y:S01]  /*26d80*/  @P3 STG.E.U16 desc[UR46][R12.64+0x82], R201 ;  /* 0x000082c90c003986 */ /* 0x0001e2000c10152e */
[----:B------:R-:W-:-:S03]  /*26d90*/  ISETP.GT.AND P3, PT, R3, 0x49, PT ;  /* 0x000000490300780c */ /* 0x000fc60003f64270 */
[----:B------:R0:W-:Y:S01]  /*26da0*/  @P4 STG.E.U16 desc[UR46][R14.64+0x80], R202 ;  /* 0x000080ca0e004986 */ /* 0x0001e2000c10152e */
[----:B------:R-:W-:Y:S02]  /*26db0*/  ISETP.GT.AND P4, PT, R3, 0x48, PT ;  /* 0x000000480300780c */ /* 0x000fe40003f84270 */
[C---:B------:R-:W-:Y:S02]  /*26dc0*/  ISETP.GT.AND P2, PT, R0.reuse, RZ, P3 ;  /* 0x000000ff0000720c */ /* 0x040fe40001f44270 */
[----:B------:R-:W-:Y:S01]  /*26dd0*/  ISETP.GT.AND P0, PT, R0, RZ, P4 ;  /* 0x000000ff0000720c */ /* 0x000fe20002704270 */
[-C--:B------:R-:W-:Y:S01]  /*26de0*/  FMUL R204, R204, R2.reuse ;  /* 0x00000002cccc7220 */ /* 0x080fe20000400000 */
[-C--:B------:R-:W-:Y:S01]  /*26df0*/  FMUL R205, R205, R2.reuse ;  /* 0x00000002cdcd7220 */ /* 0x080fe20000400000 */
[----:B------:R0:W-:Y:S01]  /*26e00*/  @P1 STG.E.U16 desc[UR46][R14.64+0x82], R203 ;  /* 0x000082cb0e001986 */ /* 0x0001e2000c10152e */
[----:B------:R-:W-:Y:S01]  /*26e10*/  ISETP.GT.AND P1, PT, R0, 0x8, P4 ;  /* 0x000000080000780c */ /* 0x000fe20002724270 */
[----:B------:R-:W-:Y:S01]  /*26e20*/  FMUL R206, R206, R2 ;  /* 0x00000002cece7220 */ /* 0x000fe20000400000 */
[----:B------:R-:W-:-:S02]  /*26e30*/  F2FP.F16.F32.PACK_AB R204, RZ, R204 ;  /* 0x000000ccffcc723e */ /* 0x000fc400000000ff */
[----:B------:R-:W-:Y:S02]  /*26e40*/  F2FP.F16.F32.PACK_AB R205, RZ, R205 ;  /* 0x000000cdffcd723e */ /* 0x000fe400000000ff */
[----:B------:R-:W-:-:S03]  /*26e50*/  F2FP.F16.F32.PACK_AB R206, RZ, R206 ;  /* 0x000000ceffce723e */ /* 0x000fc600000000ff */
[----:B------:R0:W-:Y:S01]  /*26e60*/  @P0 STG.E.U16 desc[UR46][R12.64+0x90], R204 ;  /* 0x000090cc0c000986 */ /* 0x0001e2000c10152e */
[----:B------:R-:W-:-:S03]  /*26e70*/  ISETP.GT.AND P0, PT, R0, 0x8, P3 ;  /* 0x000000080000780c */ /* 0x000fc60001f04270 */
[----:B------:R0:W-:Y:S01]  /*26e80*/  @P2 STG.E.U16 desc[UR46][R12.64+0x92], R205 ;  /* 0x000092cd0c002986 */ /* 0x0001e2000c10152e */
[----:B------:R-:W-:Y:S01]  /*26e90*/  ISETP.GT.AND P2, PT, R3, 0x50, PT ;  /* 0x000000500300780c */ /* 0x000fe20003f44270 */
[-C--:B------:R-:W-:Y:S02]  /*26ea0*/  FMUL R207, R207, R2.reuse ;  /* 0x00000002cfcf7220 */ /* 0x080fe40000400000 */
[----:B------:R0:W-:Y:S01]  /*26eb0*/  @P1 STG.E.U16 desc[UR46][R14.64+0x90], R206 ;  /* 0x000090ce0e001986 */ /* 0x0001e2000c10152e */
[----:B------:R-:W-:Y:S01]  /*26ec0*/  ISETP.GT.AND P1, PT, R0, RZ, P2 ;  /* 0x000000ff0000720c */ /* 0x000fe20001724270 */
[----:B------:R-:W-:Y:S01]  /*26ed0*/  FMUL R208, R208, R2 ;  /* 0x00000002d0d07220 */ /* 0x000fe20000400000 */
[----:B------:R-:W-:-:S04]  /*26ee0*/  F2FP.F16.F32.PACK_AB R207, RZ, R207 ;  /* 0x000000cfffcf723e */ /* 0x000fc800000000ff */
[----:B------:R-:W-:Y:S01]  /*26ef0*/  F2FP.F16.F32.PACK_AB R208, RZ, R208 ;  /* 0x000000d0ffd0723e */ /* 0x000fe200000000ff */
[----:B------:R0:W-:Y:S01]  /*26f00*/  @P0 STG.E.U16 desc[UR46][R14.64+0x92], R207 ;  /* 0x000092cf0e000986 */ /* 0x0001e2000c10152e */
[----:B------:R-:W-:Y:S01]  /*26f10*/  ISETP.GT.AND P0, PT, R3, 0x51, PT ;  /* 0x000000510300780c */ /* 0x000fe20003f04270 */
[----:B------:R-:W-:-:S04]  /*26f20*/  FMUL R209, R209, R2 ;  /* 0x00000002d1d17220 */ /* 0x000fc80000400000 */
[----:B------:R0:W-:Y:S01]  /*26f30*/  @P1 STG.E.U16 desc[UR46][R12.64+0xa0], R208 ;  /* 0x0000a0d00c001986 */ /* 0x0001e2000c10152e */
[----:B------:R-:W-:Y:S02]  /*26f40*/  ISETP.GT.AND P1, PT, R0, RZ, P0 ;  /* 0x000000ff0000720c */ /* 0x000fe40000724270 */
[----:B------:R-:W-:Y:S01]  /*26f50*/  F2FP.F16.F32.PACK_AB R209, RZ, R209 ;  /* 0x000000d1ffd1723e */ /* 0x000fe200000000ff */
[----:B------:R-:W-:-:S10]  /*26f60*/  FMUL R210, R210, R2 ;  /* 0x00000002d2d27220 */ /* 0x000fd40000400000 */
[----:B------:R0:W-:Y:S01]  /*26f70*/  @P1 STG.E.U16 desc[UR46][R12.64+0xa2], R209 ;  /* 0x0000a2d10c001986 */ /* 0x0001e2000c10152e */
[----:B------:R-:W-:Y:S02]  /*26f80*/  ISETP.GT.AND P1, PT, R0, 0x8, P2 ;  /* 0x000000080000780c */ /* 0x000fe40001724270 */
[----:B------:R-:W-:Y:S01]  /*26f90*/  F2FP.F16.F32.PACK_AB R210, RZ, R210 ;  /* 0x000000d2ffd2723e */ /* 0x000fe200000000ff */
[----:B------:R-:W-:-:S10]  /*26fa0*/  FMUL R211, R211, R2 ;  /* 0x00000002d3d37220 */ /* 0x000fd40000400000 */
[----:B------:R0:W-:Y:S01]  /*26fb0*/  @P1 STG.E.U16 desc[UR46][R14.64+0xa0], R210 ;  /* 0x0000a0d20e001986 */ /* 0x0001e2000c10152e */
[----:B------:R-:W-:Y:S02]  /*26fc0*/  ISETP.GT.AND P1, PT, R0, 0x8, P0 ;  /* 0x000000080000780c */ /* 0x000fe40000724270 */
[----:B------:R-:W-:Y:S01]  /*26fd0*/  F2FP.F16.F32.PACK_AB R211, RZ, R211 ;  /* 0x000000d3ffd3723e */ /* 0x000fe200000000ff */
[----:B------:R-:W-:-:S10]  /*26fe0*/  FMUL R212, R212, R2 ;  /* 0x00000002d4d47220 */ /* 0x000fd40000400000 */
[----:B------:R0:W-:Y:S01]  /*26ff0*/  @P1 STG.E.U16 desc[UR46][R14.64+0xa2], R211 ;  /* 0x0000a2d30e001986 */ /* 0x0001e2000c10152e */
[----:B------:R-:W-:-:S04]  /*27000*/  ISETP.GT.AND P1, PT, R3, 0x58, PT ;  /* 0x000000580300780c */ /* 0x000fc80003f24270 */
[----:B------:R-:W-:Y:S02]  /*27010*/  ISETP.GT.AND P6, PT, R0, RZ, P1 ;  /* 0x000000ff0000720c */ /* 0x000fe40000fc4270 */
        /* <DEDUP_REMOVED lines=156> */
[-C--:B------:R-:W-:Y:S01]  /*279e0*/  FMUL R153, R153, R2.reuse ;  /* 0x0000000299997220 */ /* 0x080fe20000400000 */
[----:B------:R-:W-:-:S09]  /*279f0*/  FMUL R155, R155, R2 ;  /* 0x000000029b9b7220 */ /* 0x000fd20000400000 */
[----:B------:R0:W-:Y:S01]  /*27a00*/  @P6 STG.E.U16 desc[UR46][R18.64+0x80], R152 ;  /* 0x0000809812006986 */ /* 0x0001e2000c10152e */
[C---:B------:R-:W-:Y:S02]  /*27a10*/  ISETP.GT.AND P6, PT, R0.reuse, 0x180, P5 ;  /* 0x000001800000780c */ /* 0x040fe40002fc4270 */
[----:B------:R-:W-:Y:S02]  /*27a20*/  ISETP.GT.AND P5, PT, R0, 0x188, P5 ;  /* 0x000001880000780c */ /* 0x000fe40002fa4270 */
[----:B------:R-:W-:Y:S02]  /*27a30*/  F2FP.F16.F32.PACK_AB R153, RZ, R153 ;  /* 0x00000099ff99723e */ /* 0x000fe400000000ff */
[----:B------:R-:W-:-:S07]  /*27a40*/  F2FP.F16.F32.PACK_AB R155, RZ, R155 ;  /* 0x0000009bff9b723e */ /* 0x000fce00000000ff */
[----:B------:R0:W-:Y:S01]  /*27a50*/  @P6 STG.E.U16 desc[UR46][R18.64+0x82], R153 ;  /* 0x0000829912006986 */ /* 0x0001e2000c10152e */
[----:B------:R-:W-:-:S03]  /*27a60*/  ISETP.GT.AND P6, PT, R3, 0x40, PT ;  /* 0x000000400300780c */ /* 0x000fc60003fc4270 */
[----:B------:R0:W-:Y:S01]  /*27a70*/  @P5 STG.E.U16 desc[UR46][R22.64+0x82], R155 ;  /* 0x0000829b16005986 */ /* 0x0001e2000c10152e */
[C---:B------:R-:W-:Y:S02]  /*27a80*/  ISETP.GT.AND P6, PT, R0.reuse, 0x188, P6 ;  /* 0x000001880000780c */ /* 0x040fe400037c4270 */
[----:B------:R-:W-:Y:S01]  /*27a90*/  ISETP.GT.AND P5, PT, R0, 0x180, P4 ;  /* 0x000001800000780c */ /* 0x000fe200027a4270 */
[-C--:B------:R-:W-:Y:S01]  /*27aa0*/  FMUL R154, R154, R2.reuse ;  /* 0x000000029a9a7220 */ /* 0x080fe20000400000 */
[----:B------:R-:W-:-:S04]  /*27ab0*/  FMUL R156, R156, R2 ;  /* 0x000000029c9c7220 */ /* 0x000fc80000400000 */
[----:B------:R-:W-:Y:S02]  /*27ac0*/  F2FP.F16.F32.PACK_AB R154, RZ, R154 ;  /* 0x0000009aff9a723e */ /* 0x000fe400000000ff */
[----:B------:R-:W-:-:S03]  /*27ad0*/  F2FP.F16.F32.PACK_AB R156, RZ, R156 ;  /* 0x0000009cff9c723e */ /* 0x000fc600000000ff */
[----:B------:R0:W-:Y:S01]  /*27ae0*/  @P6 STG.E.U16 desc[UR46][R22.64+0x80], R154 ;  /* 0x0000809a16006986 */ /* 0x0001e2000c10152e */
[----:B------:R-:W-:-:S03]  /*27af0*/  ISETP.GT.AND P4, PT, R0, 0x188, P4 ;  /* 0x000001880000780c */ /* 0x000fc60002784270 */
[----:B------:R0:W-:Y:S01]  /*27b00*/  @P5 STG.E.U16 desc[UR46][R18.64+0x90], R156 ;  /* 0x0000909c12005986 */ /* 0x0001e2000c10152e */
[----:B------:R-:W-:Y:S01]  /*27b10*/  ISETP.GT.AND P5, PT, R0, 0x180, P3 ;  /* 0x000001800000780c */ /* 0x000fe20001fa4270 */
[-C--:B------:R-:W-:Y:S01]  /*27b20*/  FMUL R157, R157, R2.reuse ;  /* 0x000000029d9d7220 */ /* 0x080fe20000400000 */
[----:B------:R-:W-:-:S04]  /*27b30*/  FMUL R158, R158, R2 ;  /* 0x000000029e9e7220 */ /* 0x000fc80000400000 */
[----:B------:R-:W-:Y:S02]  /*27b40*/  F2FP.F16.F32.PACK_AB R157, RZ, R157 ;  /* 0x0000009dff9d723e */ /* 0x000fe400000000ff */
[----:B------:R-:W-:Y:S02]  /*27b50*/  F2FP.F16.F32.PACK_AB R158, RZ, R158 ;  /* 0x0000009eff9e723e */ /* 0x000fe400000000ff */
[----:B------:R-:W-:-:S03]  /*27b60*/  ISETP.GT.AND P3, PT, R0, 0x188, P3 ;  /* 0x000001880000780c */ /* 0x000fc60001f64270 */
[----:B------:R0:W-:Y:S01]  /*27b70*/  @P5 STG.E.U16 desc[UR46][R18.64+0x92], R157 ;  /* 0x0000929d12005986 */ /* 0x0001e2000c10152e */
[----:B------:R-:W-:-:S03]  /*27b80*/  FMUL R159, R159, R2 ;  /* 0x000000029f9f7220 */ /* 0x000fc60000400000 */
[----:B------:R0:W-:Y:S01]  /*27b90*/  @P4 STG.E.U16 desc[UR46][R22.64+0x90], R158 ;  /* 0x0000909e16004986 */ /* 0x0001e2000c10152e */
[----:B------:R-:W-:Y:S01]  /*27ba0*/  ISETP.GT.AND P4, PT, R0, 0x180, P2 ;  /* 0x000001800000780c */ /* 0x000fe20001784270 */
[----:B------:R-:W-:Y:S01]  /*27bb0*/  FMUL R160, R160, R2 ;  /* 0x00000002a0a07220 */ /* 0x000fe20000400000 */
[----:B------:R-:W-:Y:S02]  /*27bc0*/  F2FP.F16.F32.PACK_AB R159, RZ, R159 ;  /* 0x0000009fff9f723e */ /* 0x000fe400000000ff */
[C---:B------:R-:W-:Y:S02]  /*27bd0*/  ISETP.GT.AND P5, PT, R0.reuse, 0x180, P0 ;  /* 0x000001800000780c */ /* 0x040fe400007a4270 */
[----:B------:R-:W-:Y:S02]  /*27be0*/  F2FP.F16.F32.PACK_AB R160, RZ, R160 ;  /* 0x000000a0ffa0723e */ /* 0x000fe400000000ff */
[----:B------:R-:W-:Y:S01]  /*27bf0*/  ISETP.GT.AND P2, PT, R0, 0x188, P2 ;  /* 0x000001880000780c */ /* 0x000fe20001744270 */
[-C--:B------:R-:W-:Y:S01]  /*27c00*/  FMUL R161, R161, R2.reuse ;  /* 0x00000002a1a17220 */ /* 0x080fe20000400000 */
[----:B------:R-:W-:Y:S01]  /*27c10*/  ISETP.GT.AND P6, PT, R3, 0x59, PT ;  /* 0x000000590300780c */ /* 0x000fe20003fc4270 */
[----:B------:R-:W-:Y:S01]  /*27c20*/  FMUL R162, R162, R2 ;  /* 0x00000002a2a27220 */ /* 0x000fe20000400000 */
[----:B------:R0:W-:Y:S01]  /*27c30*/  @P3 STG.E.U16 desc[UR46][R22.64+0x92], R159 ;  /* 0x0000929f16003986 */ /* 0x0001e2000c10152e */
[----:B------:R-:W-:-:S02]  /*27c40*/  ISETP.GT.AND P0, PT, R0, 0x188, P0 ;  /* 0x000001880000780c */ /* 0x000fc40000704270 */
[C---:B------:R-:W-:Y:S01]  /*27c50*/  ISETP.GT.AND P3, PT, R0.reuse, 0x180, P1 ;  /* 0x000001800000780c */ /* 0x040fe20000f64270 */
[----:B------:R0:W-:Y:S01]  /*27c60*/  @P4 STG.E.U16 desc[UR46][R18.64+0xa0], R160 ;  /* 0x0000a0a012004986 */ /* 0x0001e2000c10152e */
[----:B------:R-:W-:Y:S01]  /*27c70*/  ISETP.GT.AND P4, PT, R0, 0x180, P6 ;  /* 0x000001800000780c */ /* 0x000fe20003784270 */
[-C--:B------:R-:W-:Y:S01]  /*27c80*/  FMUL R163, R163, R2.reuse ;  /* 0x00000002a3a37220 */ /* 0x080fe20000400000 */
[----:B------:R-:W-:Y:S01]  /*27c90*/  F2FP.F16.F32.PACK_AB R161, RZ, R161 ;  /* 0x000000a1ffa1723e */ /* 0x000fe200000000ff */
[----:B------:R-:W-:Y:S01]  /*27ca0*/  FMUL R164, R164, R2 ;  /* 0x00000002a4a47220 */ /* 0x000fe20000400000 */
[----:B------:R-:W-:Y:S01]  /*27cb0*/  F2FP.F16.F32.PACK_AB R162, RZ, R162 ;  /* 0x000000a2ffa2723e */ /* 0x000fe200000000ff */
[----:B------:R-:W-:Y:S01]  /*27cc0*/  FMUL R165, R165, R2 ;  /* 0x00000002a5a57220 */ /* 0x000fe20000400000 */
[----:B------:R-:W-:Y:S01]  /*27cd0*/  F2FP.F16.F32.PACK_AB R163, RZ, R163 ;  /* 0x000000a3ffa3723e */ /* 0x000fe200000000ff */
[----:B------:R0:W-:Y:S01]  /*27ce0*/  @P5 STG.E.U16 desc[UR46][R18.64+0xa2], R161 ;  /* 0x0000a2a112005986 */ /* 0x0001e2000c10152e */
[----:B------:R-:W-:-:S02]  /*27cf0*/  F2FP.F16.F32.PACK_AB R164, RZ, R164 ;  /* 0x000000a4ffa4723e */ /* 0x000fc400000000ff */
[----:B------:R-:W-:Y:S01]  /*27d00*/  F2FP.F16.F32.PACK_AB R165, RZ, R165 ;  /* 0x000000a5ffa5723e */ /* 0x000fe200000000ff */
[----:B------:R0:W-:Y:S01]  /*27d10*/  @P2 STG.E.U16 desc[UR46][R22.64+0xa0], R162 ;  /* 0x0000a0a216002986 */ /* 0x0001e2000c10152e */
[----:B------:R-:W-:Y:S02]  /*27d20*/  ISETP.GT.AND P1, PT, R0, 0x188, P1 ;  /* 0x000001880000780c */ /* 0x000fe40000f24270 */
[C---:B------:R-:W-:Y:S02]  /*27d30*/  ISETP.GT.AND P2, PT, R3.reuse, 0x59, PT ;  /* 0x000000590300780c */ /* 0x040fe40003f44270 */
[C---:B------:R-:W-:Y:S02]  /*27d40*/  ISETP.GT.AND P6, PT, R3.reuse, 0x60, PT ;  /* 0x000000600300780c */ /* 0x040fe40003fc4270 */
[----:B------:R-:W-:Y:S01]  /*27d50*/  ISETP.GT.AND P5, PT, R3, 0x61, PT ;  /* 0x000000610300780c */ /* 0x000fe20003fa4270 */
[----:B------:R-:W-:Y:S01]  /*27d60*/  FMUL R166, R166, R2 ;  /* 0x00000002a6a67220 */ /* 0x000fe20000400000 */
[----:B------:R0:W-:Y:S01]  /*27d70*/  @P0 STG.E.U16 desc[UR46][R22.64+0xa2], R163 ;  /* 0x0000a2a316000986 */ /* 0x0001e2000c10152e */
[----:B------:R-:W-:-:S02]  /*27d80*/  ISETP.GT.AND P0, PT, R0, 0x188, P2 ;  /* 0x000001880000780c */ /* 0x000fc40001704270 */
[C---:B------:R-:W-:Y:S01]  /*27d90*/  ISETP.GT.AND P2, PT, R0.reuse, RZ, P6 ;  /* 0x000000ff0000720c */ /* 0x040fe20003744270 */
[----:B------:R0:W-:Y:S01]  /*27da0*/  @P3 STG.E.U16 desc[UR46][R18.64+0xb0], R164 ;  /* 0x0000b0a412003986 */ /* 0x0001e2000c10152e */
[C---:B------:R-:W-:Y:S01]  /*27db0*/  ISETP.GT.AND P3, PT, R0.reuse, RZ, P5 ;  /* 0x000000ff0000720c */ /* 0x040fe20002f64270 */
[-C--:B------:R-:W-:Y:S02]  /*27dc0*/  FMUL R167, R167, R2.reuse ;  /* 0x00000002a7a77220 */ /* 0x080fe40000400000 */
[----:B------:R0:W-:Y:S01]  /*27dd0*/  @P4 STG.E.U16 desc[UR46][R18.64+0xb2], R165 ;  /* 0x0000b2a512004986 */ /* 0x0001e2000c10152e */
[----:B------:R-:W-:Y:S01]  /*27de0*/  ISETP.GT.AND P4, PT, R0, 0x8, P6 ;  /* 0x000000080000780c */ /* 0x000fe20003784270 */
[----:B------:R-:W-:Y:S01]  /*27df0*/  FMUL R136, R136, R2 ;  /* 0x0000000288887220 */ /* 0x000fe20000400000 */
[----:B------:R-:W-:Y:S01]  /*27e00*/  F2FP.F16.F32.PACK_AB R166, RZ, R166 ;  /* 0x000000a6ffa6723e */ /* 0x000fe200000000ff */
[-C--:B------:R-:W-:Y:S01]  /*27e10*/  FMUL R137, R137, R2.reuse ;  /* 0x0000000289897220 */ /* 0x080fe20000400000 */
[----:B------:R-:W-:Y:S01]  /*27e20*/  FMUL R138, R138, R2 ;  /* 0x000000028a8a7220 */ /* 0x000fe20000400000 */
[----:B------:R-:W-:-:S02]  /*27e30*/  F2FP.F16.F32.PACK_AB R167, RZ, R167 ;  /* 0x000000a7ffa7723e */ /* 0x000fc400000000ff */
[----:B------:R0:W-:Y:S01]  /*27e40*/  @P1 STG.E.U16 desc[UR46][R22.64+0xb0], R166 ;  /* 0x0000b0a616001986 */ /* 0x0001e2000c10152e */
[----:B------:R-:W-:Y:S02]  /*27e50*/  F2FP.F16.F32.PACK_AB R136, RZ, R136 ;  /* 0x00000088ff88723e */ /* 0x000fe400000000ff */
[----:B------:R-:W-:Y:S02]  /*27e60*/  F2FP.F16.F32.PACK_AB R137, RZ, R137 ;  /* 0x00000089ff89723e */ /* 0x000fe400000000ff */
[----:B------:R-:W-:Y:S02]  /*27e70*/  F2FP.F16.F32.PACK_AB R138, RZ, R138 ;  /* 0x0000008aff8a723e */ /* 0x000fe400000000ff */
[----:B------:R-:W-:Y:S01]  /*27e80*/  ISETP.GT.AND P1, PT, R0, 0x8, P5 ;  /* 0x000000080000780c */ /* 0x000fe20002f24270 */
[----:B------:R-:W-:Y:S01]  /*27e90*/  FMUL R139, R139, R2 ;  /* 0x000000028b8b7220 */ /* 0x000fe20000400000 */
[----:B------:R0:W-:Y:S04]  /*27ea0*/  @P0 STG.E.U16 desc[UR46][R22.64+0xb2], R167 ;  /* 0x0000b2a716000986 */ /* 0x0001e8000c10152e */
[----:B------:R0:W-:Y:S04]  /*27eb0*/  @P2 STG.E.U16 desc[UR46][R12.64+0xc0], R136 ;  /* 0x0000c0880c002986 */ /* 0x0001e8000c10152e */
[----:B------:R0:W-:Y:S01]  /*27ec0*/  @P3 STG.E.U16 desc[UR46][R12.64+0xc2], R137 ;  /* 0x0000c2890c003986 */ /* 0x0001e2000c10152e */
[----:B------:R-:W-:-:S03]  /*27ed0*/  ISETP.GT.AND P3, PT, R3, 0x69, PT ;  /* 0x000000690300780c */ /* 0x000fc60003f64270 */
[----:B------:R0:W-:Y:S01]  /*27ee0*/  @P4 STG.E.U16 desc[UR46][R14.64+0xc0], R138 ;  /* 0x0000c08a0e004986 */ /* 0x0001e2000c10152e */
[----:B------:R-:W-:Y:S02]  /*27ef0*/  ISETP.GT.AND P4, PT, R3, 0x68, PT ;  /* 0x000000680300780c */ /* 0x000fe40003f84270 */
[----:B------:R-:W-:Y:S02]  /*27f00*/  F2FP.F16.F32.PACK_AB R139, RZ, R139 ;  /* 0x0000008bff8b723e */ /* 0x000fe400000000ff */
        /* <DEDUP_REMOVED lines=9> */
[----:B------:R-:W-:Y:S01]  /*27fa0*/  F2FP.F16.F32.PACK_AB R142, RZ, R142 ;  /* 0x0000008eff8e723e */ /* 0x000fe200000000ff */
        /* <DEDUP_REMOVED lines=205> */
[----:B------:R-:W-:Y:S01]  /*28c80*/  FMUL R94, R94, R2 ;  /* 0x000000025e5e7220 */ /* 0x000fe20000400000 */
[----:B------:R-:W-:-:S03]  /*28c90*/  ISETP.GT.AND P3, PT, R0, 0x188, P3 ;  /* 0x000001880000780c */ /* 0x000fc60001f64270 */
[----:B------:R-:W-:Y:S02]  /*28ca0*/  F2FP.F16.F32.PACK_AB R93, RZ, R93 ;  /* 0x0000005dff5d723e */ /* 0x000fe400000000ff */
[----:B------:R-:W-:Y:S01]  /*28cb0*/  F2FP.F16.F32.PACK_AB R94, RZ, R94 ;  /* 0x0000005eff5e723e */ /* 0x000fe200000000ff */
[----:B------:R-:W-:-:S04]  /*28cc0*/  FMUL R95, R95, R2 ;  /* 0x000000025f5f7220 */ /* 0x000fc80000400000 */
[----:B------:R0:W-:Y:S04]  /*28cd0*/  @P5 STG.E.U16 desc[UR46][R18.64+0xd2], R93 ;  /* 0x0000d25d12005986 */ /* 0x0001e8000c10152e */
[----:B------:R0:W-:Y:S01]  /*28ce0*/  @P4 STG.E.U16 desc[UR46][R22.64+0xd0], R94 ;  /* 0x0000d05e16004986 */ /* 0x0001e2000c10152e */
[----:B------:R-:W-:Y:S01]  /*28cf0*/  ISETP.GT.AND P4, PT, R0, 0x180, P2 ;  /* 0x000001800000780c */ /* 0x000fe20001784270 */
[-C--:B------:R-:W-:Y:S01]  /*28d00*/  FMUL R96, R96, R2.reuse ;  /* 0x0000000260607220 */ /* 0x080fe20000400000 */
[----:B------:R-:W-:Y:S02]  /*28d10*/  F2FP.F16.F32.PACK_AB R95, RZ, R95 ;  /* 0x0000005fff5f723e */ /* 0x000fe400000000ff */
[C---:B------:R-:W-:Y:S02]  /*28d20*/  ISETP.GT.AND P5, PT, R0.reuse, 0x180, P0 ;  /* 0x000001800000780c */ /* 0x040fe400007a4270 */
[----:B------:R-:W-:Y:S01]  /*28d30*/  ISETP.GT.AND P2, PT, R0, 0x188, P2 ;  /* 0x000001880000780c */ /* 0x000fe20001744270 */
[----:B------:R-:W-:Y:S01]  /*28d40*/  FMUL R97, R97, R2 ;  /* 0x0000000261617220 */ /* 0x000fe20000400000 */
[----:B------:R-:W-:Y:S01]  /*28d50*/  F2FP.F16.F32.PACK_AB R96, RZ, R96 ;  /* 0x00000060ff60723e */ /* 0x000fe200000000ff */
[----:B------:R-:W-:Y:S01]  /*28d60*/  FMUL R98, R98, R2 ;  /* 0x0000000262627220 */ /* 0x000fe20000400000 */
[----:B------:R0:W-:Y:S01]  /*28d70*/  @P3 STG.E.U16 desc[UR46][R22.64+0xd2], R95 ;  /* 0x0000d25f16003986 */ /* 0x0001e2000c10152e */
[----:B------:R-:W-:-:S02]  /*28d80*/  ISETP.GT.AND P0, PT, R0, 0x188, P0 ;  /* 0x000001880000780c */ /* 0x000fc40000704270 */
[----:B------:R-:W-:Y:S02]  /*28d90*/  ISETP.GT.AND P6, PT, R3, 0x79, PT ;  /* 0x000000790300780c */ /* 0x000fe40003fc4270 */
[----:B------:R-:W-:Y:S01]  /*28da0*/  ISETP.GT.AND P3, PT, R0, 0x180, P1 ;  /* 0x000001800000780c */ /* 0x000fe20000f64270 */
[-C--:B------:R-:W-:Y:S01]  /*28db0*/  FMUL R99, R99, R2.reuse ;  /* 0x0000000263637220 */ /* 0x080fe20000400000 */
[----:B------:R-:W-:Y:S01]  /*28dc0*/  F2FP.F16.F32.PACK_AB R97, RZ, R97 ;  /* 0x00000061ff61723e */ /* 0x000fe200000000ff */
[----:B------:R-:W-:Y:S01]  /*28dd0*/  FMUL R100, R100, R2 ;  /* 0x0000000264647220 */ /* 0x000fe20000400000 */
[----:B------:R0:W-:Y:S01]  /*28de0*/  @P4 STG.E.U16 desc[UR46][R18.64+0xe0], R96 ;  /* 0x0000e06012004986 */ /* 0x0001e2000c10152e */
[----:B------:R-:W-:Y:S02]  /*28df0*/  F2FP.F16.F32.PACK_AB R98, RZ, R98 ;  /* 0x00000062ff62723e */ /* 0x000fe400000000ff */
[C---:B------:R-:W-:Y:S02]  /*28e00*/  ISETP.GT.AND P4, PT, R0.reuse, 0x180, P6 ;  /* 0x000001800000780c */ /* 0x040fe40003784270 */
[----:B------:R-:W-:Y:S01]  /*28e10*/  ISETP.GT.AND P1, PT, R0, 0x188, P1 ;  /* 0x000001880000780c */ /* 0x000fe20000f24270 */
[-C--:B------:R-:W-:Y:S01]  /*28e20*/  FMUL R101, R101, R2.reuse ;  /* 0x0000000265657220 */ /* 0x080fe20000400000 */
[----:B------:R0:W-:Y:S01]  /*28e30*/  @P5 STG.E.U16 desc[UR46][R18.64+0xe2], R97 ;  /* 0x0000e26112005986 */ /* 0x0001e2000c10152e */
[----:B------:R-:W-:Y:S01]  /*28e40*/  F2FP.F16.F32.PACK_AB R99, RZ, R99 ;  /* 0x00000063ff63723e */ /* 0x000fe200000000ff */
[----:B------:R-:W-:Y:S01]  /*28e50*/  FMUL R102, R102, R2 ;  /* 0x0000000266667220 */ /* 0x000fe20000400000 */
[----:B------:R-:W-:Y:S01]  /*28e60*/  F2FP.F16.F32.PACK_AB R100, RZ, R100 ;  /* 0x00000064ff64723e */ /* 0x000fe200000000ff */
[----:B------:R0:W-:Y:S01]  /*28e70*/  @P2 STG.E.U16 desc[UR46][R22.64+0xe0], R98 ;  /* 0x0000e06216002986 */ /* 0x0001e2000c10152e */
[----:B------:R-:W-:-:S02]  /*28e80*/  ISETP.GT.AND P2, PT, R3, 0x79, PT ;  /* 0x000000790300780c */ /* 0x000fc40003f44270 */
[C---:B------:R-:W-:Y:S01]  /*28e90*/  ISETP.GT.AND P6, PT, R3.reuse, 0x81, PT ;  /* 0x000000810300780c */ /* 0x040fe20003fc4270 */
[----:B------:R0:W-:Y:S01]  /*28ea0*/  @P0 STG.E.U16 desc[UR46][R22.64+0xe2], R99 ;  /* 0x0000e26316000986 */ /* 0x0001e2000c10152e */
[----:B------:R-:W-:Y:S02]  /*28eb0*/  F2FP.F16.F32.PACK_AB R101, RZ, R101 ;  /* 0x00000065ff65723e */ /* 0x000fe400000000ff */
[----:B------:R-:W-:Y:S01]  /*28ec0*/  F2FP.F16.F32.PACK_AB R102, RZ, R102 ;  /* 0x00000066ff66723e */ /* 0x000fe200000000ff */
[----:B------:R0:W-:Y:S01]  /*28ed0*/  @P3 STG.E.U16 desc[UR46][R18.64+0xf0], R100 ;  /* 0x0000f06412003986 */ /* 0x0001e2000c10152e */
[C---:B------:R-:W-:Y:S02]  /*28ee0*/  ISETP.GT.AND P0, PT, R0.reuse, 0x188, P2 ;  /* 0x000001880000780c */ /* 0x040fe40001704270 */
[----:B------:R-:W-:Y:S02]  /*28ef0*/  ISETP.GT.AND P5, PT, R3, 0x80, PT ;  /* 0x000000800300780c */ /* 0x000fe40003fa4270 */
[C---:B------:R-:W-:Y:S01]  /*28f00*/  ISETP.GT.AND P3, PT, R0.reuse, RZ, P6 ;  /* 0x000000ff0000720c */ /* 0x040fe20003764270 */
[-C--:B------:R-:W-:Y:S01]  /*28f10*/  FMUL R103, R103, R2.reuse ;  /* 0x0000000267677220 */ /* 0x080fe20000400000 */
[----:B------:R0:W-:Y:S01]  /*28f20*/  @P4 STG.E.U16 desc[UR46][R18.64+0xf2], R101 ;  /* 0x0000f26512004986 */ /* 0x0001e2000c10152e */
[----:B------:R-:W-:Y:S01]  /*28f30*/  FMUL R73, R73, R2 ;  /* 0x0000000249497220 */ /* 0x000fe20000400000 */
[----:B------:R-:W-:-:S02]  /*28f40*/  ISETP.GT.AND P2, PT, R0, RZ, P5 ;  /* 0x000000ff0000720c */ /* 0x000fc40002f44270 */
[----:B------:R0:W-:Y:S01]  /*28f50*/  @P1 STG.E.U16 desc[UR46][R22.64+0xf0], R102 ;  /* 0x0000f06616001986 */ /* 0x0001e2000c10152e */
[----:B------:R-:W-:Y:S01]  /*28f60*/  ISETP.GT.AND P1, PT, R0, 0x8, P6 ;  /* 0x000000080000780c */ /* 0x000fe20003724270 */
[-C--:B------:R-:W-:Y:S01]  /*28f70*/  FMUL R72, R72, R2.reuse ;  /* 0x0000000248487220 */ /* 0x080fe20000400000 */
[----:B------:R-:W-:Y:S01]  /*28f80*/  F2FP.F16.F32.PACK_AB R103, RZ, R103 ;  /* 0x00000067ff67723e */ /* 0x000fe200000000ff */
[----:B------:R-:W-:Y:S01]  /*28f90*/  FMUL R75, R75, R2 ;  /* 0x000000024b4b7220 */ /* 0x000fe20000400000 */
[----:B------:R-:W-:Y:S02]  /*28fa0*/  F2FP.F16.F32.PACK_AB R73, RZ, R73 ;  /* 0x00000049ff49723e */ /* 0x000fe400000000ff */
[----:B------:R-:W-:Y:S01]  /*28fb0*/  ISETP.GT.AND P4, PT, R0, 0x8, P5 ;  /* 0x000000080000780c */ /* 0x000fe20002f84270 */
[----:B------:R0:W-:Y:S01]  /*28fc0*/  @P0 STG.E.U16 desc[UR46][R22.64+0xf2], R103 ;  /* 0x0000f26716000986 */ /* 0x0001e2000c10152e */
[----:B------:R-:W-:Y:S02]  /*28fd0*/  ISETP.GT.AND P5, PT, R3, 0x88, PT ;  /* 0x000000880300780c */ /* 0x000fe40003fa4270 */
[----:B------:R-:W-:Y:S01]  /*28fe0*/  F2FP.F16.F32.PACK_AB R72, RZ, R72 ;  /* 0x00000048ff48723e */ /* 0x000fe200000000ff */
[----:B------:R0:W-:Y:S01]  /*28ff0*/  @P3 STG.E.U16 desc[UR46][R12.64+0x102], R73 ;  /* 0x000102490c003986 */ /* 0x0001e2000c10152e */
[----:B------:R-:W-:-:S02]  /*29000*/  F2FP.F16.F32.PACK_AB R75, RZ, R75 ;  /* 0x0000004bff4b723e */ /* 0x000fc400000000ff */
[----:B------:R-:W-:Y:S02]  /*29010*/  ISETP.GT.AND P3, PT, R3, 0x89, PT ;  /* 0x000000890300780c */ /* 0x000fe40003f64270 */
[----:B------:R-:W-:Y:S01]  /*29020*/  ISETP.GT.AND P0, PT, R0, RZ, P5 ;  /* 0x000000ff0000720c */ /* 0x000fe20002f04270 */
[-C--:B------:R-:W-:Y:S01]  /*29030*/  FMUL R74, R74, R2.reuse ;  /* 0x000000024a4a7220 */ /* 0x080fe20000400000 */
[----:B------:R0:W-:Y:S01]  /*29040*/  @P2 STG.E.U16 desc[UR46][R12.64+0x100], R72 ;  /* 0x000100480c002986 */ /* 0x0001e2000c10152e */
[-C--:B------:R-:W-:Y:S01]  /*29050*/  FMUL R76, R76, R2.reuse ;  /* 0x000000024c4c7220 */ /* 0x080fe20000400000 */
[C---:B------:R-:W-:Y:S02]  /*29060*/  ISETP.GT.AND P2, PT, R0.reuse, RZ, P3 ;  /* 0x000000ff0000720c */ /* 0x040fe40001f44270 */
[----:B------:R0:W-:Y:S01]  /*29070*/  @P1 STG.E.U16 desc[UR46][R14.64+0x102], R75 ;  /* 0x0001024b0e001986 */ /* 0x0001e2000c10152e */
[----:B------:R-:W-:Y:S01]  /*29080*/  ISETP.GT.AND P1, PT, R0, 0x8, P5 ;  /* 0x000000080000780c */ /* 0x000fe20002f24270 */
[----:B------:R-:W-:Y:S01]  /*29090*/  FMUL R77, R77, R2 ;  /* 0x000000024d4d7220 */ /* 0x000fe20000400000 */
[----:B------:R-:W-:Y:S01]  /*290a0*/  F2FP.F16.F32.PACK_AB R74, RZ, R74 ;  /* 0x0000004aff4a723e */ /* 0x000fe200000000ff */
[----:B------:R-:W-:Y:S01]  /*290b0*/  FMUL R78, R78, R2 ;  /* 0x000000024e4e7220 */ /* 0x000fe20000400000 */
[----:B------:R-:W-:-:S02]  /*290c0*/  F2FP.F16.F32.PACK_AB R76, RZ, R76 ;  /* 0x0000004cff4c723e */ /* 0x000fc400000000ff */
[----:B------:R-:W-:Y:S01]  /*290d0*/  F2FP.F16.F32.PACK_AB R77, RZ, R77 ;  /* 0x0000004dff4d723e */ /* 0x000fe200000000ff */
[----:B------:R0:W-:Y:S01]  /*290e0*/  @P4 STG.E.U16 desc[UR46][R14.64+0x100], R74 ;  /* 0x0001004a0e004986 */ /* 0x0001e2000c10152e */
[----:B------:R-:W-:-:S03]  /*290f0*/  F2FP.F16.F32.PACK_AB R78, RZ, R78 ;  /* 0x0000004eff4e723e */ /* 0x000fc600000000ff */
[----:B------:R0:W-:Y:S01]  /*29100*/  @P0 STG.E.U16 desc[UR46][R12.64+0x110], R76 ;  /* 0x0001104c0c000986 */ /* 0x0001e2000c10152e */
[----:B------:R-:W-:-:S03]  /*29110*/  ISETP.GT.AND P0, PT, R3, 0x90, PT ;  /* 0x000000900300780c */ /* 0x000fc60003f04270 */
[----:B------:R0:W-:Y:S01]  /*29120*/  @P2 STG.E.U16 desc[UR46][R12.64+0x112], R77 ;  /* 0x0001124d0c002986 */ /* 0x0001e2000c10152e */
[----:B------:R-:W-:-:S03]  /*29130*/  ISETP.GT.AND P2, PT, R0, 0x8, P3 ;  /* 0x000000080000780c */ /* 0x000fc60001f44270 */
[----:B------:R0:W-:Y:S01]  /*29140*/  @P1 STG.E.U16 desc[UR46][R14.64+0x110], R78 ;  /* 0x0001104e0e001986 */ /* 0x0001e2000c10152e */
[----:B------:R-:W-:Y:S01]  /*29150*/  ISETP.GT.AND P1, PT, R0, RZ, P0 ;  /* 0x000000ff0000720c */ /* 0x000fe20000724270 */
[-C--:B------:R-:W-:Y:S01]  /*29160*/  FMUL R79, R79, R2.reuse ;  /* 0x000000024f4f7220 */ /* 0x080fe20000400000 */
[----:B------:R-:W-:Y:S01]  /*29170*/  FMUL R80, R80, R2 ;  /* 0x0000000250507220 */ /* 0x000fe20000400000 */
[----:B------:R-:W-:-:S03]  /*29180*/  ISETP.GT.AND P4, PT, R3, 0x91, PT ;  /* 0x000000910300780c */ /* 0x000fc60003f84270 */
[----:B------:R-:W-:Y:S02]  /*29190*/  F2FP.F16.F32.PACK_AB R79, RZ, R79 ;  /* 0x0000004fff4f723e */ /* 0x000fe400000000ff */
[----:B------:R-:W-:-:S03]  /*291a0*/  F2FP.F16.F32.PACK_AB R80, RZ, R80 ;  /* 0x00000050ff50723e */ /* 0x000fc600000000ff */
[----:B------:R0:W-:Y:S04]  /*291b0*/  @P2 STG.E.U16 desc[UR46][R14.64+0x112], R79 ;  /* 0x0001124f0e002986 */ /* 0x0001e8000c10152e */
[----:B------:R0:W-:Y:S01]  /*291c0*/  @P1 STG.E.U16 desc[UR46][R12.64+0x120], R80 ;  /* 0x000120500c001986 */ /* 0x0001e2000c10152e */
[----:B------:R-:W-:Y:S01]  /*291d0*/  ISETP.GT.AND P1, PT, R0, RZ, P4 ;  /* 0x000000ff0000720c */ /* 0x000fe20002724270 */
[----:B------:R-:W-:-:S05]  /*291e0*/  FMUL R81, R81, R2 ;  /* 0x0000000251517220 */ /* 0x000fca0000400000 */
[----:B------:R-:W-:Y:S01]  /*291f0*/  F2FP.F16.F32.PACK_AB R81, RZ, R81 ;  /* 0x00000051ff51723e */ /* 0x000fe200000000ff */
[----:B------:R-:W-:-:S06]  /*29200*/  FMUL R82, R82, R2 ;  /* 0x0000000252527220 */ /* 0x000fcc0000400000 */
[----:B------:R0:W-:Y:S01]  /*29210*/  @P1 STG.E.U16 desc[UR46][R12.64+0x122], R81 ;  /* 0x000122510c001986 */ /* 0x0001e2000c10152e */
[----:B------:R-:W-:Y:S02]  /*29220*/  ISETP.GT.AND P1, PT, R0, 0x8, P0 ;  /* 0x000000080000780c */ /* 0x000fe40000724270 */
[----:B------:R-:W-:Y:S01]  /*29230*/  F2FP.F16.F32.PACK_AB R82, RZ, R82 ;  /* 0x00000052ff52723e */ /* 0x000fe200000000ff */
[----:B------:R-:W-:-:S10]  /*29240*/  FMUL R83, R83, R2 ;  /* 0x0000000253537220 */ /* 0x000fd40000400000 */
[----:B------:R0:W-:Y:S01]  /*29250*/  @P1 STG.E.U16 desc[UR46][R14.64+0x120], R82 ;  /* 0x000120520e001986 */ /* 0x0001e2000c10152e */
[----:B------:R-:W-:Y:S02]  /*29260*/  ISETP.GT.AND P1, PT, R0, 0x8, P4 ;  /* 0x000000080000780c */ /* 0x000fe40002724270 */
[----:B------:R-:W-:Y:S02]  /*29270*/  F2FP.F16.F32.PACK_AB R83, RZ, R83 ;  /* 0x00000053ff53723e */ /* 0x000fe400000000ff */
[----:B------:R-:W-:Y:S01]  /*29280*/  ISETP.GT.AND P2, PT, R3, 0x98, PT ;  /* 0x000000980300780c */ /* 0x000fe20003f44270 */
[----:B------:R-:W-:-:S08]  /*29290*/  FMUL R84, R84, R2 ;  /* 0x0000000254547220 */ /* 0x000fd00000400000 */
[----:B------:R0:W-:Y:S01]  /*292a0*/  @P1 STG.E.U16 desc[UR46][R14.64+0x122], R83 ;  /* 0x000122530e001986 */ /* 0x0001e2000c10152e */
        /* <DEDUP_REMOVED lines=177> */
[C---:B------:R-:W-:Y:S02]  /*29dc0*/  ISETP.GT.AND P6, PT, R0.reuse, 0x180, P3 ;  /* 0x000001800000780c */ /* 0x040fe40001fc4270 */
[----:B------:R-:W-:Y:S02]  /*29dd0*/  F2FP.F16.F32.PACK_AB R29, RZ, R29 ;  /* 0x0000001dff1d723e */ /* 0x000fe400000000ff */
[----:B------:R-:W-:Y:S01]  /*29de0*/  ISETP.GT.AND P5, PT, R0, 0x188, P5 ;  /* 0x000001880000780c */ /* 0x000fe20002fa4270 */
[-C--:B------:R-:W-:Y:S01]  /*29df0*/  FMUL R30, R30, R2.reuse ;  /* 0x000000021e1e7220 */ /* 0x080fe20000400000 */
[----:B------:R-:W-:Y:S01]  /*29e00*/  ISETP.GT.AND P3, PT, R0, 0x188, P3 ;  /* 0x000001880000780c */ /* 0x000fe20001f64270 */
[-C--:B------:R-:W-:Y:S01]  /*29e10*/  FMUL R31, R31, R2.reuse ;  /* 0x000000021f1f7220 */ /* 0x080fe20000400000 */
[----:B------:R-:W-:-:S05]  /*29e20*/  FMUL R32, R32, R2 ;  /* 0x0000000220207220 */ /* 0x000fca0000400000 */
[----:B------:R0:W-:Y:S01]  /*29e30*/  @P6 STG.E.U16 desc[UR46][R18.64+0x112], R29 ;  /* 0x0001121d12006986 */ /* 0x0001e2000c10152e */
[C---:B------:R-:W-:Y:S02]  /*29e40*/  ISETP.GT.AND P6, PT, R0.reuse, 0x180, P0 ;  /* 0x000001800000780c */ /* 0x040fe400007c4270 */
[----:B------:R-:W-:Y:S02]  /*29e50*/  F2FP.F16.F32.PACK_AB R30, RZ, R30 ;  /* 0x0000001eff1e723e */ /* 0x000fe400000000ff */
[----:B------:R-:W-:Y:S02]  /*29e60*/  F2FP.F16.F32.PACK_AB R31, RZ, R31 ;  /* 0x0000001fff1f723e */ /* 0x000fe400000000ff */
[----:B------:R-:W-:Y:S01]  /*29e70*/  F2FP.F16.F32.PACK_AB R32, RZ, R32 ;  /* 0x00000020ff20723e */ /* 0x000fe200000000ff */
[----:B------:R0:W-:Y:S01]  /*29e80*/  @P5 STG.E.U16 desc[UR46][R22.64+0x110], R30 ;  /* 0x0001101e16005986 */ /* 0x0001e2000c10152e */
[C---:B------:R-:W-:Y:S02]  /*29e90*/  ISETP.GT.AND P5, PT, R0.reuse, 0x180, P4 ;  /* 0x000001800000780c */ /* 0x040fe400027a4270 */
[C---:B------:R-:W-:Y:S01]  /*29ea0*/  ISETP.GT.AND P0, PT, R0.reuse, 0x188, P0 ;  /* 0x000001880000780c */ /* 0x040fe20000704270 */
[----:B------:R0:W-:Y:S01]  /*29eb0*/  @P3 STG.E.U16 desc[UR46][R22.64+0x112], R31 ;  /* 0x0001121f16003986 */ /* 0x0001e2000c10152e */
[C---:B------:R-:W-:Y:S01]  /*29ec0*/  ISETP.GT.AND P4, PT, R0.reuse, 0x188, P4 ;  /* 0x000001880000780c */ /* 0x040fe20002784270 */
[-C--:B------:R-:W-:Y:S01]  /*29ed0*/  FMUL R33, R33, R2.reuse ;  /* 0x0000000221217220 */ /* 0x080fe20000400000 */
[C---:B------:R-:W-:Y:S01]  /*29ee0*/  ISETP.GT.AND P3, PT, R0.reuse, 0x180, P1 ;  /* 0x000001800000780c */ /* 0x040fe20000f64270 */
[----:B------:R0:W-:Y:S01]  /*29ef0*/  @P6 STG.E.U16 desc[UR46][R18.64+0x120], R32 ;  /* 0x0001202012006986 */ /* 0x0001e2000c10152e */
[----:B------:R-:W-:Y:S01]  /*29f00*/  ISETP.GT.AND P6, PT, R0, 0x180, P2 ;  /* 0x000001800000780c */ /* 0x000fe200017c4270 */
[-C--:B------:R-:W-:Y:S01]  /*29f10*/  FMUL R34, R34, R2.reuse ;  /* 0x0000000222227220 */ /* 0x080fe20000400000 */
[C---:B------:R-:W-:Y:S01]  /*29f20*/  ISETP.GT.AND P2, PT, R0.reuse, 0x188, P2 ;  /* 0x000001880000780c */ /* 0x040fe20001744270 */
[-C--:B------:R-:W-:Y:S01]  /*29f30*/  FMUL R35, R35, R2.reuse ;  /* 0x0000000223237220 */ /* 0x080fe20000400000 */
[----:B------:R-:W-:Y:S01]  /*29f40*/  ISETP.GT.AND P1, PT, R0, 0x188, P1 ;  /* 0x000001880000780c */ /* 0x000fe20000f24270 */
[-C--:B------:R-:W-:Y:S01]  /*29f50*/  FMUL R36, R36, R2.reuse ;  /* 0x0000000224247220 */ /* 0x080fe20000400000 */
[-C--:B------:R-:W-:Y:S01]  /*29f60*/  FMUL R37, R37, R2.reuse ;  /* 0x0000000225257220 */ /* 0x080fe20000400000 */
[-C--:B------:R-:W-:Y:S01]  /*29f70*/  FMUL R38, R38, R2.reuse ;  /* 0x0000000226267220 */ /* 0x080fe20000400000 */
[----:B------:R-:W-:Y:S01]  /*29f80*/  FMUL R39, R39, R2 ;  /* 0x0000000227277220 */ /* 0x000fe20000400000 */
[----:B------:R-:W-:-:S02]  /*29f90*/  F2FP.F16.F32.PACK_AB R33, RZ, R33 ;  /* 0x00000021ff21723e */ /* 0x000fc400000000ff */
[----:B------:R-:W-:Y:S02]  /*29fa0*/  F2FP.F16.F32.PACK_AB R34, RZ, R34 ;  /* 0x00000022ff22723e */ /* 0x000fe400000000ff */
[----:B------:R-:W-:Y:S02]  /*29fb0*/  F2FP.F16.F32.PACK_AB R35, RZ, R35 ;  /* 0x00000023ff23723e */ /* 0x000fe400000000ff */
[----:B------:R-:W-:Y:S02]  /*29fc0*/  F2FP.F16.F32.PACK_AB R36, RZ, R36 ;  /* 0x00000024ff24723e */ /* 0x000fe400000000ff */
[----:B------:R-:W-:Y:S01]  /*29fd0*/  F2FP.F16.F32.PACK_AB R37, RZ, R37 ;  /* 0x00000025ff25723e */ /* 0x000fe200000000ff */
[----:B------:R0:W-:Y:S01]  /*29fe0*/  @P5 STG.E.U16 desc[UR46][R18.64+0x122], R33 ;  /* 0x0001222112005986 */ /* 0x0001e2000c10152e */
[----:B------:R-:W-:Y:S02]  /*29ff0*/  F2FP.F16.F32.PACK_AB R38, RZ, R38 ;  /* 0x00000026ff26723e */ /* 0x000fe400000000ff */
[----:B------:R-:W-:Y:S01]  /*2a000*/  F2FP.F16.F32.PACK_AB R39, RZ, R39 ;  /* 0x00000027ff27723e */ /* 0x000fe200000000ff */
[----:B------:R0:W-:Y:S04]  /*2a010*/  @P0 STG.E.U16 desc[UR46][R22.64+0x120], R34 ;  /* 0x0001202216000986 */ /* 0x0001e8000c10152e */
[----:B------:R0:W-:Y:S04]  /*2a020*/  @P4 STG.E.U16 desc[UR46][R22.64+0x122], R35 ;  /* 0x0001222316004986 */ /* 0x0001e8000c10152e */
[----:B------:R0:W-:Y:S04]  /*2a030*/  @P6 STG.E.U16 desc[UR46][R18.64+0x130], R36 ;  /* 0x0001302412006986 */ /* 0x0001e8000c10152e */
[----:B------:R0:W-:Y:S04]  /*2a040*/  @P3 STG.E.U16 desc[UR46][R18.64+0x132], R37 ;  /* 0x0001322512003986 */ /* 0x0001e8000c10152e */
[----:B------:R0:W-:Y:S04]  /*2a050*/  @P2 STG.E.U16 desc[UR46][R22.64+0x130], R38 ;  /* 0x0001302616002986 */ /* 0x0001e8000c10152e */
[----:B------:R0:W-:Y:S02]  /*2a060*/  @P1 STG.E.U16 desc[UR46][R22.64+0x132], R39 ;  /* 0x0001322716001986 */ /* 0x0001e4000c10152e */
.L_x_660:
[----:B------:R-:W-:Y:S05]  /*2a070*/  BSYNC B0 ;  /* 0x0000000000007941 */ /* 0x000fea0003800000 */
.L_x_28:
[----:B0-----:R-:W2:Y:S04]  /*2a080*/  LDL.LU R5, [R1+0x1e0] ;  /* 0x0001e00001057983 */ /* 0x001ea80000300800 */
[----:B------:R-:W2:Y:S01]  /*2a090*/  LDL.LU R4, [R1+0x1e4] ;  /* 0x0001e40001047983 */ /* 0x000ea20000300800 */
[----:B------:R-:W-:Y:S01]  /*2a0a0*/  ULDC UR4, c[0x0][0xc] ;  /* 0x0000030000047ab9 */ /* 0x000fe20000000800 */
[----:B------:R-:W-:Y:S01]  /*2a0b0*/  ULDC UR5, c[0x0][0x10] ;  /* 0x0000040000057ab9 */ /* 0x000fe20000000800 */
[----:B------:R-:W2:Y:S01]  /*2a0c0*/  LDC R3, c[0x0][0x14] ;  /* 0x00000500ff037b82 */ /* 0x000ea20000000800 */
[----:B------:R-:W-:Y:S01]  /*2a0d0*/  UIMAD.WIDE.U32 UR4, UR4, UR5, URZ ;  /* 0x00000005040472a5 */ /* 0x000fe2000f8e003f */
[----:B------:R-:W-:Y:S01]  /*2a0e0*/  PRMT R0, RZ, 0x7610, R0 ;  /* 0x00007610ff007816 */ /* 0x000fe20000000000 */
[----:B------:R-:W-:Y:S01]  /*2a0f0*/  UMOV UR43, 0xffffffff ;  /* 0xffffffff002b7882 */ /* 0x000fe20000000000 */
[----:B------:R-:W-:-:S03]  /*2a100*/  UMOV UR40, 0xffffffff ;  /* 0xffffffff00287882 */ /* 0x000fc60000000000 */
[----:B--2---:R-:W-:-:S04]  /*2a110*/  IMAD.WIDE.U32 R4, R3, UR4, R4 ;  /* 0x0000000403047c25 */ /* 0x004fc8000f8e0004 */
[----:B------:R-:W-:Y:S01]  /*2a120*/  IMAD R3, R3, UR5, RZ ;  /* 0x0000000503037c24 */ /* 0x000fe2000f8e02ff */
[----:B----4-:R-:W-:Y:S01]  /*2a130*/  MOV R7, R4 ;  /* 0x0000000400077202 */ /* 0x010fe20000000f00 */
[----:B------:R-:W-:Y:S02]  /*2a140*/  ULDC.64 UR4, c[0x0][0x650] ;  /* 0x0001940000047ab9 */ /* 0x000fe40000000a00 */
[----:B------:R-:W-:Y:S01]  /*2a150*/  IMAD.IADD R6, R5, 0x1, R3 ;  /* 0x0000000105067824 */ /* 0x000fe200078e0203 */
[----:B------:R-:W-:-:S04]  /*2a160*/  ISETP.GE.U32.AND P0, PT, R4, UR4, PT ;  /* 0x0000000404007c0c */ /* 0x000fc8000bf06070 */
[----:B------:R0:W-:Y:S01]  /*2a170*/  STL [R1+0x1e0], R6 ;  /* 0x0001e00601007387 */ /* 0x0001e20000100800 */
[----:B------:R-:W-:-:S03]  /*2a180*/  ISETP.GE.U32.AND.EX P0, PT, R6, UR5, PT, P0 ;  /* 0x0000000506007c0c */ /* 0x000fc6000bf06100 */
[----:B------:R0:W-:Y:S10]  /*2a190*/  STL [R1+0x1e4], R7 ;  /* 0x0001e40701007387 */ /* 0x0001f40000100800 */
[----:B0-----:R-:W-:Y:S05]  /*2a1a0*/  @P0 BRA `(.L_x_661) ;  /* 0x0000000400880947 */ /* 0x001fea0003800000 */
[----:B------:R-:W0:Y:S01]  /*2a1b0*/  S2UR UR6, SR_CTAID.X ;  /* 0x00000000000679c3 */ /* 0x000e220000002500 */
[----:B------:R-:W-:Y:S01]  /*2a1c0*/  ULDC.64 UR12, c[0x0][0x628] ;  /* 0x00018a00000c7ab9 */ /* 0x000fe20000000a00 */
[----:B------:R-:W-:Y:S01]  /*2a1d0*/  ULDC UR4, c[0x0][0x150] ;  /* 0x0000540000047ab9 */ /* 0x000fe20000000800 */
[----:B------:R-:W-:Y:S01]  /*2a1e0*/  ISETP.NE.U32.AND P0, PT, RZ, UR12, PT ;  /* 0x0000000cff007c0c */ /* 0x000fe2000bf05070 */
[----:B------:R-:W-:Y:S01]  /*2a1f0*/  ULDC UR15, c[0x0][0x630] ;  /* 0x00018c00000f7ab9 */ /* 0x000fe20000000800 */
[C---:B------:R-:W-:Y:S01]  /*2a200*/  R2UR UR16, R7.reuse ;  /* 0x00000000071072ca */ /* 0x040fe200000e0000 */
[----:B------:R-:W-:Y:S01]  /*2a210*/  ULDC UR19, c[0x0][0x154] ;  /* 0x0000550000137ab9 */ /* 0x000fe20000000800 */
[----:B------:R-:W-:Y:S01]  /*2a220*/  ISETP.NE.AND.EX P0, PT, RZ, UR13, PT, P0 ;  /* 0x0000000dff007c0c */ /* 0x000fe2000bf05300 */
[----:B------:R-:W2:Y:S01]  /*2a230*/  S2UR UR18, SR_CTAID.Y ;  /* 0x00000000001279c3 */ /* 0x000ea20000002600 */
[----:B------:R-:W-:Y:S02]  /*2a240*/  R2UR UR17, R6 ;  /* 0x00000000061172ca */ /* 0x000fe400000e0000 */
[----:B------:R-:W-:-:S02]  /*2a250*/  R2UR UR10, R7 ;  /* 0x00000000070a72ca */ /* 0x000fc400000e0000 */
[----:B------:R-:W-:Y:S02]  /*2a260*/  R2UR UR11, R6 ;  /* 0x00000000060b72ca */ /* 0x000fe400000e0000 */
[----:B0-----:R-:W-:-:S05]  /*2a270*/  I2FP.F32.U32 R0, UR6 ;  /* 0x0000000600007c45 */ /* 0x001fca0008201000 */
[----:B------:R-:W-:-:S04]  /*2a280*/  FMUL R0, R0, UR4 ;  /* 0x0000000400007c20 */ /* 0x000fc80008400000 */
[----:B------:R0:W4:Y:S01]  /*2a290*/  F2I.U32.TRUNC.NTZ R3, R0 ;  /* 0x0000000000037305 */ /* 0x000122000020f000 */
[----:B--2---:R-:W-:Y:S05]  /*2a2a0*/  @!P0 BRA `(.L_x_662) ;  /* 0x0000000000308947 */ /* 0x004fea0003800000 */
        /* <DEDUP_REMOVED lines=12> */
.L_x_662:
[----:B------:R-:W-:Y:S01]  /*2a370*/  USHF.R.U64 UR40, UR10, UR15, UR11 ;  /* 0x0000000f0a287299 */ /* 0x000fe2000800120b */
[----:B0-----:R-:W-:Y:S01]  /*2a380*/  I2FP.F32.U32 R0, UR18 ;  /* 0x0000001200007c45 */ /* 0x001fe20008201000 */
[----:B------:R-:W-:Y:S02]  /*2a390*/  USHF.R.U32.HI UR4, URZ, UR15, UR11 ;  /* 0x0000000f3f047299 */ /* 0x000fe4000801160b */
        /* <DEDUP_REMOVED lines=8> */
[----:B------:R-:W-:Y:S01]  /*2a420*/  UIMAD.WIDE.U32 UR8, UR10, UR12, UR8 ;  /* 0x0000000c0a0872a5 */ /* 0x000fe2000f8e0008 */
[----:B----4-:R-:W-:Y:S01]  /*2a430*/  R2UR UR12, R3 ;  /* 0x00000000030c72ca */ /* 0x010fe200000e0000 */
[----:B------:R-:W-:Y:S01]  /*2a440*/  UIMAD UR10, UR10, UR13, UR4 ;  /* 0x0000000d0a0a72a4 */ /* 0x000fe2000f8e0204 */
[----:B------:R-:W-:Y:S01]  /*2a450*/  ULDC UR11, c[0x0][0x618] ;  /* 0x00018600000b7ab9 */ /* 0x000fe20000000800 */
[----:B------:R-:W-:Y:S02]  /*2a460*/  ULDC UR21, c[0x0][0x658] ;  /* 0x0001960000157ab9 */ /* 0x000fe40000000800 */
[----:B------:R-:W-:Y:S01]  /*2a470*/  UIADD3 UR9, UR9, UR10, URZ ;  /* 0x0000000a09097290 */ /* 0x000fe2000fffe03f */
[----:B------:R-:W-:Y:S01]  /*2a480*/  UMOV UR15, 0xffffffff ;  /* 0xffffffff000f7882 */ /* 0x000fe20000000000 */
[----:B------:R-:W-:Y:S01]  /*2a490*/  ULDC.64 UR4, c[0x0][0x640] ;  /* 0x0001900000047ab9 */ /* 0x000fe20000000a00 */
[----:B------:R-:W-:Y:S01]  /*2a4a0*/  USHF.L.U32 UR15, UR15, UR21, URZ ;  /* 0x000000150f0f7299 */ /* 0x000fe2000800063f */
[----:B------:R-:W-:Y:S01]  /*2a4b0*/  ISETP.NE.U32.AND P0, PT, RZ, UR4, PT ;  /* 0x00000004ff007c0c */ /* 0x000fe2000bf05070 */
[----:B------:R-:W-:-:S02]  /*2a4c0*/  USHF.R.U64 UR16, UR8, UR11, UR9 ;  /* 0x0000000b08107299 */ /* 0x000fc40008001209 */
[----:B------:R-:W-:Y:S01]  /*2a4d0*/  USHF.R.U32.HI UR8, URZ, UR11, UR9 ;  /* 0x0000000b3f087299 */ /* 0x000fe20008011609 */
[----:B0-----:R-:W-:Y:S01]  /*2a4e0*/  R2UR UR14, R0 ;  /* 0x00000000000e72ca */ /* 0x001fe200000e0000 */
[----:B------:R-:W-:Y:S01]  /*2a4f0*/  ULDC UR17, c[0x0][0x608] ;  /* 0x0001820000117ab9 */ /* 0x000fe20000000800 */
[----:B------:R-:W-:Y:S01]  /*2a500*/  ULOP3.LUT UR44, URZ, UR15, URZ, 0x33, !UPT ;  /* 0x0000000f3f2c7292 */ /* 0x000fe2000f8e333f */
[----:B------:R-:W-:Y:S01]  /*2a510*/  ISETP.NE.AND.EX P0, PT, RZ, UR5, PT, P0 ;  /* 0x00000005ff007c0c */ /* 0x000fe2000bf05300 */
[----:B------:R-:W-:Y:S02]  /*2a520*/  USHF.R.U64 UR15, UR16, UR17, UR8 ;  /* 0x00000011100f7299 */ /* 0x000fe40008001208 */
[----:B------:R-:W-:Y:S02]  /*2a530*/  USHF.R.U32.HI UR8, URZ, UR17, UR8 ;  /* 0x000000113f087299 */ /* 0x000fe40008011608 */
[----:B------:R-:W-:Y:S02]  /*2a540*/  UIADD3 UR12, -UR12, URZ, URZ ;  /* 0x0000003f0c0c7290 */ /* 0x000fe4000fffe13f */
[----:B------:R-:W-:Y:S01]  /*2a550*/  USHF.R.U64 UR17, UR15, UR21, UR8 ;  /* 0x000000150f117299 */ /* 0x000fe20008001208 */
[----:B------:R-:W-:Y:S01]  /*2a560*/  UMOV UR19, 0x1 ;  /* 0x0000000100137882 */ /* 0x000fe20000000000 */
[----:B------:R-:W-:Y:S01]  /*2a570*/  ULDC UR13, c[0x0][0x144] ;  /* 0x00005100000d7ab9 */ /* 0x000fe20000000800 */
[----:B------:R-:W-:Y:S01]  /*2a580*/  ULDC UR7, c[0x0][0x600] ;  /* 0x0001800000077ab9 */ /* 0x000fe20000000800 */
[----:B------:R-:W-:-:S02]  /*2a590*/  USHF.L.U32 UR24, UR19, UR21, URZ ;  /* 0x0000001513187299 */ /* 0x000fc4000800063f */
[----:B------:R-:W-:Y:S02]  /*2a5a0*/  USHF.R.U32.HI UR8, URZ, UR21, UR8 ;  /* 0x000000153f087299 */ /* 0x000fe40008011608 */
[----:B------:R-:W-:Y:S02]  /*2a5b0*/  UIMAD UR21, UR13, UR12, UR6 ;  /* 0x0000000c0d1572a4 */ /* 0x000fe4000f8e0206 */
[----:B------:R-:W-:Y:S02]  /*2a5c0*/  UIADD3 UR20, UR7, -0x1, URZ ;  /* 0xffffffff07147890 */ /* 0x000fe4000fffe03f */
[----:B------:R-:W-:Y:S01]  /*2a5d0*/  UIADD3 UR19, -UR14, URZ, URZ ;  /* 0x0000003f0e137290 */ /* 0x000fe2000fffe13f */
        /* <DEDUP_REMOVED lines=17> */
.L_x_663:
[----:B------:R-:W-:Y:S01]  /*2a6f0*/  UISETP.NE.AND UP0, UPT, UR39, URZ, UPT ;  /* 0x0000003f2700728c */ /* 0x000fe2000bf05270 */
[----:B------:R-:W-:Y:S01]  /*2a700*/  IMAD.MOV.U32 R0, RZ, RZ, 0x1 ;  /* 0x00000001ff007424 */ /* 0x000fe200078e00ff */
[----:B------:R-:W-:Y:S02]  /*2a710*/  USHF.R.U64 UR4, UR6, UR22, UR8 ;  /* 0x0000001606047299 */ /* 0x000fe40008001208 */
[----:B------:R-:W-:Y:S02]  /*2a720*/  ULOP3.LUT UR44, UR15, UR44, URZ, 0xc0, !UPT ;  /* 0x0000002c0f2c7292 */ /* 0x000fe4000f8ec03f */
[----:B------:R-:W-:Y:S02]  /*2a730*/  UIADD3 UR5, -UR4, URZ, URZ ;  /* 0x0000003f04057290 */ /* 0x000fe4000fffe13f */
[----:B------:R-:W-:Y:S02]  /*2a740*/  UIMAD UR44, UR24, UR4, UR44 ;  /* 0x00000004182c72a4 */ /* 0x000fe4000f8e022c */
[----:B------:R-:W-:-:S02]  /*2a750*/  ULOP3.LUT UR16, UR16, UR20, URZ, 0xc0, !UPT ;  /* 0x0000001410107292 */ /* 0x000fc4000f8ec03f */
[----:B------:R-:W-:Y:S02]  /*2a760*/  @UP0 UIMAD UR21, UR25, UR19, UR18 ;  /* 0x00000013191502a4 */ /* 0x000fe4000f8e0212 */
[----:B------:R-:W-:-:S03]  /*2a770*/  UIMAD UR4, UR5, UR23, UR17 ;  /* 0x00000017050472a4 */ /* 0x000fc6000f8e0211 */
[----:B------:R-:W-:Y:S01]  /*2a780*/  ULDC UR5, c[0x0][0x610] ;  /* 0x0001840000057ab9 */ /* 0x000fe20000000800 */
[----:B------:R-:W-:Y:S02]  /*2a790*/  UIMAD UR4, UR4, UR7, UR16 ;  /* 0x00000007040472a4 */ /* 0x000fe4000f8e0210 */
[----:B------:R-:W-:-:S04]  /*2a7a0*/  UIMAD UR44, UR44, UR5, UR21 ;  /* 0x000000052c2c72a4 */ /* 0x000fc8000f8e0215 */
[----:B------:R-:W-:Y:S02]  /*2a7b0*/  USEL UR43, UR4, UR44, !UP0 ;  /* 0x0000002c042b7287 */ /* 0x000fe4000c000000 */
[----:B------:R-:W-:-:S12]  /*2a7c0*/  USEL UR44, UR44, UR4, !UP0 ;  /* 0x000000042c2c7287 */ /* 0x000fd8000c000000 */
.L_x_661:
[----:B------:R-:W-:-:S13]  /*2a7d0*/  LOP3.LUT P0, RZ, R0, 0xff, RZ, 0xc0, !PT ;  /* 0x000000ff00ff7812 */ /* 0x000fda000780c0ff */
[----:B------:R-:W-:Y:S05]  /*2a7e0*/  @P0 BRA `(.L_x_664) ;  /* 0xfffffd6800380947 */ /* 0x000fea000383ffff */
[----:B------:R-:W-:Y:S05]  /*2a7f0*/  EXIT ;  /* 0x000000000000794d */ /* 0x000fea0003800000 */
.L_x_3:
[----:B------:R-:W2:Y:S01]  /*2a800*/  LDL R4, [R1+0x1e4] ;  /* 0x0001e40001047983 */ /* 0x000ea20000100800 */
[----:B------:R-:W-:-:S03]  /*2a810*/  ULDC.64 UR8, c[0x0][0x650] ;  /* 0x0001940000087ab9 */ /* 0x000fc60000000a00 */
[----:B------:R-:W3:Y:S01]  /*2a820*/  LDL R3, [R1+0x1e0] ;  /* 0x0001e00001037983 */ /* 0x000ee20000100800 */
[----:B------:R-:W-:Y:S01]  /*2a830*/  PRMT R0, RZ, 0x7610, R0 ;  /* 0x00007610ff007816 */ /* 0x000fe20000000000 */
[----:B------:R-:W-:Y:S02]  /*2a840*/  IMAD.MOV.U32 R5, RZ, RZ, -0x1 ;  /* 0xffffffffff057424 */ /* 0x000fe400078e00ff */
[----:B------:R-:W-:Y:S02]  /*2a850*/  IMAD.MOV.U32 R2, RZ, RZ, -0x1 ;  /* 0xffffffffff027424 */ /* 0x000fe400078e00ff */
[----:B------:R-:W-:Y:S01]  /*2a860*/  IMAD.MOV.U32 R10, RZ, RZ, -0x1 ;  /* 0xffffffffff0a7424 */ /* 0x000fe200078e00ff */
[----:B--2---:R-:W-:-:S04]  /*2a870*/  ISETP.GE.U32.AND P0, PT, R4, UR8, PT ;  /* 0x0000000804007c0c */ /* 0x004fc8000bf06070 */
[----:B---3--:R-:W-:-:S13]  /*2a880*/  ISETP.GE.U32.AND.EX P0, PT, R3, UR9, PT, P0 ;  /* 0x0000000903007c0c */ /* 0x008fda000bf06100 */
[----:B------:R-:W-:Y:S05]  /*2a890*/  @P0 BRA `(.L_x_665) ;  /* 0x00000004008c0947 */ /* 0x000fea0003800000 */
[----:B------:R-:W-:Y:S01]  /*2a8a0*/  I2FP.F32.U32 R0, UR4 ;  /* 0x0000000400007c45 */ /* 0x000fe20008201000 */
[----:B0-----:R-:W-:Y:S01]  /*2a8b0*/  ULDC.64 UR16, c[0x0][0x628] ;  /* 0x00018a0000107ab9 */ /* 0x001fe20000000a00 */
        /* <DEDUP_REMOVED lines=24> */
.L_x_666:
        /* <DEDUP_REMOVED lines=24> */
[----:B------:R-:W-:Y:S01]  /*2abc0*/  UMOV UR19, 0x1 ;  /* 0x0000000100137882 */ /* 0x000fe20000000000 */
[----:B------:R-:W-:Y:S01]  /*2abd0*/  ULDC UR20, c[0x0][0x608] ;  /* 0x0001820000147ab9 */ /* 0x000fe20000000800 */
[----:B------:R-:W-:Y:S01]  /*2abe0*/  USHF.L.U32 UR26, UR19, UR23, URZ ;  /* 0x00000017131a7299 */ /* 0x000fe2000800063f */
[----:B------:R-:W-:Y:S01]  /*2abf0*/  ISETP.NE.AND.EX P0, PT, RZ, UR9, PT, P0 ;  /* 0x00000009ff007c0c */ /* 0x000fe2000bf05300 */
[----:B------:R-:W-:Y:S02]  /*2ac00*/  USHF.R.U64 UR19, UR18, UR20, UR11 ;  /* 0x0000001412137299 */ /* 0x000fe4000800120b */
[----:B------:R-:W-:Y:S02]  /*2ac10*/  USHF.R.U32.HI UR11, URZ, UR20, UR11 ;  /* 0x000000143f0b7299 */ /* 0x000fe4000801160b */
[----:B------:R-:W-:-:S02]  /*2ac20*/  UIADD3 UR15, -UR15, URZ, URZ ;  /* 0x0000003f0f0f7290 */ /* 0x000fc4000fffe13f */
[----:B------:R-:W-:Y:S01]  /*2ac30*/  USHF.R.U64 UR20, UR19, UR23, UR11 ;  /* 0x0000001713147299 */ /* 0x000fe2000800120b */
[----:B------:R-:W-:Y:S01]  /*2ac40*/  ULDC UR16, c[0x0][0x144] ;  /* 0x0000510000107ab9 */ /* 0x000fe20000000800 */
[----:B------:R-:W-:Y:S01]  /*2ac50*/  ULDC UR6, c[0x0][0x600] ;  /* 0x0001800000067ab9 */ /* 0x000fe20000000800 */
[----:B------:R-:W-:Y:S02]  /*2ac60*/  USHF.R.U32.HI UR11, URZ, UR23, UR11 ;  /* 0x000000173f0b7299 */ /* 0x000fe4000801160b */
[----:B------:R-:W-:Y:S02]  /*2ac70*/  UIMAD UR23, UR16, UR15, UR4 ;  /* 0x0000000f101772a4 */ /* 0x000fe4000f8e0204 */
[----:B------:R-:W-:Y:S02]  /*2ac80*/  UIADD3 UR22, UR6, -0x1, URZ ;  /* 0xffffffff06167890 */ /* 0x000fe4000fffe03f */
[----:B------:R-:W-:Y:S02]  /*2ac90*/  ULOP3.LUT UR27, URZ, UR13, URZ, 0x33, !UPT ;  /* 0x0000000d3f1b7292 */ /* 0x000fe4000f8e333f */
        /* <DEDUP_REMOVED lines=18> */
.L_x_667:
[----:B------:R-:W-:Y:S01]  /*2adc0*/  UISETP.NE.AND UP0, UPT, UR39, URZ, UPT ;  /* 0x0000003f2700728c */ /* 0x000fe2000bf05270 */
[----:B------:R-:W-:Y:S01]  /*2add0*/  MOV R0, 0x1 ;  /* 0x0000000100007802 */ /* 0x000fe20000000f00 */
[----:B------:R-:W-:Y:S01]  /*2ade0*/  USHF.R.U64 UR8, UR4, UR24, UR11 ;  /* 0x0000001804087299 */ /* 0x000fe2000800120b */
[----:B------:R-:W-:Y:S01]  /*2adf0*/  IMAD.U32 R10, RZ, RZ, UR5 ;  /* 0x00000005ff0a7e24 */ /* 0x000fe2000f8e00ff */
[----:B------:R-:W-:Y:S02]  /*2ae00*/  ULOP3.LUT UR4, UR19, UR27, URZ, 0xc0, !UPT ;  /* 0x0000001b13047292 */ /* 0x000fe4000f8ec03f */
[----:B------:R-:W-:Y:S02]  /*2ae10*/  ULOP3.LUT UR18, UR18, UR22, URZ, 0xc0, !UPT ;  /* 0x0000001612127292 */ /* 0x000fe4000f8ec03f */
[----:B------:R-:W-:-:S03]  /*2ae20*/  UIMAD UR4, UR26, UR8, UR4 ;  /* 0x000000081a0472a4 */ /* 0x000fc6000f8e0204 */
[----:B------:R-:W-:Y:S02]  /*2ae30*/  @UP0 UIMAD UR23, UR28, UR21, UR7 ;  /* 0x000000151c1702a4 */ /* 0x000fe4000f8e0207 */
[----:B------:R-:W-:-:S03]  /*2ae40*/  UIADD3 UR7, -UR8, URZ, URZ ;  /* 0x0000003f08077290 */ /* 0x000fc6000fffe13f */
[----:B------:R-:W-:Y:S01]  /*2ae50*/  ULDC UR8, c[0x0][0x610] ;  /* 0x0001840000087ab9 */ /* 0x000fe20000000800 */
[----:B------:R-:W-:Y:S02]  /*2ae60*/  UIMAD UR7, UR7, UR25, UR20 ;  /* 0x00000019070772a4 */ /* 0x000fe4000f8e0214 */
[----:B------:R-:W-:Y:S02]  /*2ae70*/  UIMAD UR4, UR4, UR8, UR23 ;  /* 0x00000008040472a4 */ /* 0x000fe4000f8e0217 */
[----:B------:R-:W-:-:S04]  /*2ae80*/  UIMAD UR7, UR7, UR6, UR18 ;  /* 0x00000006070772a4 */ /* 0x000fc8000f8e0212 */
[----:B------:R-:W-:Y:S02]  /*2ae90*/  USEL UR6, UR7, UR4, !UP0 ;  /* 0x0000000407067287 */ /* 0x000fe4000c000000 */
[----:B------:R-:W-:-:S04]  /*2aea0*/  USEL UR4, UR4, UR7, !UP0 ;  /* 0x0000000704047287 */ /* 0x000fc8000c000000 */
[----:B------:R-:W-:Y:S02]  /*2aeb0*/  IMAD.U32 R2, RZ, RZ, UR6 ;  /* 0x00000006ff027e24 */ /* 0x000fe4000f8e00ff */
[----:B------:R-:W-:-:S07]  /*2aec0*/  IMAD.U32 R5, RZ, RZ, UR4 ;  /* 0x00000004ff057e24 */ /* 0x000fce000f8e00ff */
.L_x_665:
[----:B------:R-:W-:-:S08]  /*2aed0*/  NOP ;  /* 0x0000000000007918 */ /* 0x000fd00000000000 */
[----:B0-----:R-:W0:-:S00]  /*2aee0*/  USETMAXREG.DEALLOC.CTAPOOL 0x18 ;  /* 0x00000018000079c8 */ /* 0x001e0000080e0500 */
[----:B------:R-:W-:-:S13]  /*2aef0*/  ISETP.NE.AND P0, PT, RZ, UR10, PT ;  /* 0x0000000aff007c0c */ /* 0x000fda000bf05270 */
[----:B------:R-:W-:Y:S05]  /*2af00*/  @P0 EXIT ;  /* 0x000000000000094d */ /* 0x000fea0003800000 */
[----:B0-----:R-:W-:Y:S01]  /*2af10*/  LOP3.LUT P0, RZ, R0, 0xff, RZ, 0xc0, !PT ;  /* 0x000000ff00ff7812 */ /* 0x001fe2000780c0ff */
[----:B------:R-:W-:Y:S01]  /*2af20*/  IMAD.MOV.U32 R0, RZ, RZ, 0x1 ;  /* 0x00000001ff007424 */ /* 0x000fe200078e00ff */
[----:B------:R-:W-:-:S11]  /*2af30*/  MOV R6, RZ ;  /* 0x000000ff00067202 */ /* 0x000fd60000000f00 */
[----:B------:R-:W-:Y:S05]  /*2af40*/  @!P0 BRA `(.L_x_668) ;  /* 0x0000000c00688947 */ /* 0x000fea0003800000 */
[----:B------:R-:W0:Y:S01]  /*2af50*/  S2R R3, SR_TID.X ;  /* 0x0000000000037919 */ /* 0x000e220000002100 */
[----:B------:R-:W1:Y:S01]  /*2af60*/  LDC R0, c[0x0][0x28c] ;  /* 0x0000a300ff007b82 */ /* 0x000e620000000800 */
[----:B------:R-:W-:Y:S01]  /*2af70*/  ULDC UR5, c[0x0][0x658] ;  /* 0x0001960000057ab9 */ /* 0x000fe20000000800 */
[----:B------:R-:W-:Y:S01]  /*2af80*/  UMOV UR7, 0xffffffff ;  /* 0xffffffff00077882 */ /* 0x000fe20000000000 */
[----:B------:R-:W-:Y:S01]  /*2af90*/  ULDC UR6, c[0x0][0xc] ;  /* 0x0000030000067ab9 */ /* 0x000fe20000000800 */
[----:B------:R-:W-:Y:S01]  /*2afa0*/  USHF.L.U32 UR9, UR7, UR5, URZ ;  /* 0x0000000507097299 */ /* 0x000fe2000800063f */
[----:B------:R-:W-:Y:S01]  /*2afb0*/  BSSY B0, `(.L_x_668) ;  /* 0x00000d3000007945 */ /* 0x000fe20003800000 */
[----:B------:R-:W-:Y:S01]  /*2afc0*/  UMOV UR8, 0x1 ;  /* 0x0000000100087882 */ /* 0x000fe20000000000 */
[----:B------:R-:W-:Y:S01]  /*2afd0*/  ULDC UR7, c[0x0][0x10] ;  /* 0x0000040000077ab9 */ /* 0x000fe20000000800 */
[----:B------:R-:W-:Y:S01]  /*2afe0*/  USHF.L.U32 UR5, UR8, UR5, URZ ;  /* 0x0000000508057299 */ /* 0x000fe2000800063f */
[----:B------:R-:W-:Y:S01]  /*2aff0*/  IMAD.MOV.U32 R8, RZ, RZ, 0x1 ;  /* 0x00000001ff087424 */ /* 0x000fe200078e00ff */
[----:B------:R-:W-:Y:S01]  /*2b000*/  UIMAD.WIDE.U32 UR6, UR6, UR7, URZ ;  /* 0x00000007060672a5 */ /* 0x000fe2000f8e003f */
[----:B------:R-:W-:Y:S01]  /*2b010*/  IMAD.MOV.U32 R6, RZ, RZ, RZ ;  /* 0x000000ffff067224 */ /* 0x000fe200078e00ff */
[----:B------:R-:W-:Y:S01]  /*2b020*/  ULDC UR8, c[0x0][0x14] ;  /* 0x0000050000087ab9 */ /* 0x000fe20000000800 */
[----:B------:R-:W-:Y:S01]  /*2b030*/  ULDC UR4, c[0x0][0x600] ;  /* 0x0001800000047ab9 */ /* 0x000fe20000000800 */
[----:B------:R-:W-:-:S02]  /*2b040*/  UIMAD.WIDE.U32 UR20, UR6, UR8, URZ ;  /* 0x00000008061472a5 */ /* 0x000fc4000f8e003f */
[----:B------:R-:W-:Y:S02]  /*2b050*/  UIMAD UR7, UR7, UR8, URZ ;  /* 0x00000008070772a4 */ /* 0x000fe4000f8e023f */
[----:B------:R-:W-:Y:S02]  /*2b060*/  ULOP3.LUT UR24, UR38, 0x2, URZ, 0xfc, !UPT ;  /* 0x0000000226187892 */ /* 0x000fe4000f8efc3f */
[----:B------:R-:W-:Y:S02]  /*2b070*/  UIADD3 UR4, UR4, -0x1, URZ ;  /* 0xffffffff04047890 */ /* 0x000fe4000fffe03f */
[----:B------:R-:W-:Y:S01]  /*2b080*/  ULOP3.LUT UR6, URZ, UR9, URZ, 0x33, !UPT ;  /* 0x000000093f067292 */ /* 0x000fe2000f8e333f */
[----:B-1----:R-:W-:Y:S01]  /*2b090*/  VIADD R0, R0, 0x3f ;  /* 0x0000003f00007836 */ /* 0x002fe20000000000 */
[----:B------:R-:W-:Y:S01]  /*2b0a0*/  UIADD3 UR7, UR21, UR7, URZ ;  /* 0x0000000715077290 */ /* 0x000fe2000fffe03f */
[----:B------:R-:W-:Y:S01]  /*2b0b0*/  ULDC.64 UR22, c[0x0][0x198] ;  /* 0x0000660000167ab9 */ /* 0x000fe20000000a00 */
[----:B0-----:R-:W-:-:S02]  /*2b0c0*/  LOP3.LUT P3, RZ, R3, 0x7f, RZ, 0xc0, !PT ;  /* 0x0000007f03ff7812 */ /* 0x001fc4000786c0ff */
[----:B------:R-:W-:Y:S02]  /*2b0d0*/  LOP3.LUT P0, RZ, R3, 0x1f, RZ, 0xc0, !PT ;  /* 0x0000001f03ff7812 */ /* 0x000fe4000780c0ff */
[----:B------:R-:W-:Y:S02]  /*2b0e0*/  SHF.R.S32.HI R3, RZ, 0x1f, R0 ;  /* 0x0000001fff037819 */ /* 0x000fe40000011400 */
[----:B------:R-:W-:Y:S02]  /*2b0f0*/  PLOP3.LUT P0, PT, P0, P3, PT, 0x8a, 0x0 ;  /* 0x000000000000781c */ /* 0x000fe40000707172 */
[----:B------:R-:W-:Y:S01]  /*2b100*/  LEA.HI R3, R3, R0, RZ, 0x6 ;  /* 0x0000000003037211 */ /* 0x000fe200078f30ff */
[----:B------:R-:W-:-:S03]  /*2b110*/  IMAD.MOV.U32 R0, RZ, RZ, 0x1 ;  /* 0x00000001ff007424 */ /* 0x000fc600078e00ff */
[----:B------:R-:W-:-:S04]  /*2b120*/  SHF.R.S32.HI R7, RZ, 0x6, R3 ;  /* 0x00000006ff077819 */ /* 0x000fc80000011403 */
[----:B------:R-:W-:-:S07]  /*2b130*/  IADD3 R11, R7, 0x1, RZ ;  /* 0x00000001070b7810 */ /* 0x000fce0007ffe0ff */
.L_x_680:
[----:B------:R-:W-:-:S03]  /*2b140*/  UMOV UR8, 0xffffffff ;  /* 0xffffffff00087882 */ /* 0x000fc60000000000 */
[----:B------:R-:W-:Y:S05]  /*2b150*/  BRA.DIV UR8, `(.L_x_669) ;  /* 0x0000000e088c7947 */ /* 0x000fea000b800000 */
[----:B------:R-:W-:-:S13]  /*2b160*/  ELECT P6, URZ, PT ;  /* 0x00000000003f782f */ /* 0x000fda00038c0000 */
.L_x_689:
[----:B------:R-:W0:Y:S01]  /*2b170*/  LDC R3, c[0x0][0x28c] ;  /* 0x0000a300ff037b82 */ /* 0x000e220000000800 */
[----:B------:R-:W-:Y:S01]  /*2b180*/  BSSY B1, `(.L_x_670) ;  /* 0x0000038000017945 */ /* 0x000fe20003800000 */
[----:B0-----:R-:W-:-:S13]  /*2b190*/  ISETP.LT.OR P6, PT, R3, 0x1, !P6 ;  /* 0x000000010300780c */ /* 0x001fda00077c1670 */
[----:B------:R-:W-:Y:S05]  /*2b1a0*/  @P6 BRA `(.L_x_671) ;  /* 0x0000000000d46947 */ /* 0x000fea0003800000 */
[----:B------:R-:W-:Y:S01]  /*2b1b0*/  IMAD R2, R2, 0xa0, RZ ;  /* 0x000000a002027824 */ /* 0x000fe200078e02ff */
[----:B------:R-:W-:Y:S01]  /*2b1c0*/  MOV R9, R6 ;  /* 0x0000000600097202 */ /* 0x000fe20000000f00 */
[----:B------:R-:W-:Y:S02]  /*2b1d0*/  IMAD.SHL.U32 R5, R5, 0x200, RZ ;  /* 0x0000020005057824 */ /* 0x000fe400078e00ff */
[----:B------:R-:W-:Y:S02]  /*2b1e0*/  IMAD.MOV.U32 R14, RZ, RZ, RZ ;  /* 0x000000ffff0e7224 */ /* 0x000fe400078e00ff */
[----:B------:R-:W-:Y:S02]  /*2b1f0*/  IMAD.MOV.U32 R4, RZ, RZ, R11 ;  /* 0x000000ffff047224 */ /* 0x000fe400078e000b */
[----:B------:R-:W-:-:S07]  /*2b200*/  IMAD.MOV.U32 R3, RZ, RZ, R0 ;  /* 0x000000ffff037224 */ /* 0x000fce00078e0000 */
.L_x_675:
[----:B------:R-:W0:Y:S01]  /*2b210*/  S2R R13, SR_CgaCtaId ;  /* 0x00000000000d7919 */ /* 0x000e220000008800 */
[----:B------:R-:W-:-:S04]  /*2b220*/  MOV R12, 0x400 ;  /* 0x00000400000c7802 */ /* 0x000fc80000000f00 */
[----:B0-----:R-:W-:Y:S02]  /*2b230*/  LEA R16, R13, R12, 0x18 ;  /* 0x0000000c0d107211 */ /* 0x001fe400078ec0ff */
[----:B------:R-:W-:Y:S01]  /*2b240*/  SHF.L.U32 R12, R3, 0x1f, RZ ;  /* 0x0000001f030c7819 */ /* 0x000fe200000006ff */
[----:B------:R-:W0:Y:S02]  /*2b250*/  @!P3 LDC R13, c[0x0][0x500] ;  /* 0x00014000ff0dbb82 */ /* 0x000e240000000800 */
[----:B------:R-:W-:-:S04]  /*2b260*/  IMAD R15, R9, 0x8, R16 ;  /* 0x00000008090f7824 */ /* 0x000fc800078e0210 */
[----:B------:R-:W1:Y:S02]  /*2b270*/  SYNCS.PHASECHK.TRANS64.TRYWAIT P1, [R15+URZ+0x10], R12 ;  /* 0x0000100c0f0075a7 */ /* 0x000e64000802017f */
[----:B-1----:R-:W-:Y:S05]  /*2b280*/  @!P1 BRA `(.L_x_672) ;  /* 0x0000000c00609947 */ /* 0x002fea0003800000 */
.L_x_690:
[----:B------:R-:W-:Y:S01]  /*2b290*/  UPRMT UR8, UR24, 0x9910, URZ ;  /* 0x0000991018087896 */ /* 0x000fe2000800003f */
[----:B0-----:R0:W-:Y:S03]  /*2b2a0*/  @!P3 SYNCS.ARRIVE.TRANS64 RZ, [R15+URZ], R13 ;  /* 0x0000000d0fffb9a7 */ /* 0x0011e6000800003f */
[----:B------:R-:W-:-:S06]  /*2b2b0*/  UISETP.NE.AND UP0, UPT, UR8, 0x2, UPT ;  /* 0x000000020800788c */ /* 0x000fcc000bf05270 */
[----:B------:R-:W-:-:S13]  /*2b2c0*/  PLOP3.LUT P1, PT, PT, PT, UP0, 0x80, 0x0 ;  /* 0x000000000000781c */ /* 0x000fda0003f2f008 */
[----:B0-----:R-:W-:Y:S05]  /*2b2d0*/  @P1 BRA `(.L_x_673) ;  /* 0x0000000000041947 */ /* 0x001fea0003800000 */
[----:B------:R-:W-:Y:S01]  /*2b2e0*/  BPT.TRAP 0x1 ;  /* 0x000000040000795c */ /* 0x000fe20000300000 */
.L_x_673:
[----:B------:R-:W-:Y:S05]  /*2b2f0*/  @P0 BRA `(.L_x_674) ;  /* 0x0000000000040947 */ /* 0x000fea0003800000 */
[----:B------:R-:W-:Y:S01]  /*2b300*/  BPT.TRAP 0x1 ;  /* 0x000000040000795c */ /* 0x000fe20000300000 */
.L_x_674:
[--C-:B-1----:R-:W-:Y:S01]  /*2b310*/  IMAD R12, R9, 0x10000, R16.reuse ;  /* 0x00010000090c7824 */ /* 0x102fe200078e0210 */
[----:B------:R-:W-:Y:S01]  /*2b320*/  R2UR UR18, R5 ;  /* 0x00000000051272ca */ /* 0x000fe200000e0000 */
[----:B------:R-:W-:Y:S01]  /*2b330*/  IMAD R16, R9, 0x5000, R16 ;  /* 0x0000500009107824 */ /* 0x000fe200078e0210 */
[----:B------:R-:W-:Y:S01]  /*2b340*/  R2UR UR9, R15 ;  /* 0x000000000f0972ca */ /* 0x000fe200000e0000 */
[----:B------:R-:W-:Y:S01]  /*2b350*/  VIADD R4, R4, 0xffffffff ;  /* 0xffffffff04047836 */ /* 0x000fe20000000000 */
[----:B------:R-:W-:Y:S01]  /*2b360*/  R2UR UR8, R12 ;  /* 0x000000000c0872ca */ /* 0x000fe200000e0000 */
[----:B------:R-:W-:Y:S01]  /*2b370*/  UIADD3 UR14, UP0, UR22, 0xf0, URZ ;  /* 0x000000f0160e7890 */ /* 0x000fe2000ff1e03f */
[----:B------:R-:W-:Y:S01]  /*2b380*/  R2UR UR11, R16 ;  /* 0x00000000100b72ca */ /* 0x000fe200000e0000 */
[----:B------:R-:W-:Y:S01]  /*2b390*/  UIADD3 UR26, UP1, UR22, 0x1f0, URZ ;  /* 0x000001f0161a7890 */ /* 0x000fe2000ff3e03f */
[----:B------:R-:W-:Y:S01]  /*2b3a0*/  R2UR UR10, R14 ;  /* 0x000000000e0a72ca */ /* 0x000fe200000e0000 */
[----:B------:R-:W-:Y:S01]  /*2b3b0*/  UIADD3.X UR15, URZ, UR23, URZ, UP0, !UPT ;  /* 0x000000173f0f7290 */ /* 0x000fe200087fe43f */
[----:B------:R-:W-:Y:S01]  /*2b3c0*/  R2UR UR12, R10 ;  /* 0x000000000a0c72ca */ /* 0x000fe200000e0000 */
[----:B------:R-:W-:Y:S01]  /*2b3d0*/  VIADD R9, R9, 0x1 ;  /* 0x0000000109097836 */ /* 0x000fe20000000000 */
[----:B------:R-:W-:Y:S01]  /*2b3e0*/  R2UR UR19, R2 ;  /* 0x00000000021372ca */ /* 0x000fe200000e0000 */
[----:B------:R-:W-:Y:S01]  /*2b3f0*/  UIADD3.X UR27, URZ, UR23, URZ, UP1, !UPT ;  /* 0x000000173f1b7290 */ /* 0x000fe20008ffe43f */
[----:B------:R-:W-:Y:S01]  /*2b400*/  ISETP.GT.AND P2, PT, R4, 0x1, PT ;  /* 0x000000010400780c */ /* 0x000fe20003f44270 */
[----:B------:R-:W-:Y:S01]  /*2b410*/  UMOV UR16, 0x0 ;  /* 0x0000000000107882 */ /* 0x000fe20000000000 */
[----:B------:R-:W-:Y:S01]  /*2b420*/  UMOV UR17, 0x10000000 ;  /* 0x1000000000117882 */ /* 0x000fe20000000000 */
[----:B------:R-:W-:Y:S01]  /*2b430*/  UIADD3 UR8, UR8, 0x100, URZ ;  /* 0x0000010008087890 */ /* 0x000fe2000fffe03f */
[----:B------:R-:W-:Y:S01]  /*2b440*/  ISETP.NE.AND P1, PT, R9, 0x2, PT ;  /* 0x000000020900780c */ /* 0x000fe20003f25270 */
[----:B------:R-:W-:Y:S01]  /*2b450*/  UIADD3 UR13, UR11, 0x20100, URZ ;  /* 0x000201000b0d7890 */ /* 0x000fe2000fffe03f */
[----:B------:R-:W-:-:S02]  /*2b460*/  IADD3 R14, R14, 0x40, RZ ;  /* 0x000000400e0e7810 */ /* 0x000fc40007ffe0ff */
[----:B------:R-:W-:Y:S01]  /*2b470*/  UMOV UR11, UR18 ;  /* 0x00000012000b7c82 */ /* 0x000fe20008000000 */
[----:B------:R-:W-:Y:S02]  /*2b480*/  SEL R12, RZ, 0x1, P1 ;  /* 0x00000001ff0c7807 */ /* 0x000fe40000800000 */
[----:B------:R-:W-:Y:S01]  /*2b490*/  SEL R9, R9, RZ, P1 ;  /* 0x000000ff09097207 */ /* 0x000fe20000800000 */
[----:B------:R0:W-:Y:S01]  /*2b4a0*/  UTMALDG.3D [UR8], [UR14], desc[UR16] ;  /* 0x000010080e0075b4 */ /* 0x0001e20008011000 */
[----:B------:R-:W-:Y:S01]  /*2b4b0*/  LOP3.LUT R3, R3, R12, RZ, 0x3c, !PT ;  /* 0x0000000c03037212 */ /* 0x000fe200078e3cff */
[----:B0-----:R-:W-:Y:S01]  /*2b4c0*/  UMOV UR8, UR13 ;  /* 0x0000000d00087c82 */ /* 0x001fe20008000000 */
[----:B------:R-:W-:Y:S02]  /*2b4d0*/  UMOV UR11, UR19 ;  /* 0x00000013000b7c82 */ /* 0x000fe40008000000 */
[----:B------:R0:W-:Y:S02]  /*2b4e0*/  UTMALDG.3D [UR8], [UR26], desc[UR16] ;  /* 0x000010081a0075b4 */ /* 0x0001e40008011000 */
[----:B0-----:R-:W-:Y:S05]  /*2b4f0*/  @P2 BRA `(.L_x_675) ;  /* 0xfffffffc00442947 */ /* 0x001fea000383ffff */
.L_x_671:
[----:B------:R-:W-:Y:S05]  /*2b500*/  BSYNC B1 ;  /* 0x0000000000017941 */ /* 0x000fea0003800000 */
.L_x_670:
[----:B------:R-:W2:Y:S01]  /*2b510*/  LDL.LU R16, [R1+0x1e0] ;  /* 0x0001e00001107983 */ /* 0x000ea20000300800 */
[----:B------:R-:W-:Y:S01]  /*2b520*/  LOP3.LUT P4, RZ, R8, 0xff, RZ, 0xc0, !PT ;  /* 0x000000ff08ff7812 */ /* 0x000fe2000788c0ff */
[----:B------:R-:W-:Y:S01]  /*2b530*/  IMAD.IADD R6, R7, 0x1, R6 ;  /* 0x0000000107067824 */ /* 0x000fe200078e0206 */
[----:B------:R-:W-:Y:S01]  /*2b540*/  ULDC.64 UR8, c[0x0][0x650] ;  /* 0x0001940000087ab9 */ /* 0x000fe20000000a00 */
[----:B------:R-:W3:Y:S01]  /*2b550*/  LDL.LU R15, [R1+0x1e4] ;  /* 0x0001e400010f7983 */ /* 0x000ee20000300800 */
[----:B------:R-:W-:Y:S01]  /*2b560*/  BSSY B1, `(.L_x_676) ;  /* 0x0000075000017945 */ /* 0x000fe20003800000 */
[----:B------:R-:W-:Y:S01]  /*2b570*/  IMAD.MOV.U32 R5, RZ, RZ, -0x1 ;  /* 0xffffffffff057424 */ /* 0x000fe200078e00ff */
[----:B------:R-:W-:Y:S01]  /*2b580*/  SHF.R.U32.HI R2, RZ, 0x1, R6 ;  /* 0x00000001ff027819 */ /* 0x000fe20000011606 */
[----:B------:R-:W-:Y:S01]  /*2b590*/  IMAD.MOV.U32 R10, RZ, RZ, -0x1 ;  /* 0xffffffffff0a7424 */ /* 0x000fe200078e00ff */
[----:B------:R-:W-:Y:S02]  /*2b5a0*/  ISETP.GT.U32.AND P1, PT, R6, 0x1, PT ;  /* 0x000000010600780c */ /* 0x000fe40003f24070 */
[----:B------:R-:W-:-:S02]  /*2b5b0*/  LOP3.LUT R2, R2, 0x1, RZ, 0xc0, !PT ;  /* 0x0000000102027812 */ /* 0x000fc400078ec0ff */
[C---:B------:R-:W-:Y:S01]  /*2b5c0*/  ISETP.LT.U32.AND P1, PT, R7.reuse, 0x2, P1 ;  /* 0x000000020700780c */ /* 0x040fe20000f21070 */
[----:B------:R-:W0:Y:S01]  /*2b5d0*/  @P4 S2R R3, SR_CgaCtaId ;  /* 0x0000000000034919 */ /* 0x000e220000008800 */
[----:B------:R-:W-:Y:S02]  /*2b5e0*/  ISETP.NE.U32.AND P2, PT, R2, 0x1, PT ;  /* 0x000000010200780c */ /* 0x000fe40003f45070 */
[----:B------:R-:W-:Y:S02]  /*2b5f0*/  @P4 MOV R2, 0x400 ;  /* 0x0000040000024802 */ /* 0x000fe40000000f00 */
[----:B------:R-:W-:Y:S02]  /*2b600*/  ISETP.GT.U32.AND P2, PT, R7, 0x1, !P2 ;  /* 0x000000010700780c */ /* 0x000fe40005744070 */
[----:B------:R-:W-:Y:S02]  /*2b610*/  LOP3.LUT R6, R6, 0x1, RZ, 0xc0, !PT ;  /* 0x0000000106067812 */ /* 0x000fe400078ec0ff */
[----:B------:R-:W-:-:S02]  /*2b620*/  PRMT R8, RZ, 0x7610, R8 ;  /* 0x00007610ff087816 */ /* 0x000fc40000000008 */
[----:B0-----:R-:W-:Y:S02]  /*2b630*/  @P4 LEA R2, R3, R2, 0x18 ;  /* 0x0000000203024211 */ /* 0x001fe400078ec0ff */
[----:B------:R-:W-:Y:S02]  /*2b640*/  SEL R3, RZ, 0x1, !P1 ;  /* 0x00000001ff037807 */ /* 0x000fe40004800000 */
[----:B------:R0:W-:Y:S02]  /*2b650*/  @P4 SYNCS.ARRIVE.TRANS64.A1T0 RZ, [R2+URZ+0x38], RZ ;  /* 0x000038ff02ff49a7 */ /* 0x0001e4000810003f */
[----:B0-----:R-:W-:-:S04]  /*2b660*/  SEL R2, RZ, 0x1, !P2 ;  /* 0x00000001ff027807 */ /* 0x001fc80005000000 */
[--C-:B------:R-:W-:Y:S01]  /*2b670*/  LOP3.LUT R0, R2, R0, R3.reuse, 0x96, !PT ;  /* 0x0000000002007212 */ /* 0x100fe200078e9603 */
[----:B------:R-:W-:Y:S01]  /*2b680*/  IMAD.MOV.U32 R2, RZ, RZ, -0x1 ;  /* 0xffffffffff027424 */ /* 0x000fe200078e00ff */
[----:B------:R-:W-:Y:S02]  /*2b690*/  PRMT R3, RZ, 0x7610, R3 ;  /* 0x00007610ff037816 */ /* 0x000fe40000000003 */
[----:B---3--:R-:W-:-:S04]  /*2b6a0*/  IADD3 R15, P1, R15, UR20, RZ ;  /* 0x000000140f0f7c10 */ /* 0x008fc8000ff3e0ff */
[----:B--2---:R-:W-:Y:S01]  /*2b6b0*/  IADD3.X R16, R16, UR7, RZ, P1, !PT ;  /* 0x0000000710107c10 */ /* 0x004fe20008ffe4ff */
[----:B------:R0:W-:Y:S01]  /*2b6c0*/  STL [R1+0x1e4], R15 ;  /* 0x0001e40f01007387 */ /* 0x0001e20000100800 */
[----:B------:R-:W-:-:S03]  /*2b6d0*/  ISETP.GE.U32.AND P1, PT, R15, UR8, PT ;  /* 0x000000080f007c0c */ /* 0x000fc6000bf26070 */
[----:B------:R0:W-:Y:S01]  /*2b6e0*/  STL [R1+0x1e0], R16 ;  /* 0x0001e01001007387 */ /* 0x0001e20000100800 */
[----:B------:R-:W-:-:S13]  /*2b6f0*/  ISETP.GE.U32.AND.EX P1, PT, R16, UR9, PT, P1 ;  /* 0x0000000910007c0c */ /* 0x000fda000bf26110 */
[----:B0-----:R-:W-:Y:S05]  /*2b700*/  @P1 BRA `(.L_x_677) ;  /* 0x0000000400681947 */ /* 0x001fea0003800000 */
[----:B------:R-:W0:Y:S01]  /*2b710*/  S2UR UR8, SR_CTAID.X ;  /* 0x00000000000879c3 */ /* 0x000e220000002500 */
[----:B------:R-:W-:Y:S01]  /*2b720*/  ULDC.64 UR10, c[0x0][0x628] ;  /* 0x00018a00000a7ab9 */ /* 0x000fe20000000a00 */
[----:B------:R-:W-:Y:S01]  /*2b730*/  ULDC UR9, c[0x0][0x150] ;  /* 0x0000540000097ab9 */ /* 0x000fe20000000800 */
[----:B------:R-:W-:Y:S01]  /*2b740*/  ISETP.NE.U32.AND P1, PT, RZ, UR10, PT ;  /* 0x0000000aff007c0c */ /* 0x000fe2000bf25070 */
[----:B------:R-:W-:Y:S01]  /*2b750*/  ULDC UR12, c[0x0][0x630] ;  /* 0x00018c00000c7ab9 */ /* 0x000fe20000000800 */
[----:B------:R-:W-:Y:S01]  /*2b760*/  ULDC UR14, c[0x0][0x154] ;  /* 0x00005500000e7ab9 */ /* 0x000fe20000000800 */
[----:B------:R-:W-:Y:S01]  /*2b770*/  IMAD.MOV.U32 R3, RZ, RZ, R16 ;  /* 0x000000ffff037224 */ /* 0x000fe200078e0010 */
[----:B------:R-:W-:Y:S01]  /*2b780*/  ISETP.NE.AND.EX P1, PT, RZ, UR11, PT, P1 ;  /* 0x0000000bff007c0c */ /* 0x000fe2000bf25310 */
[----:B------:R-:W1:Y:S01]  /*2b790*/  S2UR UR13, SR_CTAID.Y ;  /* 0x00000000000d79c3 */ /* 0x000e620000002600 */
[----:B0-----:R-:W-:-:S05]  /*2b7a0*/  I2FP.F32.U32 R2, UR8 ;  /* 0x0000000800027c45 */ /* 0x001fca0008201000 */
[----:B------:R-:W-:Y:S01]  /*2b7b0*/  FMUL R9, R2, UR9 ;  /* 0x0000000902097c20 */ /* 0x000fe20008400000 */
[----:B------:R-:W-:Y:S02]  /*2b7c0*/  MOV R2, R15 ;  /* 0x0000000f00027202 */ /* 0x000fe40000000f00 */
[----:B-1----:R-:W-:-:S03]  /*2b7d0*/  I2FP.F32.U32 R12, UR13 ;  /* 0x0000000d000c7c45 */ /* 0x002fc60008201000 */
[----:B------:R-:W0:Y:S01]  /*2b7e0*/  F2I.U32.TRUNC.NTZ R9, R9 ;  /* 0x0000000900097305 */ /* 0x000e22000020f000 */
[----:B------:R-:W-:Y:S05]  /*2b7f0*/  @!P1 BRA `(.L_x_678) ;  /* 0x0000000000289947 */ /* 0x000fea0003800000 */
[----:B------:R-:W-:Y:S02]  /*2b800*/  ULDC UR9, c[0x0][0x634] ;  /* 0x00018d0000097ab9 */ /* 0x000fe40000000800 */
[----:B------:R-:W-:-:S05]  /*2b810*/  IADD3 R3, P1, R15, UR9, RZ ;  /* 0x000000090f037c10 */ /* 0x000fca000ff3e0ff */
[----:B------:R-:W-:-:S04]  /*2b820*/  IMAD.X R13, RZ, RZ, R16, P1 ;  /* 0x000000ffff0d7224 */ /* 0x000fc800008e0610 */
[----:B------:R-:W-:-:S04]  /*2b830*/  IMAD.WIDE.U32 R4, R13, UR10, RZ ;  /* 0x0000000a0d047c25 */ /* 0x000fc8000f8e00ff */
[----:B------:R-:W-:-:S04]  /*2b840*/  IMAD.WIDE.U32 R4, P1, R3, UR11, R4 ;  /* 0x0000000b03047c25 */ /* 0x000fc8000f820004 */
[----:B------:R-:W-:-:S04]  /*2b850*/  IMAD.WIDE.U32 R2, R3, UR10, RZ ;  /* 0x0000000a03027c25 */ /* 0x000fc8000f8e00ff */
[----:B------:R-:W-:Y:S01]  /*2b860*/  IMAD.MOV.U32 R2, RZ, RZ, R5 ;  /* 0x000000ffff027224 */ /* 0x000fe200078e0005 */
[----:B------:R-:W-:Y:S01]  /*2b870*/  IADD3 RZ, P2, R3, R4, RZ ;  /* 0x0000000403ff7210 */ /* 0x000fe20007f5e0ff */
[----:B------:R-:W-:-:S04]  /*2b880*/  IMAD.X R3, RZ, RZ, RZ, P1 ;  /* 0x000000ffff037224 */ /* 0x000fc800008e06ff */
[----:B------:R-:W-:-:S08]  /*2b890*/  IMAD.WIDE.U32.X R2, R13, UR11, R2, P2 ;  /* 0x0000000b0d027c25 */ /* 0x000fd000090e0402 */
.L_x_678:
[--C-:B------:R-:W-:Y:S01]  /*2b8a0*/  SHF.R.U64 R10, R2, UR12, R3.reuse ;  /* 0x0000000c020a7c19 */ /* 0x100fe20008001203 */
[----:B------:R-:W-:Y:S01]  /*2b8b0*/  ULDC.64 UR10, c[0x0][0x620] ;  /* 0x00018800000a7ab9 */ /* 0x000fe20000000a00 */
[----:B------:R-:W-:Y:S01]  /*2b8c0*/  SHF.R.U32.HI R2, RZ, UR12, R3 ;  /* 0x0000000cff027c19 */ /* 0x000fe20008011603 */
[----:B------:R-:W-:Y:S01]  /*2b8d0*/  IMAD.MOV.U32 R3, RZ, RZ, R16 ;  /* 0x000000ffff037224 */ /* 0x000fe200078e0010 */
[----:B------:R-:W-:Y:S01]  /*2b8e0*/  IADD3 R13, P1, RZ, -R10, RZ ;  /* 0x8000000aff0d7210 */ /* 0x000fe20007f3e0ff */
[----:B------:R-:W-:Y:S01]  /*2b8f0*/  FMUL R12, R12, UR14 ;  /* 0x0000000e0c0c7c20 */ /* 0x000fe20008400000 */
[----:B------:R-:W-:Y:S01]  /*2b900*/  ULDC.64 UR14, c[0x0][0x640] ;  /* 0x00019000000e7ab9 */ /* 0x000fe20000000a00 */
[----:B0-----:R-:W-:Y:S02]  /*2b910*/  R2UR UR9, R9 ;  /* 0x00000000090972ca */ /* 0x001fe400000e0000 */
[----:B------:R-:W-:Y:S02]  /*2b920*/  IADD3.X R2, RZ, ~R2, RZ, P1, !PT ;  /* 0x80000002ff027210 */ /* 0x000fe40000ffe4ff */
[----:B------:R-:W0:Y:S01]  /*2b930*/  F2I.U32.TRUNC.NTZ R12, R12 ;  /* 0x0000000c000c7305 */ /* 0x000e22000020f000 */
[----:B------:R-:W-:-:S02]  /*2b940*/  ISETP.NE.U32.AND P1, PT, RZ, UR14, PT ;  /* 0x0000000eff007c0c */ /* 0x000fc4000bf25070 */
[----:B------:R-:W-:Y:S02]  /*2b950*/  IMAD R2, R2, UR10, RZ ;  /* 0x0000000a02027c24 */ /* 0x000fe4000f8e02ff */
[----:B------:R-:W-:Y:S02]  /*2b960*/  ISETP.NE.AND.EX P1, PT, RZ, UR15, PT, P1 ;  /* 0x0000000fff007c0c */ /* 0x000fe4000bf25310 */
[----:B------:R-:W-:Y:S02]  /*2b970*/  IMAD R5, R13, UR11, R2 ;  /* 0x0000000b0d057c24 */ /* 0x000fe4000f8e0202 */
[----:B------:R-:W-:-:S04]  /*2b980*/  IMAD.MOV.U32 R2, RZ, RZ, R15 ;  /* 0x000000ffff027224 */ /* 0x000fc800078e000f */
[----:B------:R-:W-:Y:S01]  /*2b990*/  IMAD.WIDE.U32 R2, R13, UR10, R2 ;  /* 0x0000000a0d027c25 */ /* 0x000fe2000f8e0002 */
[----:B------:R-:W-:Y:S01]  /*2b9a0*/  ULDC UR10, c[0x0][0x618] ;  /* 0x00018600000a7ab9 */ /* 0x000fe20000000800 */
[----:B0-----:R-:W-:Y:S02]  /*2b9b0*/  R2UR UR11, R12 ;  /* 0x000000000c0b72ca */ /* 0x001fe400000e0000 */
[----:B------:R-:W-:-:S05]  /*2b9c0*/  IMAD.IADD R3, R3, 0x1, R5 ;  /* 0x0000000103037824 */ /* 0x000fca00078e0205 */
[--C-:B------:R-:W-:Y:S02]  /*2b9d0*/  SHF.R.U64 R9, R2, UR10, R3.reuse ;  /* 0x0000000a02097c19 */ /* 0x100fe40008001203 */
[----:B------:R-:W-:Y:S01]  /*2b9e0*/  SHF.R.U32.HI R2, RZ, UR10, R3 ;  /* 0x0000000aff027c19 */ /* 0x000fe20008011603 */
[----:B------:R-:W-:-:S03]  /*2b9f0*/  ULDC UR10, c[0x0][0x608] ;  /* 0x00018200000a7ab9 */ /* 0x000fc60000000800 */
[--C-:B------:R-:W-:Y:S02]  /*2ba00*/  SHF.R.U64 R13, R9, UR10, R2.reuse ;  /* 0x0000000a090d7c19 */ /* 0x100fe40008001202 */
[----:B------:R-:W-:Y:S01]  /*2ba10*/  SHF.R.U32.HI R2, RZ, UR10, R2 ;  /* 0x0000000aff027c19 */ /* 0x000fe20008011602 */
[----:B------:R-:W-:-:S03]  /*2ba20*/  ULDC UR10, c[0x0][0x658] ;  /* 0x00019600000a7ab9 */ /* 0x000fc60000000800 */
[--C-:B------:R-:W-:Y:S02]  /*2ba30*/  SHF.R.U64 R12, R13, UR10, R2.reuse ;  /* 0x0000000a0d0c7c19 */ /* 0x100fe40008001202 */
[----:B------:R-:W-:-:S03]  /*2ba40*/  SHF.R.U32.HI R15, RZ, UR10, R2 ;  /* 0x0000000aff0f7c19 */ /* 0x000fc60008011602 */
[----:B------:R-:W-:Y:S01]  /*2ba50*/  IMAD.MOV.U32 R2, RZ, RZ, R12 ;  /* 0x000000ffff027224 */ /* 0x000fe200078e000c */
[----:B------:R-:W-:Y:S01]  /*2ba60*/  MOV R3, R15 ;  /* 0x0000000f00037202 */ /* 0x000fe20000000f00 */
[----:B------:R-:W-:Y:S06]  /*2ba70*/  @!P1 BRA `(.L_x_679) ;  /* 0x0000000000289947 */ /* 0x000fec0003800000 */
        /* <DEDUP_REMOVED lines=10> */
.L_x_679:
[----:B------:R-:W-:Y:S01]  /*2bb20*/  ULDC UR10, c[0x0][0x648] ;  /* 0x00019200000a7ab9 */ /* 0x000fe20000000800 */
[----:B------:R-:W-:Y:S01]  /*2bb30*/  UISETP.NE.AND UP0, UPT, UR39, URZ, UPT ;  /* 0x0000003f2700728c */ /* 0x000fe2000bf05270 */
[----:B------:R-:W-:Y:S01]  /*2bb40*/  SHF.R.U64 R2, R2, UR10, R3 ;  /* 0x0000000a02027c19 */ /* 0x000fe20008001203 */
[----:B------:R-:W-:Y:S01]  /*2bb50*/  ULDC UR10, c[0x0][0x638] ;  /* 0x00018e00000a7ab9 */ /* 0x000fe20000000800 */
[----:B------:R-:W-:Y:S01]  /*2bb60*/  UIADD3 UR11, -UR11, URZ, URZ ;  /* 0x0000003f0b0b7290 */ /* 0x000fe2000fffe13f */
[----:B------:R-:W-:Y:S02]  /*2bb70*/  LOP3.LUT R13, R13, UR6, RZ, 0xc0, !PT ;  /* 0x000000060d0d7c12 */ /* 0x000fe4000f8ec0ff */
[----:B------:R-:W-:Y:S01]  /*2bb80*/  IMAD.MOV R3, RZ, RZ, -R2 ;  /* 0x000000ffff037224 */ /* 0x000fe200078e0a02 */
[----:B------:R-:W-:Y:S02]  /*2bb90*/  LOP3.LUT R9, R9, UR4, RZ, 0xc0, !PT ;  /* 0x0000000409097c12 */ /* 0x000fe4000f8ec0ff */
[----:B------:R-:W-:Y:S01]  /*2bba0*/  IMAD R5, R2, UR5, R13 ;  /* 0x0000000502057c24 */ /* 0x000fe2000f8e020d */
[----:B------:R-:W-:Y:S01]  /*2bbb0*/  PLOP3.LUT P1, PT, PT, PT, UP0, 0x40, 0x0 ;  /* 0x000000000000781c */ /* 0x000fe20003f2e808 */
[----:B------:R-:W-:Y:S01]  /*2bbc0*/  IMAD R12, R3, UR10, R12 ;  /* 0x0000000a030c7c24 */ /* 0x000fe2000f8e020c */
[----:B------:R-:W-:Y:S01]  /*2bbd0*/  UIADD3 UR10, -UR9, URZ, URZ ;  /* 0x0000003f090a7290 */ /* 0x000fe2000fffe13f */
[----:B------:R-:W-:Y:S01]  /*2bbe0*/  PLOP3.LUT P2, PT, PT, PT, UP0, 0x40, 0x0 ;  /* 0x000000000000781c */ /* 0x000fe20003f4e808 */
[----:B------:R-:W-:Y:S01]  /*2bbf0*/  IMAD.MOV.U32 R3, RZ, RZ, 0x1 ;  /* 0x00000001ff037424 */ /* 0x000fe200078e00ff */
[----:B------:R-:W-:-:S02]  /*2bc00*/  ULDC UR9, c[0x0][0x144] ;  /* 0x0000510000097ab9 */ /* 0x000fc40000000800 */
[----:B------:R-:W-:-:S03]  /*2bc10*/  UIMAD UR8, UR9, UR10, UR8 ;  /* 0x0000000a090872a4 */ /* 0x000fc6000f8e0208 */
[----:B------:R-:W-:Y:S02]  /*2bc20*/  ULDC UR9, c[0x0][0x148] ;  /* 0x0000520000097ab9 */ /* 0x000fe40000000800 */
[----:B------:R-:W-:-:S03]  /*2bc30*/  @UP0 UIMAD UR8, UR9, UR11, UR13 ;  /* 0x0000000b090802a4 */ /* 0x000fc6000f8e020d */
[----:B------:R-:W-:Y:S02]  /*2bc40*/  ULDC UR9, c[0x0][0x600] ;  /* 0x0001800000097ab9 */ /* 0x000fe40000000800 */
[----:B------:R-:W-:Y:S01]  /*2bc50*/  IMAD R12, R12, UR9, R9 ;  /* 0x000000090c0c7c24 */ /* 0x000fe2000f8e0209 */
[----:B------:R-:W-:Y:S01]  /*2bc60*/  MOV R2, UR8 ;  /* 0x0000000800027c02 */ /* 0x000fe20008000f00 */
[----:B------:R-:W-:-:S04]  /*2bc70*/  ULDC UR8, c[0x0][0x610] ;  /* 0x0001840000087ab9 */ /* 0x000fc80000000800 */
[----:B------:R-:W-:-:S05]  /*2bc80*/  IMAD R5, R5, UR8, R2 ;  /* 0x0000000805057c24 */ /* 0x000fca000f8e0202 */
[----:B------:R-:W-:Y:S02]  /*2bc90*/  SEL R2, R12, R5, P1 ;  /* 0x000000050c027207 */ /* 0x000fe40000800000 */
[----:B------:R-:W-:-:S07]  /*2bca0*/  SEL R5, R5, R12, P2 ;  /* 0x0000000c05057207 */ /* 0x000fce0001000000 */
.L_x_677:
[----:B------:R-:W-:Y:S05]  /*2bcb0*/  BSYNC B1 ;  /* 0x0000000000017941 */ /* 0x000fea0003800000 */
.L_x_676:
[----:B------:R-:W-:-:S13]  /*2bcc0*/  LOP3.LUT P1, RZ, R3, 0xff, RZ, 0xc0, !PT ;  /* 0x000000ff03ff7812 */ /* 0x000fda000782c0ff */
[----:B------:R-:W-:Y:S05]  /*2bcd0*/  @P1 BRA `(.L_x_680) ;  /* 0xfffffff400181947 */ /* 0x000fea000383ffff */
[----:B------:R-:W-:Y:S05]  /*2bce0*/  BSYNC B0 ;  /* 0x0000000000007941 */ /* 0x000fea0003800000 */
.L_x_668:
[----:B------:R-:W-:-:S03]  /*2bcf0*/  UMOV UR8, 0xffffffff ;  /* 0xffffffff00087882 */ /* 0x000fc60000000000 */
[----:B------:R-:W-:Y:S05]  /*2bd00*/  BRA.DIV UR8, `(.L_x_681) ;  /* 0x0000000208d47947 */ /* 0x000fea000b800000 */
[----:B------:R-:W-:-:S13]  /*2bd10*/  ELECT P6, URZ, PT ;  /* 0x00000000003f782f */ /* 0x000fda00038c0000 */
.L_x_693:
[----:B------:R-:W-:Y:S04]  /*2bd20*/  BSSY B0, `(.L_x_682) ;  /* 0x000001a000007945 */ /* 0x000fe80003800000 */
[----:B------:R-:W-:Y:S05]  /*2bd30*/  @!P6 BRA `(.L_x_683) ;  /* 0x000000000060e947 */ /* 0x000fea0003800000 */
[----:B------:R-:W-:-:S04]  /*2bd40*/  ULOP3.LUT UR8, UR38, 0x2, URZ, 0xfc, !UPT ;  /* 0x0000000226087892 */ /* 0x000fc8000f8efc3f */
[----:B------:R-:W-:-:S06]  /*2bd50*/  UISETP.NE.AND UP0, UPT, UR8, 0x3, UPT ;  /* 0x000000030800788c */ /* 0x000fcc000bf05270 */
[----:B------:R-:W-:-:S13]  /*2bd60*/  PLOP3.LUT P0, PT, PT, PT, UP0, 0x80, 0x0 ;  /* 0x000000000000781c */ /* 0x000fda0003f0f008 */
[----:B------:R-:W-:Y:S05]  /*2bd70*/  @!P0 BRA `(.L_x_684) ;  /* 0x0000000000048947 */ /* 0x000fea0003800000 */
[----:B------:R-:W-:Y:S01]  /*2bd80*/  BPT.TRAP 0x1 ;  /* 0x000000040000795c */ /* 0x000fe20000300000 */
.L_x_684:
[----:B------:R-:W0:Y:S01]  /*2bd90*/  S2R R3, SR_CgaCtaId ;  /* 0x0000000000037919 */ /* 0x000e220000008800 */
[----:B------:R-:W-:-:S04]  /*2bda0*/  MOV R2, 0x400 ;  /* 0x0000040000027802 */ /* 0x000fc80000000f00 */
[----:B0-----:R-:W-:Y:S02]  /*2bdb0*/  LEA R3, R3, R2, 0x18 ;  /* 0x0000000203037211 */ /* 0x001fe400078ec0ff */
[----:B------:R-:W-:-:S03]  /*2bdc0*/  SHF.L.U32 R2, R0, 0x1f, RZ ;  /* 0x0000001f00027819 */ /* 0x000fc600000006ff */
[----:B------:R-:W-:-:S04]  /*2bdd0*/  VIADD R3, R3, 0x10 ;  /* 0x0000001003037836 */ /* 0x000fc80000000000 */
[----:B------:R-:W-:-:S04]  /*2bde0*/  IMAD R5, R6, 0x8, R3 ;  /* 0x0000000806057824 */ /* 0x000fc800078e0203 */
[----:B------:R-:W0:Y:S02]  /*2bdf0*/  SYNCS.PHASECHK.TRANS64.TRYWAIT P0, [R5+URZ], R2 ;  /* 0x00000002050075a7 */ /* 0x000e24000800017f */
[----:B0-----:R-:W-:Y:S05]  /*2be00*/  @!P0 BRA `(.L_x_685) ;  /* 0x0000000000b48947 */ /* 0x001fea0003800000 */
.L_x_694:
[----:B------:R-:W-:-:S05]  /*2be10*/  VIADD R6, R6, 0x1 ;  /* 0x0000000106067836 */ /* 0x000fca0000000000 */
[----:B------:R-:W-:-:S04]  /*2be20*/  ISETP.NE.AND P0, PT, R6, 0x2, PT ;  /* 0x000000020600780c */ /* 0x000fc80003f05270 */
[----:B0-----:R-:W-:Y:S02]  /*2be30*/  SEL R5, RZ, 0x1, P0 ;  /* 0x00000001ff057807 */ /* 0x001fe40000000000 */
[----:B------:R-:W-:Y:S02]  /*2be40*/  SEL R6, R6, RZ, P0 ;  /* 0x000000ff06067207 */ /* 0x000fe40000000000 */
[----:B------:R-:W-:Y:S02]  /*2be50*/  LOP3.LUT R0, R0, R5, RZ, 0x3c, !PT ;  /* 0x0000000500007212 */ /* 0x000fe400078e3cff */
[----:B------:R-:W-:Y:S02]  /*2be60*/  LEA R3, R6, R3, 0x3 ;  /* 0x0000000306037211 */ /* 0x000fe400078e18ff */
[----:B------:R-:W-:-:S07]  /*2be70*/  SHF.L.U32 R0, R0, 0x1f, RZ ;  /* 0x0000001f00007819 */ /* 0x000fce00000006ff */
.L_x_686:
[----:B0-----:R0:W1:Y:S02]  /*2be80*/  SYNCS.PHASECHK.TRANS64.TRYWAIT P0, [R3+URZ], R0 ;  /* 0x00000000030075a7 */ /* 0x001064000800017f */
[----:B-1----:R-:W-:Y:S05]  /*2be90*/  @!P0 NANOSLEEP.SYNCS 0x989680 ;  /* 0x009896800000895d */ /* 0x002fea0003900000 */
[----:B------:R-:W1:Y:S02]  /*2bea0*/  @!P0 SYNCS.PHASECHK.TRANS64 P0, [R3+URZ], R0 ;  /* 0x00000000030085a7 */ /* 0x000e64000800007f */
[----:B-1----:R-:W-:Y:S05]  /*2beb0*/  @!P0 BRA `(.L_x_686) ;  /* 0xfffffffc00f08947 */ /* 0x002fea000383ffff */
.L_x_683:
[----:B------:R-:W-:Y:S05]  /*2bec0*/  BSYNC B0 ;  /* 0x0000000000007941 */ /* 0x000fea0003800000 */
.L_x_682:
[----:B------:R-:W-:Y:S05]  /*2bed0*/  EXIT ;  /* 0x000000000000794d */ /* 0x000fea0003800000 */
.L_x_17:
[----:B-1----:R1:W4:Y:S02]  /*2bee0*/  SYNCS.PHASECHK.TRANS64.TRYWAIT P1, [R3+URZ], R0 ;  /* 0x00000000030075a7 */ /* 0x002324000802017f */
[----:B----4-:R-:W-:Y:S05]  /*2bef0*/  @!P1 NANOSLEEP.SYNCS 0x989680 ;  /* 0x009896800000995d */ /* 0x010fea0003900000 */
[----:B------:R-:W4:Y:S02]  /*2bf00*/  @!P1 SYNCS.PHASECHK.TRANS64 P1, [R3+URZ], R0 ;  /* 0x00000000030095a7 */ /* 0x000f24000802007f */
[----:B----4-:R-:W-:Y:S05]  /*2bf10*/  @!P1 BRA `(.L_x_17) ;  /* 0xfffffffc00f09947 */ /* 0x010fea000383ffff */
[----:B------:R-:W-:Y:S05]  /*2bf20*/  BRA `(.L_x_16) ;  /* 0xfffffd54002c7947 */ /* 0x000fea000383ffff */
.L_x_22:
[----:B--2---:R-:W-:-:S04]  /*2bf30*/  IMAD.U32 R4, RZ, RZ, UR4 ;  /* 0x00000004ff047e24 */ /* 0x004fc8000f8e00ff */
[----:B------:R2:W3:Y:S03]  /*2bf40*/  SYNCS.PHASECHK.TRANS64.TRYWAIT P1, [R4+URZ], R0 ;  /* 0x00000000040075a7 */ /* 0x0004e6000802017f */
[----:B---3--:R-:W-:Y:S05]  /*2bf50*/  @!P1 NANOSLEEP.SYNCS 0x989680 ;  /* 0x009896800000995d */ /* 0x008fea0003900000 */
[----:B------:R-:W3:Y:S02]  /*2bf60*/  @!P1 SYNCS.PHASECHK.TRANS64 P1, [R4+URZ], R0 ;  /* 0x00000000040095a7 */ /* 0x000ee4000802007f */
[----:B---3--:R-:W-:Y:S05]  /*2bf70*/  @!P1 BRA `(.L_x_22) ;  /* 0xfffffffc00ec9947 */ /* 0x008fea000383ffff */
[----:B------:R-:W-:Y:S05]  /*2bf80*/  BRA `(.L_x_21) ;  /* 0xfffffdb400607947 */ /* 0x000fea000383ffff */
.L_x_669:
[----:B------:R-:W-:Y:S01]  /*2bf90*/  BSSY B1, `(.L_x_687) ;  /* 0x0000006000017945 */ /* 0x000fe20003800000 */
[----:B------:R-:W-:-:S07]  /*2bfa0*/  IMAD.MOV.U32 R15, RZ, RZ, -0x1 ;  /* 0xffffffffff0f7424 */ /* 0x000fce00078e00ff */
[----:B------:R-:W-:Y:S05]  /*2bfb0*/  WARPSYNC.COLLECTIVE R15, `(.L_x_688) ;  /* 0x000000000f0c7348 */ /* 0x000fea0003c00000 */
[----:B------:R-:W-:Y:S02]  /*2bfc0*/  ELECT P6, UR62, PT ;  /* 0x00000000003e782f */ /* 0x000fe400038c0000 */
[----:B------:R-:W-:Y:S01]  /*2bfd0*/  MOV R14, UR62 ;  /* 0x0000003e000e7c02 */ /* 0x000fe20008000f00 */
[----:B------:R-:W-:Y:S10]  /*2bfe0*/  ENDCOLLECTIVE ;  /* 0x000000000000791b */ /* 0x000ff40003800000 */
.L_x_688:
[----:B------:R-:W-:Y:S05]  /*2bff0*/  BSYNC B1 ;  /* 0x0000000000017941 */ /* 0x000fea0003800000 */
.L_x_687:
[----:B------:R-:W-:Y:S05]  /*2c000*/  BRA `(.L_x_689) ;  /* 0xfffffff000587947 */ /* 0x000fea000383ffff */
.L_x_672:
[----:B-1----:R1:W2:Y:S02]  /*2c010*/  SYNCS.PHASECHK.TRANS64.TRYWAIT P1, [R15+URZ+0x10], R12 ;  /* 0x0000100c0f0075a7 */ /* 0x0022a4000802017f */
[----:B--2---:R-:W-:Y:S05]  /*2c020*/  @!P1 NANOSLEEP.SYNCS 0x989680 ;  /* 0x009896800000995d */ /* 0x004fea0003900000 */
[----:B------:R-:W2:Y:S02]  /*2c030*/  @!P1 SYNCS.PHASECHK.TRANS64 P1, [R15+URZ+0x10], R12 ;  /* 0x0000100c0f0095a7 */ /* 0x000ea4000802007f */
[----:B--2---:R-:W-:Y:S05]  /*2c040*/  @!P1 BRA `(.L_x_672) ;  /* 0xfffffffc00f09947 */ /* 0x004fea000383ffff */
[----:B------:R-:W-:Y:S05]  /*2c050*/  BRA `(.L_x_690) ;  /* 0xfffffff0008c7947 */ /* 0x000fea000383ffff */
.L_x_681:
[----:B------:R-:W-:Y:S01]  /*2c060*/  BSSY B0, `(.L_x_691) ;  /* 0x0000006000007945 */ /* 0x000fe20003800000 */
[----:B------:R-:W-:-:S07]  /*2c070*/  IMAD.MOV.U32 R15, RZ, RZ, -0x1 ;  /* 0xffffffffff0f7424 */ /* 0x000fce00078e00ff */
[----:B------:R-:W-:Y:S05]  /*2c080*/  WARPSYNC.COLLECTIVE R15, `(.L_x_692) ;  /* 0x000000000f0c7348 */ /* 0x000fea0003c00000 */
[----:B------:R-:W-:Y:S02]  /*2c090*/  ELECT P6, UR62, PT ;  /* 0x00000000003e782f */ /* 0x000fe400038c0000 */
[----:B------:R-:W-:Y:S01]  /*2c0a0*/  MOV R14, UR62 ;  /* 0x0000003e000e7c02 */ /* 0x000fe20008000f00 */
[----:B------:R-:W-:Y:S10]  /*2c0b0*/  ENDCOLLECTIVE ;  /* 0x000000000000791b */ /* 0x000ff40003800000 */
.L_x_692:
[----:B------:R-:W-:Y:S05]  /*2c0c0*/  BSYNC B0 ;  /* 0x0000000000007941 */ /* 0x000fea0003800000 */
.L_x_691:
[----:B------:R-:W-:Y:S05]  /*2c0d0*/  BRA `(.L_x_693) ;  /* 0xfffffffc00107947 */ /* 0x000fea000383ffff */
.L_x_685:
[----:B0-----:R0:W1:Y:S02]  /*2c0e0*/  SYNCS.PHASECHK.TRANS64.TRYWAIT P0, [R5+URZ], R2 ;  /* 0x00000002050075a7 */ /* 0x001064000800017f */
[----:B-1----:R-:W-:Y:S05]  /*2c0f0*/  @!P0 NANOSLEEP.SYNCS 0x989680 ;  /* 0x009896800000895d */ /* 0x002fea0003900000 */
[----:B------:R-:W1:Y:S02]  /*2c100*/  @!P0 SYNCS.PHASECHK.TRANS64 P0, [R5+URZ], R2 ;  /* 0x00000002050085a7 */ /* 0x000e64000800007f */
[----:B-1----:R-:W-:Y:S05]  /*2c110*/  @!P0 BRA `(.L_x_685) ;  /* 0xfffffffc00f08947 */ /* 0x002fea000383ffff */
[----:B------:R-:W-:Y:S05]  /*2c120*/  BRA `(.L_x_694) ;  /* 0xfffffffc00387947 */ /* 0x000fea000383ffff */
.L_x_695:
[----:B------:R-:W-:-:S00]  /*2c130*/  BRA `(.L_x_695) ;  /* 0xfffffffc00fc7947 */ /* 0x000fc0000383ffff */
[----:B------:R-:W-:-:S00]  /*2c140*/  NOP ;  /* 0x0000000000007918 */ /* 0x000fc00000000000 */
        /* <DEDUP_REMOVED lines=11> */
.L_x_696:


//--------------------- .nv.global.init           --------------------------
	.section	.nv.global.init,"aw",@progbits
.nv.global.init:
	.type		$str$22,@object
	.size		$str$22,($str$23 - $str$22)
$str$22:
        /*0000*/ 	.byte	0x6b, 0x5f, 0x74, 0x69, 0x6c, 0x65, 0x5f, 0x63, 0x6f, 0x75, 0x6e, 0x74, 0x20, 0x3e, 0x3d, 0x20
        /*0010*/ 	.byte	0x31, 0x00
	.type		$str$23,@object
	.size		$str$23,(__unnamed_1 - $str$23)
$str$23:
        /*0012*/ 	.byte	0x2f, 0x74, 0x6d, 0x70, 0x2f, 0x63, 0x75, 0x74, 0x6c, 0x61, 0x73, 0x73, 0x5f, 0x73, 0x77, 0x65
        /*0022*/ 	.byte	0x65, 0x70, 0x5f, 0x73, 0x72, 0x63, 0x2f, 0x69, 0x6e, 0x63, 0x6c, 0x75, 0x64, 0x65, 0x2f, 0x63
        /*0032*/ 	.byte	0x75, 0x74, 0x6c, 0x61, 0x73, 0x73, 0x2f, 0x67, 0x65, 0x6d, 0x6d, 0x2f, 0x63, 0x6f, 0x6c, 0x6c
        /*0042*/ 	.byte	0x65, 0x63, 0x74, 0x69, 0x76, 0x65, 0x2f, 0x73, 0x6d, 0x39, 0x30, 0x5f, 0x6d, 0x6d, 0x61, 0x5f
        /*0052*/ 	.byte	0x74, 0x6d, 0x61, 0x5f, 0x67, 0x6d, 0x6d, 0x61, 0x5f, 0x73, 0x73, 0x5f, 0x77, 0x61, 0x72, 0x70
        /*0062*/ 	.byte	0x73, 0x70, 0x65, 0x63, 0x69, 0x61, 0x6c, 0x69, 0x7a, 0x65, 0x64, 0x2e, 0x68, 0x70, 0x70, 0x00
	.type		__unnamed_1,@object
	.size		__unnamed_1,(.L_0 - __unnamed_1)
__unnamed_1:
        /* <DEDUP_REMOVED lines=180> */
        /*0bb2*/ 	.byte	0x3a, 0x3a, 0x69, 0x64, 0x65, 0x6e, 0x74, 0x69, 0x74, 0x79, 0x5d, 0x00
.L_0:


//--------------------- .nv.shared._ZN7cutlass13device_kernelINS_4gemm6kernel13GemmUniversalIN4cute5tupleIJiiiiEEENS1_10collective13CollectiveMmaINS1_34MainloopSm90TmaGmmaWarpSpecializedILi2ENS5_IJNS4_1CILi1EEESB_SB_EEENS1_35KernelTmaWarpSpecializedCooperativeEEENS5_IJNSA_ILi512EEENSA_ILi160EEENSA_ILi64EEEEEENS_6half_tENS5_IJlSB_lEEESJ_SK_NS4_8TiledMMAINS4_8MMA_AtomIJNS4_4SM904GMMA25MMA_64x32x16_F32F16F16_SSILNSO_5MajorE0ELSQ_0ELNSO_7ScaleInE1ELSR_1EEEEEENS4_6LayoutINS5_IJNSA_ILi2EEESB_SB_EEENS5_IJSB_NSA_ILi0EEESX_EEEEENS5_IJNS4_10UnderscoreES10_S10_EEEEENS4_13SM90_TMA_LOADENS4_14ComposedLayoutINS4_7SwizzleILi3ELi4ELi3EEENS4_18smem_ptr_flag_bitsILi16EEENSU_INS5_IJNSA_ILi8EEESH_EEENS5_IJSH_SB_EEEEEEEvNS4_8identityES13_S1D_vS1E_EENS_8epilogue10collective6detail29Sm90TmaWarpSpecializedAdapterINS1H_15DefaultEpilogueISJ_SK_SK_NS1G_6thread17LinearCombinationISJ_Li1EffLNS1L_9ScaleType4KindE0ELNS_15FloatRoundStyleE2ESJ_EENS1_15EpilogueDefaultEEEEEvvEEEEvNT_6ParamsE --------------------------
	.section	.nv.shared._ZN7cutlass13device_kernelINS_4gemm6kernel13GemmUniversalIN4cute5tupleIJiiiiEEENS1_10collective13CollectiveMmaINS1_34MainloopSm90TmaGmmaWarpSpecializedILi2ENS5_IJNS4_1CILi1EEESB_SB_EEENS1_35KernelTmaWarpSpecializedCooperativeEEENS5_IJNSA_ILi512EEENSA_ILi160EEENSA_ILi64EEEEEENS_6half_tENS5_IJlSB_lEEESJ_SK_NS4_8TiledMMAINS4_8MMA_AtomIJNS4_4SM904GMMA25MMA_64x32x16_F32F16F16_SSILNSO_5MajorE0ELSQ_0ELNSO_7ScaleInE1ELSR_1EEEEEENS4_6LayoutINS5_IJNSA_ILi2EEESB_SB_EEENS5_IJSB_NSA_ILi0EEESX_EEEEENS5_IJNS4_10UnderscoreES10_S10_EEEEENS4_13SM90_TMA_LOADENS4_14ComposedLayoutINS4_7SwizzleILi3ELi4ELi3EEENS4_18smem_ptr_flag_bitsILi16EEENSU_INS5_IJNSA_ILi8EEESH_EEENS5_IJSH_SB_EEEEEEEvNS4_8identityES13_S1D_vS1E_EENS_8epilogue10collective6detail29Sm90TmaWarpSpecializedAdapterINS1H_15DefaultEpilogueISJ_SK_SK_NS1G_6thread17LinearCombinationISJ_Li1EffLNS1L_9ScaleType4KindE0ELNS_15FloatRoundStyleE2ESJ_EENS1_15EpilogueDefaultEEEEEvvEEEEvNT_6ParamsE,"aw",@nobits
	.sectionflags	@""
	.align	16
	.zero		1024


//--------------------- .nv.shared.reserved.0     --------------------------
	.section	.nv.shared.reserved.0,"aw",@nobits
	.weak		__nv_reservedSMEM_offset_0_alias
	.size		__nv_reservedSMEM_offset_0_alias, 0, 0
	.other		__nv_reservedSMEM_offset_0_alias,@"STO_CUDA_RESERVED_SHARED STV_DEFAULT"
__nv_reservedSMEM_offset_0_alias:
	.zero		0


//--------------------- .nv.global                --------------------------
	.section	.nv.global,"aw",@nobits
.nv.global:
	.type		_ZN39_INTERNAL_d470a77f_4_k_cu_4d38b355_33014cute1_E,@object
	.size		_ZN39_INTERNAL_d470a77f_4_k_cu_4d38b355_33014cute1_E,(_ZN39_INTERNAL_d470a77f_4_k_cu_4d38b355_33014cuda3std3__45__cpo6cbeginE - _ZN39_INTERNAL_d470a77f_4_k_cu_4d38b355_33014cute1_E)
_ZN39_INTERNAL_d470a77f_4_k_cu_4d38b355_33014cute1_E:
	.zero		1
	.type		_ZN39_INTERNAL_d470a77f_4_k_cu_4d38b355_33014cuda3std3__45__cpo6cbeginE,@object
	.size		_ZN39_INTERNAL_d470a77f_4_k_cu_4d38b355_33014cuda3std3__45__cpo6cbeginE,(_ZN39_INTERNAL_d470a77f_4_k_cu_4d38b355_33014cuda3std3__48in_placeE - _ZN39_INTERNAL_d470a77f_4_k_cu_4d38b355_33014cuda3std3__45__cpo6cbeginE)
_ZN39_INTERNAL_d470a77f_4_k_cu_4d38b355_33014cuda3std3__45__cpo6cbeginE:
	.zero		1
	.type		_ZN39_INTERNAL_d470a77f_4_k_cu_4d38b355_33014cuda3std3__48in_placeE,@object
	.size		_ZN39_INTERNAL_d470a77f_4_k_cu_4d38b355_33014cuda3std3__48in_placeE,(_ZN39_INTERNAL_d470a77f_4_k_cu_4d38b355_33014cuda3std6ranges3__45__cpo9iter_moveE - _ZN39_INTERNAL_d470a77f_4_k_cu_4d38b355_33014cuda3std3__48in_placeE)
_ZN39_INTERNAL_d470a77f_4_k_cu_4d38b355_33014cuda3std3__48in_placeE:
	.zero		1
	.type		_ZN39_INTERNAL_d470a77f_4_k_cu_4d38b355_33014cuda3std6ranges3__45__cpo9iter_moveE,@object
	.size		_ZN39_INTERNAL_d470a77f_4_k_cu_4d38b355_33014cuda3std6ranges3__45__cpo9iter_moveE,(_ZN39_INTERNAL_d470a77f_4_k_cu_4d38b355_33014cuda3std3__45__cpo5beginE - _ZN39_INTERNAL_d470a77f_4_k_cu_4d38b355_33014cuda3std6ranges3__45__cpo9iter_moveE)
_ZN39_INTERNAL_d470a77f_4_k_cu_4d38b355_33014cuda3std6ranges3__45__cpo9iter_moveE:
	.zero		1
	.type		_ZN39_INTERNAL_d470a77f_4_k_cu_4d38b355_33014cuda3std3__45__cpo5beginE,@object
	.size		_ZN39_INTERNAL_d470a77f_4_k_cu_4d38b355_33014cuda3std3__45__cpo5beginE,(_ZN39_INTERNAL_d470a77f_4_k_cu_4d38b355_33014cuda3std3__441_GLOBAL__N__d470a77f_4_k_cu_4d38b355_33016ignoreE - _ZN39_INTERNAL_d470a77f_4_k_cu_4d38b355_33014cuda3std3__45__cpo5beginE)
_ZN39_INTERNAL_d470a77f_4_k_cu_4d38b355_33014cuda3std3__45__cpo5beginE:
	.zero		1
	.type		_ZN39_INTERNAL_d470a77f_4_k_cu_4d38b355_33014cuda3std3__441_GLOBAL__N__d470a77f_4_k_cu_4d38b355_33016ignoreE,@object
	.size		_ZN39_INTERNAL_d470a77f_4_k_cu_4d38b355_33014cuda3std3__441_GLOBAL__N__d470a77f_4_k_cu_4d38b355_33016ignoreE,(_ZN39_INTERNAL_d470a77f_4_k_cu_4d38b355_33014cute7productE - _ZN39_INTERNAL_d470a77f_4_k_cu_4d38b355_33014cuda3std3__441_GLOBAL__N__d470a77f_4_k_cu_4d38b355_33016ignoreE)
_ZN39_INTERNAL_d470a77f_4_k_cu_4d38b355_33014cuda3std3__441_GLOBAL__N__d470a77f_4_k_cu_4d38b355_33016ignoreE:
	.zero		1
	.type		_ZN39_INTERNAL_d470a77f_4_k_cu_4d38b355_33014cute7productE,@object
	.size		_ZN39_INTERNAL_d470a77f_4_k_cu_4d38b355_33014cute7productE,(_ZN39_INTERNAL_d470a77f_4_k_cu_4d38b355_33014cuda3std3__45__cpo3endE - _ZN39_INTERNAL_d470a77f_4_k_cu_4d38b355_33014cute7productE)
_ZN39_INTERNAL_d470a77f_4_k_cu_4d38b355_33014cute7productE:
	.zero		1
	.type		_ZN39_INTERNAL_d470a77f_4_k_cu_4d38b355_33014cuda3std3__45__cpo3endE,@object
	.size		_ZN39_INTERNAL_d470a77f_4_k_cu_4d38b355_33014cuda3std3__45__cpo3endE,(_ZN39_INTERNAL_d470a77f_4_k_cu_4d38b355_33014cuda3std3__419piecewise_constructE - _ZN39_INTERNAL_d470a77f_4_k_cu_4d38b355_33014cuda3std3__45__cpo3endE)
_ZN39_INTERNAL_d470a77f_4_k_cu_4d38b355_33014cuda3std3__45__cpo3endE:
	.zero		1
	.type		_ZN39_INTERNAL_d470a77f_4_k_cu_4d38b355_33014cuda3std3__419piecewise_constructE,@object
	.size		_ZN39_INTERNAL_d470a77f_4_k_cu_4d38b355_33014cuda3std3__419piecewise_constructE,(_ZN39_INTERNAL_d470a77f_4_k_cu_4d38b355_33014cuda3std3__45__cpo4cendE - _ZN39_INTERNAL_d470a77f_4_k_cu_4d38b355_33014cuda3std3__419piecewise_constructE)
_ZN39_INTERNAL_d470a77f_4_k_cu_4d38b355_33014cuda3std3__419piecewise_constructE:
	.zero		1
	.type		_ZN39_INTERNAL_d470a77f_4_k_cu_4d38b355_33014cuda3std3__45__cpo4cendE,@object
	.size		_ZN39_INTERNAL_d470a77f_4_k_cu_4d38b355_33014cuda3std3__45__cpo4cendE,(_ZN39_INTERNAL_d470a77f_4_k_cu_4d38b355_33014cuda3std6ranges3__45__cpo4swapE - _ZN39_INTERNAL_d470a77f_4_k_cu_4d38b355_33014cuda3std3__45__cpo4cendE)
_ZN39_INTERNAL_d470a77f_4_k_cu_4d38b355_33014cuda3std3__45__cpo4cendE:
	.zero		1
	.type		_ZN39_INTERNAL_d470a77f_4_k_cu_4d38b355_33014cuda3std6ranges3__45__cpo4swapE,@object
	.size		_ZN39_INTERNAL_d470a77f_4_k_cu_4d38b355_33014cuda3std6ranges3__45__cpo4swapE,(.L_8 - _ZN39_INTERNAL_d470a77f_4_k_cu_4d38b355_33014cuda3std6ranges3__45__cpo4swapE)
_ZN39_INTERNAL_d470a77f_4_k_cu_4d38b355_33014cuda3std6ranges3__45__cpo4swapE:
	.zero		1
.L_8:


//--------------------- .nv.constant0._ZN7cutlass13device_kernelINS_4gemm6kernel13GemmUniversalIN4cute5tupleIJiiiiEEENS1_10collective13CollectiveMmaINS1_34MainloopSm90TmaGmmaWarpSpecializedILi2ENS5_IJNS4_1CILi1EEESB_SB_EEENS1_35KernelTmaWarpSpecializedCooperativeEEENS5_IJNSA_ILi512EEENSA_ILi160EEENSA_ILi64EEEEEENS_6half_tENS5_IJlSB_lEEESJ_SK_NS4_8TiledMMAINS4_8MMA_AtomIJNS4_4SM904GMMA25MMA_64x32x16_F32F16F16_SSILNSO_5MajorE0ELSQ_0ELNSO_7ScaleInE1ELSR_1EEEEEENS4_6LayoutINS5_IJNSA_ILi2EEESB_SB_EEENS5_IJSB_NSA_ILi0EEESX_EEEEENS5_IJNS4_10UnderscoreES10_S10_EEEEENS4_13SM90_TMA_LOADENS4_14ComposedLayoutINS4_7SwizzleILi3ELi4ELi3EEENS4_18smem_ptr_flag_bitsILi16EEENSU_INS5_IJNSA_ILi8EEESH_EEENS5_IJSH_SB_EEEEEEEvNS4_8identityES13_S1D_vS1E_EENS_8epilogue10collective6detail29Sm90TmaWarpSpecializedAdapterINS1H_15DefaultEpilogueISJ_SK_SK_NS1G_6thread17LinearCombinationISJ_Li1EffLNS1L_9ScaleType4KindE0ELNS_15FloatRoundStyleE2ESJ_EENS1_15EpilogueDefaultEEEEEvvEEEEvNT_6ParamsE --------------------------
	.section	.nv.constant0._ZN7cutlass13device_kernelINS_4gemm6kernel13GemmUniversalIN4cute5tupleIJiiiiEEENS1_10collective13CollectiveMmaINS1_34MainloopSm90TmaGmmaWarpSpecializedILi2ENS5_IJNS4_1CILi1EEESB_SB_EEENS1_35KernelTmaWarpSpecializedCooperativeEEENS5_IJNSA_ILi512EEENSA_ILi160EEENSA_ILi64EEEEEENS_6half_tENS5_IJlSB_lEEESJ_SK_NS4_8TiledMMAINS4_8MMA_AtomIJNS4_4SM904GMMA25MMA_64x32x16_F32F16F16_SSILNSO_5MajorE0ELSQ_0ELNSO_7ScaleInE1ELSR_1EEEEEENS4_6LayoutINS5_IJNSA_ILi2EEESB_SB_EEENS5_IJSB_NSA_ILi0EEESX_EEEEENS5_IJNS4_10UnderscoreES10_S10_EEEEENS4_13SM90_TMA_LOADENS4_14ComposedLayoutINS4_7SwizzleILi3ELi4ELi3EEENS4_18smem_ptr_flag_bitsILi16EEENSU_INS5_IJNSA_ILi8EEESH_EEENS5_IJSH_SB_EEEEEEEvNS4_8identityES13_S1D_vS1E_EENS_8epilogue10collective6detail29Sm90TmaWarpSpecializedAdapterINS1H_15DefaultEpilogueISJ_SK_SK_NS1G_6thread17LinearCombinationISJ_Li1EffLNS1L_9ScaleType4KindE0ELNS_15FloatRoundStyleE2ESJ_EENS1_15EpilogueDefaultEEEEEvvEEEEvNT_6ParamsE,"a",@progbits
	.sectionflags	@""
	.align	4
.nv.constant0._ZN7cutlass13device_kernelINS_4gemm6kernel13GemmUniversalIN4cute5tupleIJiiiiEEENS1_10collective13CollectiveMmaINS1_34MainloopSm90TmaGmmaWarpSpecializedILi2ENS5_IJNS4_1CILi1EEESB_SB_EEENS1_35KernelTmaWarpSpecializedCooperativeEEENS5_IJNSA_ILi512EEENSA_ILi160EEENSA_ILi64EEEEEENS_6half_tENS5_IJlSB_lEEESJ_SK_NS4_8TiledMMAINS4_8MMA_AtomIJNS4_4SM904GMMA25MMA_64x32x16_F32F16F16_SSILNSO_5MajorE0ELSQ_0ELNSO_7ScaleInE1ELSR_1EEEEEENS4_6LayoutINS5_IJNSA_ILi2EEESB_SB_EEENS5_IJSB_NSA_ILi0EEESX_EEEEENS5_IJNS4_10UnderscoreES10_S10_EEEEENS4_13SM90_TMA_LOADENS4_14ComposedLayoutINS4_7SwizzleILi3ELi4ELi3EEENS4_18smem_ptr_flag_bitsILi16EEENSU_INS5_IJNSA_ILi8EEESH_EEENS5_IJSH_SB_EEEEEEEvNS4_8identityES13_S1D_vS1E_EENS_8epilogue10collective6detail29Sm90TmaWarpSpecializedAdapterINS1H_15DefaultEpilogueISJ_SK_SK_NS1G_6thread17LinearCombinationISJ_Li1EffLNS1L_9ScaleType4KindE0ELNS_15FloatRoundStyleE2ESJ_EENS1_15EpilogueDefaultEEEEEvvEEEEvNT_6ParamsE:
	.zero		1664


//--------------------- SYMBOLS --------------------------

	.type		.nv.reservedSmem.offset0,@object
	.size		.nv.reservedSmem.offset0,0x4
	.type		__assertfail,@function
